def matmul_kernel(
    a_ptr,
    b_ptr,
    c_ptr,
    M,
    N,
    K,
    stride_am,
    stride_ak,
    stride_bk,
    stride_bn,
    stride_cm,
    stride_cn,
    BLOCK_M: tl.constexpr,
    BLOCK_N: tl.constexpr,
    BLOCK_K: tl.constexpr,
    GROUP_M: tl.constexpr,
):
    pid = tl.program_id(axis=0)
    num_pid_m = tl.cdiv(M, BLOCK_M)
    num_pid_n = tl.cdiv(N, BLOCK_N)
    num_pid_in_group = GROUP_M * num_pid_n
    group_id = pid // num_pid_in_group
    first_pid_m = group_id * GROUP_M
    group_size_m = min(num_pid_m - first_pid_m, GROUP_M)
    pid_m = first_pid_m + ((pid % num_pid_in_group) % group_size_m)
    pid_n = (pid % num_pid_in_group) // group_size_m

    offs_am = (pid_m * BLOCK_M + tl.arange(0, BLOCK_M)) % M
    offs_bn = (pid_n * BLOCK_N + tl.arange(0, BLOCK_N)) % N
    offs_k = tl.arange(0, BLOCK_K)
    a_ptrs = a_ptr + offs_am[:, None] * stride_am + offs_k[None, :] * stride_ak
    b_ptrs = b_ptr + offs_k[:, None] * stride_bk + offs_bn[None, :] * stride_bn

    acc = tl.zeros((BLOCK_M, BLOCK_N), dtype=tl.float32)
    for kk in range(0, tl.cdiv(K, BLOCK_K)):
        a = tl.load(a_ptrs, mask=offs_k[None, :] < K - kk * BLOCK_K, other=0.0)
        b = tl.load(b_ptrs, mask=offs_k[:, None] < K - kk * BLOCK_K, other=0.0)
        acc = tl.dot(a, b, acc)
        a_ptrs += BLOCK_K * stride_ak
        b_ptrs += BLOCK_K * stride_bk

    c = acc.to(c_ptr.dtype.element_ty)
    offs_cm = pid_m * BLOCK_M + tl.arange(0, BLOCK_M)
    offs_cn = pid_n * BLOCK_N + tl.arange(0, BLOCK_N)
    c_ptrs = c_ptr + offs_cm[:, None] * stride_cm + offs_cn[None, :] * stride_cn
    mask = (offs_cm[:, None] < M) & (offs_cn[None, :] < N)
    tl.store(c_ptrs, c, mask=mask)

# config = {"BLOCK_K": 64, "BLOCK_M": 128, "BLOCK_N": 512, "GROUP_M": 8, "arch": "sm_100", "dtype": "fp8e4m3", "num_ctas": 1, "num_stages": 3, "num_warps": 2}
# arch = sm_100


// ===== COMPILED SASS (sm_100a) =====

	.target	sm_100a

	.elftype	@"ET_EXEC"


//--------------------- .note.nv.tkinfo           --------------------------
	.section	.note.nv.tkinfo,"",@"SHT_NOTE"
	.sectionflags	@"SHF_NOTE_NV_TKINFO"
	.tkinfo
        /*0018*/ 	.word	0x00000081
        /*0030*/ 	.string	""
        /*0030*/ 	.string	"ptxas-blackwell"
        /*0030*/ 	.string	"Cuda compilation tools, release 12.9, V12.9.86"
        /*0030*/ 	.string	"Build cuda_12.9.r12.9/compiler.36037853_0"
        /*0030*/ 	.string	"-v  -suppress-debug-info  -lineinfo  -arch sm_100a "



//--------------------- .note.nv.cuver            --------------------------
	.section	.note.nv.cuver,"",@"SHT_NOTE"
	.sectionflags	@"SHF_NOTE_NV_CUVER"
        /*0018*/ 	.short	0x0001
        /*001a*/ 	.short	0x0064
        /*001c*/ 	.short	0x0001
        /*001e*/ 	.short	0x0000
        /*0020*/ 	.short	0x0001
        /*0022*/ 	.short	0x0000


//--------------------- .nv.info                  --------------------------
	.section	.nv.info,"",@"SHT_CUDA_INFO"
	.align	4


	//----- nvinfo : EIATTR_REGCOUNT
	.align		4
        /*0000*/ 	.byte	0x04, 0x2f
        /*0002*/ 	.short	(.L_1 - .L_0)
	.align		4
.L_0:
        /*0004*/ 	.word	index@(matmul_kernel)
        /*0008*/ 	.word	0x00000020


	//----- nvinfo : EIATTR_FRAME_SIZE
	.align		4
.L_1:
        /*000c*/ 	.byte	0x04, 0x11
        /*000e*/ 	.short	(.L_3 - .L_2)
	.align		4
.L_2:
        /*0010*/ 	.word	index@(matmul_kernel)
        /*0014*/ 	.word	0x00006a10


	//----- nvinfo : EIATTR_MIN_STACK_SIZE
	.align		4
.L_3:
        /*0018*/ 	.byte	0x04, 0x12
        /*001a*/ 	.short	(.L_5 - .L_4)
	.align		4
.L_4:
        /*001c*/ 	.word	index@(matmul_kernel)
        /*0020*/ 	.word	0x00006a10
.L_5:


//--------------------- .nv.info.matmul_kernel    --------------------------
	.section	.nv.info.matmul_kernel,"",@"SHT_CUDA_INFO"
	.sectionflags	@""
	.align	4


	//----- nvinfo : EIATTR_CUDA_API_VERSION
	.align		4
        /*0000*/ 	.byte	0x04, 0x37
        /*0002*/ 	.short	(.L_7 - .L_6)
.L_6:
        /*0004*/ 	.word	0x00000081


	//----- nvinfo : EIATTR_KPARAM_INFO
	.align		4
.L_7:
        /*0008*/ 	.byte	0x04, 0x17
        /*000a*/ 	.short	(.L_9 - .L_8)
.L_8:
        /*000c*/ 	.word	0x00000000
        /*0010*/ 	.short	0x000d
        /*0012*/ 	.short	0x0048
        /*0014*/ 	.byte	0x00, 0xf4, 0x21, 0x00


	//----- nvinfo : EIATTR_KPARAM_INFO
	.align		4
.L_9:
        /*0018*/ 	.byte	0x04, 0x17
        /*001a*/ 	.short	(.L_11 - .L_10)
.L_10:
        /*001c*/ 	.word	0x00000000
        /*0020*/ 	.short	0x000c
        /*0022*/ 	.short	0x0040
        /*0024*/ 	.byte	0x00, 0xf4, 0x21, 0x00


	//----- nvinfo : EIATTR_KPARAM_INFO
	.align		4
.L_11:
        /*0028*/ 	.byte	0x04, 0x17
        /*002a*/ 	.short	(.L_13 - .L_12)
.L_12:
        /*002c*/ 	.word	0x00000000
        /*0030*/ 	.short	0x000b
        /*0032*/ 	.short	0x0038
        /*0034*/ 	.byte	0x00, 0xf0, 0x11, 0x00


	//----- nvinfo : EIATTR_KPARAM_INFO
	.align		4
.L_13:
        /*0038*/ 	.byte	0x04, 0x17
        /*003a*/ 	.short	(.L_15 - .L_14)
.L_14:
        /*003c*/ 	.word	0x00000000
        /*0040*/ 	.short	0x000a
        /*0042*/ 	.short	0x0034
        /*0044*/ 	.byte	0x00, 0xf0, 0x11, 0x00


	//----- nvinfo : EIATTR_KPARAM_INFO
	.align		4
.L_15:
        /*0048*/ 	.byte	0x04, 0x17
        /*004a*/ 	.short	(.L_17 - .L_16)
.L_16:
        /*004c*/ 	.word	0x00000000
        /*0050*/ 	.short	0x0009
        /*0052*/ 	.short	0x0030
        /*0054*/ 	.byte	0x00, 0xf0, 0x11, 0x00


	//----- nvinfo : EIATTR_KPARAM_INFO
	.align		4
.L_17:
        /*0058*/ 	.byte	0x04, 0x17
        /*005a*/ 	.short	(.L_19 - .L_18)
.L_18:
        /*005c*/ 	.word	0x00000000
        /*0060*/ 	.short	0x0008
        /*0062*/ 	.short	0x002c
        /*0064*/ 	.byte	0x00, 0xf0, 0x11, 0x00


	//----- nvinfo : EIATTR_KPARAM_INFO
	.align		4
.L_19:
        /*0068*/ 	.byte	0x04, 0x17
        /*006a*/ 	.short	(.L_21 - .L_20)
.L_20:
        /*006c*/ 	.word	0x00000000
        /*0070*/ 	.short	0x0007
        /*0072*/ 	.short	0x0028
        /*0074*/ 	.byte	0x00, 0xf0, 0x11, 0x00


	//----- nvinfo : EIATTR_KPARAM_INFO
	.align		4
.L_21:
        /*0078*/ 	.byte	0x04, 0x17
        /*007a*/ 	.short	(.L_23 - .L_22)
.L_22:
        /*007c*/ 	.word	0x00000000
        /*0080*/ 	.short	0x0006
        /*0082*/ 	.short	0x0024
        /*0084*/ 	.byte	0x00, 0xf0, 0x11, 0x00


	//----- nvinfo : EIATTR_KPARAM_INFO
	.align		4
.L_23:
        /*0088*/ 	.byte	0x04, 0x17
        /*008a*/ 	.short	(.L_25 - .L_24)
.L_24:
        /*008c*/ 	.word	0x00000000
        /*0090*/ 	.short	0x0005
        /*0092*/ 	.short	0x0020
        /*0094*/ 	.byte	0x00, 0xf0, 0x11, 0x00


	//----- nvinfo : EIATTR_KPARAM_INFO
	.align		4
.L_25:
        /*0098*/ 	.byte	0x04, 0x17
        /*009a*/ 	.short	(.L_27 - .L_26)
.L_26:
        /*009c*/ 	.word	0x00000000
        /*00a0*/ 	.short	0x0004
        /*00a2*/ 	.short	0x001c
        /*00a4*/ 	.byte	0x00, 0xf0, 0x11, 0x00


	//----- nvinfo : EIATTR_KPARAM_INFO
	.align		4
.L_27:
        /*00a8*/ 	.byte	0x04, 0x17
        /*00aa*/ 	.short	(.L_29 - .L_28)
.L_28:
        /*00ac*/ 	.word	0x00000000
        /*00b0*/ 	.short	0x0003
        /*00b2*/ 	.short	0x0018
        /*00b4*/ 	.byte	0x00, 0xf0, 0x11, 0x00


	//----- nvinfo : EIATTR_KPARAM_INFO
	.align		4
.L_29:
        /*00b8*/ 	.byte	0x04, 0x17
        /*00ba*/ 	.short	(.L_31 - .L_30)
.L_30:
        /*00bc*/ 	.word	0x00000000
        /*00c0*/ 	.short	0x0002
        /*00c2*/ 	.short	0x0010
        /*00c4*/ 	.byte	0x00, 0xf4, 0x21, 0x00


	//----- nvinfo : EIATTR_KPARAM_INFO
	.align		4
.L_31:
        /*00c8*/ 	.byte	0x04, 0x17
        /*00ca*/ 	.short	(.L_33 - .L_32)
.L_32:
        /*00cc*/ 	.word	0x00000000
        /*00d0*/ 	.short	0x0001
        /*00d2*/ 	.short	0x0008
        /*00d4*/ 	.byte	0x00, 0xf4, 0x21, 0x00


	//----- nvinfo : EIATTR_KPARAM_INFO
	.align		4
.L_33:
        /*00d8*/ 	.byte	0x04, 0x17
        /*00da*/ 	.short	(.L_35 - .L_34)
.L_34:
        /*00dc*/ 	.word	0x00000000
        /*00e0*/ 	.short	0x0000
        /*00e2*/ 	.short	0x0000
        /*00e4*/ 	.byte	0x00, 0xf4, 0x21, 0x00


	//----- nvinfo : EIATTR_SPARSE_MMA_MASK
	.align		4
.L_35:
        /*00e8*/ 	.byte	0x03, 0x50
        /*00ea*/ 	.short	0x0000


	//----- nvinfo : EIATTR_MAXREG_COUNT
	.align		4
        /*00ec*/ 	.byte	0x03, 0x1b
        /*00ee*/ 	.short	0x00ff


	//----- nvinfo : EIATTR_NUM_BARRIERS
	.align		4
        /*00f0*/ 	.byte	0x02, 0x4c
        /*00f2*/ 	.byte	0x01
	.zero		1


	//----- nvinfo : EIATTR_ANNOTATIONS
	.align		4
        /*00f4*/ 	.byte	0x04, 0x55
        /*00f6*/ 	.short	(.L_37 - .L_36)


	//   ....[0]....
.L_36:
        /*00f8*/ 	.word	0x00000001
        /*00fc*/ 	.byte	0x10, 0x05, 0x00, 0x00, 0x01, 0x00, 0x00, 0x00, 0x60, 0x05, 0x00, 0x00, 0x01, 0x00, 0x00, 0x00
        /* <DEDUP_REMOVED lines=2364> */
        /*94cc*/ 	.byte	0xe0, 0xdc, 0x02, 0x00


	//----- nvinfo : EIATTR_VRC_CTA_INIT_COUNT
	.align		4
.L_37:
        /*94d0*/ 	.byte	0x02, 0x4a
	.zero		1
	.zero		1


	//----- nvinfo : EIATTR_EXIT_INSTR_OFFSETS
	.align		4
        /*94d4*/ 	.byte	0x04, 0x1c
        /*94d6*/ 	.short	(.L_39 - .L_38)


	//   ....[0]....
.L_38:
        /*94d8*/ 	.word	0x00110730


	//   ....[1]....
        /*94dc*/ 	.word	0x00110760


	//----- nvinfo : EIATTR_REQNTID
	.align		4
.L_39:
        /*94e0*/ 	.byte	0x04, 0x10
        /*94e2*/ 	.short	(.L_41 - .L_40)
.L_40:
        /*94e4*/ 	.word	0x00000040
        /*94e8*/ 	.word	0x00000001
        /*94ec*/ 	.word	0x00000001


	//----- nvinfo : EIATTR_CBANK_PARAM_SIZE
	.align		4
.L_41:
        /*94f0*/ 	.byte	0x03, 0x19
        /*94f2*/ 	.short	0x0050


	//----- nvinfo : EIATTR_PARAM_CBANK
	.align		4
        /*94f4*/ 	.byte	0x04, 0x0a
        /*94f6*/ 	.short	(.L_43 - .L_42)
	.align		4
.L_42:
        /*94f8*/ 	.word	index@(.nv.constant0.matmul_kernel)
        /*94fc*/ 	.short	0x0380
        /*94fe*/ 	.short	0x0050


	//----- nvinfo : EIATTR_SW_WAR
	.align		4
.L_43:
        /*9500*/ 	.byte	0x04, 0x36
        /*9502*/ 	.short	(.L_45 - .L_44)
.L_44:
        /*9504*/ 	.word	0x00000008
.L_45:


//--------------------- .nv.compat                --------------------------
	.section	.nv.compat,"",@"SHT_CUDA_COMPAT_INFO"
	.align	4
        /*0000*/ 	.byte	0x02, 0x02, 0x02, 0x00, 0x02, 0x05, 0x05, 0x00, 0x02, 0x03, 0x00, 0x00, 0x02, 0x06, 0x01, 0x00


//--------------------- .nv.callgraph             --------------------------
	.section	.nv.callgraph,"",@"SHT_CUDA_CALLGRAPH"
	.align	4
	.sectionentsize	8
	.align		4
        /*0000*/ 	.word	0x00000000
	.align		4
        /*0004*/ 	.word	0xffffffff
	.align		4
        /*0008*/ 	.word	0x00000000
	.align		4
        /*000c*/ 	.word	0xfffffffe
	.align		4
        /*0010*/ 	.word	0x00000000
	.align		4
        /*0014*/ 	.word	0xfffffffd
	.align		4
        /*0018*/ 	.word	0x00000000
	.align		4
        /*001c*/ 	.word	0xfffffffc


//--------------------- .text.matmul_kernel       --------------------------
	.section	.text.matmul_kernel,"ax",@progbits
	.align	128
        .global         matmul_kernel
        .type           matmul_kernel,@function
        .size           matmul_kernel,(.L_x_4 - matmul_kernel)
        .other          matmul_kernel,@"STO_CUDA_ENTRY STV_DEFAULT"
matmul_kernel:
.text.matmul_kernel:
[----:B------:R-:W0:Y:S08]  /*0000*/  LDC R1, c[0x0][0x37c] ;  /* 0x0000df00ff017b82 */ /* 0x000e300000000800 */
[----:B------:R-:W1:Y:S01]  /*0010*/  LDC.64 R2, c[0x0][0x398] ;  /* 0x0000e600ff027b82 */ /* 0x000e620000000a00 */
[----:B0-----:R-:W-:Y:S01]  /*0020*/  VIADD R1, R1, 0xffff95f0 ;  /* 0xffff95f001017836 */ /* 0x001fe20000000000 */
[----:B------:R-:W0:Y:S01]  /*0030*/  S2R R14, SR_TID.X ;  /* 0x00000000000e7919 */ /* 0x000e220000002100 */
[----:B------:R-:W2:Y:S01]  /*0040*/  LDCU UR6, c[0x0][0x3a0] ;  /* 0x00007400ff0677ac */ /* 0x000ea20008000800 */
[----:B------:R-:W-:-:S04]  /*0050*/  UMOV UR5, 0x400 ;  /* 0x0000040000057882 */ /* 0x000fc80000000000 */
[----:B------:R-:W3:Y:S01]  /*0060*/  S2UR UR4, SR_CgaCtaId ;  /* 0x00000000000479c3 */ /* 0x000ee20000008800 */
[----:B------:R-:W4:Y:S01]  /*0070*/  LDCU.64 UR62, c[0x0][0x358] ;  /* 0x00006b00ff3e77ac */ /* 0x000f220008000a00 */
[----:B--2---:R-:W-:Y:S01]  /*0080*/  UIADD3 UR6, UPT, UPT, UR6, 0x3f, URZ ;  /* 0x0000003f06067890 */ /* 0x004fe2000fffe0ff */
[----:B-1----:R-:W-:-:S03]  /*0090*/  VIADD R0, R3, 0x1ff ;  /* 0x000001ff03007836 */ /* 0x002fc60000000000 */
[----:B------:R-:W-:Y:S02]  /*00a0*/  UISETP.GT.AND UP0, UPT, UR6, 0x3f, UPT ;  /* 0x0000003f0600788c */ /* 0x000fe4000bf04270 */
[----:B------:R-:W-:Y:S01]  /*00b0*/  SHF.R.S32.HI R5, RZ, 0x1f, R0 ;  /* 0x0000001fff057819 */ /* 0x000fe20000011400 */
[----:B---3--:R-:W-:-:S03]  /*00c0*/  ULEA UR5, UR4, UR5, 0x18 ;  /* 0x0000000504057291 */ /* 0x008fc6000f8ec0ff */
[----:B------:R-:W-:Y:S02]  /*00d0*/  LEA.HI R5, R5, R0, RZ, 0x9 ;  /* 0x0000000005057211 */ /* 0x000fe400078f48ff */
[----:B0-----:R-:W-:Y:S02]  /*00e0*/  LOP3.LUT R16, R14, 0x3f, RZ, 0xc0, !PT ;  /* 0x0000003f0e107812 */ /* 0x001fe400078ec0ff */
[----:B------:R-:W-:Y:S02]  /*00f0*/  SHF.R.S32.HI R0, RZ, 0x9, R5 ;  /* 0x00000009ff007819 */ /* 0x000fe40000011405 */
[----:B------:R-:W0:Y:S03]  /*0100*/  S2R R5, SR_CTAID.X ;  /* 0x0000000000057919 */ /* 0x000e260000002500 */
[----:B------:R-:W-:-:S05]  /*0110*/  IMAD.SHL.U32 R0, R0, 0x8, RZ ;  /* 0x0000000800007824 */ /* 0x000fca00078e00ff */
[-C--:B------:R-:W-:Y:S02]  /*0120*/  IABS R9, R0.reuse ;  /* 0x0000000000097213 */ /* 0x080fe40000000000 */
[----:B------:R-:W-:Y:S02]  /*0130*/  IABS R12, R0 ;  /* 0x00000000000c7213 */ /* 0x000fe40000000000 */
[----:B------:R-:W1:Y:S08]  /*0140*/  I2F.RP R4, R9 ;  /* 0x0000000900047306 */ /* 0x000e700000209400 */
[----:B-1----:R-:W1:Y:S01]  /*0150*/  MUFU.RCP R4, R4 ;  /* 0x0000000400047308 */ /* 0x002e620000001000 */
[----:B0-----:R-:W-:Y:S01]  /*0160*/  IABS R10, R5 ;  /* 0x00000005000a7213 */ /* 0x001fe20000000000 */
[----:B-1----:R-:W-:-:S02]  /*0170*/  VIADD R6, R4, 0xffffffe ;  /* 0x0ffffffe04067836 */ /* 0x002fc40000000000 */
[----:B------:R-:W-:-:S04]  /*0180*/  IMAD.MOV R4, RZ, RZ, -R12 ;  /* 0x000000ffff047224 */ /* 0x000fc800078e0a0c */
[----:B------:R0:W1:Y:S02]  /*0190*/  F2I.FTZ.U32.TRUNC.NTZ R7, R6 ;  /* 0x0000000600077305 */ /* 0x000064000021f000 */
[----:B0-----:R-:W-:Y:S02]  /*01a0*/  IMAD.MOV.U32 R6, RZ, RZ, RZ ;  /* 0x000000ffff067224 */ /* 0x001fe400078e00ff */
[----:B-1----:R-:W-:-:S04]  /*01b0*/  IMAD.MOV R8, RZ, RZ, -R7 ;  /* 0x000000ffff087224 */ /* 0x002fc800078e0a07 */
[----:B------:R-:W-:Y:S02]  /*01c0*/  IMAD R11, R8, R9, RZ ;  /* 0x00000009080b7224 */ /* 0x000fe400078e02ff */
[----:B------:R-:W-:Y:S02]  /*01d0*/  IMAD.MOV.U32 R8, RZ, RZ, R10 ;  /* 0x000000ffff087224 */ /* 0x000fe400078e000a */
[----:B------:R-:W-:-:S06]  /*01e0*/  IMAD.HI.U32 R7, R7, R11, R6 ;  /* 0x0000000b07077227 */ /* 0x000fcc00078e0006 */
[----:B------:R-:W-:-:S04]  /*01f0*/  IMAD.HI.U32 R7, R7, R8, RZ ;  /* 0x0000000807077227 */ /* 0x000fc800078e00ff */
[----:B------:R-:W-:-:S05]  /*0200*/  IMAD R4, R7, R4, R8 ;  /* 0x0000000407047224 */ /* 0x000fca00078e0208 */
[----:B------:R-:W-:-:S13]  /*0210*/  ISETP.GT.U32.AND P1, PT, R9, R4, PT ;  /* 0x000000040900720c */ /* 0x000fda0003f24070 */
[----:B------:R-:W-:Y:S02]  /*0220*/  @!P1 IMAD.IADD R4, R4, 0x1, -R9 ;  /* 0x0000000104049824 */ /* 0x000fe400078e0a09 */
[----:B------:R-:W-:Y:S01]  /*0230*/  @!P1 VIADD R7, R7, 0x1 ;  /* 0x0000000107079836 */ /* 0x000fe20000000000 */
[----:B------:R-:W-:Y:S02]  /*0240*/  ISETP.NE.AND P1, PT, R0, RZ, PT ;  /* 0x000000ff0000720c */ /* 0x000fe40003f25270 */
[----:B------:R-:W-:Y:S02]  /*0250*/  ISETP.GE.U32.AND P0, PT, R4, R9, PT ;  /* 0x000000090400720c */ /* 0x000fe40003f06070 */
[----:B------:R-:W-:-:S04]  /*0260*/  LOP3.LUT R4, R5, R0, RZ, 0x3c, !PT ;  /* 0x0000000005047212 */ /* 0x000fc800078e3cff */
[----:B------:R-:W-:Y:S01]  /*0270*/  ISETP.GE.AND P2, PT, R4, RZ, PT ;  /* 0x000000ff0400720c */ /* 0x000fe20003f46270 */
[----:B------:R-:W-:-:S06]  /*0280*/  VIADD R4, R2, 0x7f ;  /* 0x0000007f02047836 */ /* 0x000fcc0000000000 */
[----:B------:R-:W-:-:S04]  /*0290*/  @P0 VIADD R7, R7, 0x1 ;  /* 0x0000000107070836 */ /* 0x000fc80000000000 */
[----:B------:R-:W-:Y:S01]  /*02a0*/  IMAD.MOV.U32 R6, RZ, RZ, R7 ;  /* 0x000000ffff067224 */ /* 0x000fe200078e0007 */
[----:B------:R-:W-:-:S03]  /*02b0*/  SHF.R.S32.HI R7, RZ, 0x1f, R4 ;  /* 0x0000001fff077819 */ /* 0x000fc60000011404 */
[----:B------:R-:W-:Y:S01]  /*02c0*/  @!P2 IMAD.MOV R6, RZ, RZ, -R6 ;  /* 0x000000ffff06a224 */ /* 0x000fe200078e0a06 */
[----:B------:R-:W-:Y:S02]  /*02d0*/  @!P1 LOP3.LUT R6, RZ, R0, RZ, 0x33, !PT ;  /* 0x00000000ff069212 */ /* 0x000fe400078e33ff */
[----:B------:R-:W-:-:S03]  /*02e0*/  LEA.HI R7, R7, R4, RZ, 0x7 ;  /* 0x0000000407077211 */ /* 0x000fc600078f38ff */
[----:B------:R-:W-:Y:S02]  /*02f0*/  IMAD.SHL.U32 R4, R6, 0x8, RZ ;  /* 0x0000000806047824 */ /* 0x000fe400078e00ff */
[----:B------:R-:W-:-:S03]  /*0300*/  IMAD.MOV R6, RZ, RZ, -R6 ;  /* 0x000000ffff067224 */ /* 0x000fc600078e0a06 */
[----:B------:R-:W-:Y:S01]  /*0310*/  LEA.HI.SX32 R7, R7, -R4, 0x19 ;  /* 0x8000000407077211 */ /* 0x000fe200078fcaff */
[----:B------:R-:W-:Y:S02]  /*0320*/  IMAD R15, R0, R6, R5 ;  /* 0x00000006000f7224 */ /* 0x000fe400078e0205 */
[----:B------:R-:W-:Y:S01]  /*0330*/  IMAD.MOV.U32 R6, RZ, RZ, RZ ;  /* 0x000000ffff067224 */ /* 0x000fe200078e00ff */
[----:B------:R-:W-:Y:S02]  /*0340*/  VIMNMX R8, PT, PT, R7, 0x8, PT ;  /* 0x0000000807087848 */ /* 0x000fe40003fe0100 */
[----:B------:R-:W-:Y:S02]  /*0350*/  IABS R13, R15 ;  /* 0x0000000f000d7213 */ /* 0x000fe40000000000 */
[----:B------:R-:W-:-:S04]  /*0360*/  IABS R11, R8 ;  /* 0x00000008000b7213 */ /* 0x000fc80000000000 */
[----:B------:R-:W0:Y:S08]  /*0370*/  I2F.RP R9, R11 ;  /* 0x0000000b00097306 */ /* 0x000e300000209400 */
[----:B0-----:R-:W0:Y:S02]  /*0380*/  MUFU.RCP R9, R9 ;  /* 0x0000000900097308 */ /* 0x001e240000001000 */
[----:B0-----:R-:W-:-:S06]  /*0390*/  VIADD R7, R9, 0xffffffe ;  /* 0x0ffffffe09077836 */ /* 0x001fcc0000000000 */
[----:B------:R-:W0:Y:S02]  /*03a0*/  F2I.FTZ.U32.TRUNC.NTZ R7, R7 ;  /* 0x0000000700077305 */ /* 0x000e24000021f000 */
[----:B0-----:R-:W-:-:S04]  /*03b0*/  IMAD.MOV R10, RZ, RZ, -R7 ;  /* 0x000000ffff0a7224 */ /* 0x001fc800078e0a07 */
[----:B------:R-:W-:-:S04]  /*03c0*/  IMAD.MOV.U32 R0, RZ, RZ, R10 ;  /* 0x000000ffff007224 */ /* 0x000fc800078e000a */
[----:B------:R-:W-:Y:S01]  /*03d0*/  IMAD R5, R0, R11, RZ ;  /* 0x0000000b00057224 */ /* 0x000fe200078e02ff */
[----:B------:R-:W-:-:S03]  /*03e0*/  IABS R0, R8 ;  /* 0x0000000800007213 */ /* 0x000fc60000000000 */
[----:B------:R-:W-:-:S04]  /*03f0*/  IMAD.HI.U32 R6, R7, R5, R6 ;  /* 0x0000000507067227 */ /* 0x000fc800078e0006 */
[----:B------:R-:W-:Y:S02]  /*0400*/  IMAD.MOV R0, RZ, RZ, -R0 ;  /* 0x000000ffff007224 */ /* 0x000fe400078e0a00 */
        /* <DEDUP_REMOVED lines=8> */
[----:B------:R-:W-:-:S07]  /*0490*/  ISETP.GE.AND P2, PT, R0, RZ, PT ;  /* 0x000000ff0000720c */ /* 0x000fce0003f46270 */
[----:B------:R-:W-:-:S06]  /*04a0*/  @P0 VIADD R6, R6, 0x1 ;  /* 0x0000000106060836 */ /* 0x000fcc0000000000 */
[----:B------:R-:W-:Y:S01]  /*04b0*/  @!P2 IMAD.MOV R6, RZ, RZ, -R6 ;  /* 0x000000ffff06a224 */ /* 0x000fe200078e0a06 */
[----:B------:R-:W-:-:S05]  /*04c0*/  @!P1 LOP3.LUT R6, RZ, R8, RZ, 0x33, !PT ;  /* 0x00000008ff069212 */ /* 0x000fca00078e33ff */
[----:B------:R-:W-:Y:S02]  /*04d0*/  IMAD.MOV R5, RZ, RZ, -R6 ;  /* 0x000000ffff057224 */ /* 0x000fe400078e0a06 */
[----:B------:R-:W-:Y:S02]  /*04e0*/  IMAD.SHL.U32 R24, R6, 0x200, RZ ;  /* 0x0000020006187824 */ /* 0x000fe400078e00ff */
[----:B------:R-:W-:Y:S02]  /*04f0*/  IMAD R5, R8, R5, R15 ;  /* 0x0000000508057224 */ /* 0x000fe400078e020f */
[----:B------:R-:W-:Y:S01]  /*0500*/  VIADD R6, R24, 0x3 ;  /* 0x0000000318067836 */ /* 0x000fe20000000000 */
[----:B------:R-:W-:Y:S01]  /*0510*/  STL [R1+0xa0], R24 ;  /* 0x0000a01801007387 */ /* 0x000fe20000100800 */
[----:B------:R-:W-:Y:S02]  /*0520*/  IMAD.IADD R0, R4, 0x1, R5 ;  /* 0x0000000104007824 */ /* 0x000fe400078e0205 */
[----:B------:R-:W-:-:S02]  /*0530*/  VIADD R5, R24, 0x1 ;  /* 0x0000000118057836 */ /* 0x000fc40000000000 */
[C---:B------:R-:W-:Y:S02]  /*0540*/  VIADD R4, R24.reuse, 0x2 ;  /* 0x0000000218047836 */ /* 0x040fe40000000000 */
[----:B------:R-:W-:Y:S01]  /*0550*/  VIADD R7, R24, 0x19 ;  /* 0x0000001918077836 */ /* 0x000fe20000000000 */
[----:B------:R0:W-:Y:S01]  /*0560*/  STL [R1+0xc70], R5 ;  /* 0x000c700501007387 */ /* 0x0001e20000100800 */
[----:B------:R-:W-:Y:S02]  /*0570*/  IMAD R0, R0, 0x80, R16 ;  /* 0x0000008000007824 */ /* 0x000fe400078e0210 */
[C---:B------:R-:W-:Y:S01]  /*0580*/  VIADD R23, R24.reuse, 0x12 ;  /* 0x0000001218177836 */ /* 0x040fe20000000000 */
[----:B------:R1:W-:Y:S01]  /*0590*/  STL [R1+0xc6c], R4 ;  /* 0x000c6c0401007387 */ /* 0x0003e20000100800 */
[C---:B------:R-:W-:Y:S02]  /*05a0*/  VIADD R15, R24.reuse, 0x14 ;  /* 0x00000014180f7836 */ /* 0x040fe40000000000 */
[C---:B------:R-:W-:Y:S01]  /*05b0*/  VIADD R29, R24.reuse, 0x1ee ;  /* 0x000001ee181d7836 */ /* 0x040fe20000000000 */
[----:B------:R2:W-:Y:S01]  /*05c0*/  STL [R1+0xc68], R6 ;  /* 0x000c680601007387 */ /* 0x0005e20000100800 */
[----:B------:R-:W-:-:S02]  /*05d0*/  VIADD R22, R24, 0x1f1 ;  /* 0x000001f118167836 */ /* 0x000fc40000000000 */
[C---:B0-----:R-:W-:Y:S02]  /*05e0*/  VIADD R5, R24.reuse, 0x4 ;  /* 0x0000000418057836 */ /* 0x041fe40000000000 */
[C---:B------:R-:W-:Y:S02]  /*05f0*/  VIADD R21, R24.reuse, 0x1f2 ;  /* 0x000001f218157836 */ /* 0x040fe40000000000 */
[C---:B-1----:R-:W-:Y:S01]  /*0600*/  VIADD R4, R24.reuse, 0x5 ;  /* 0x0000000518047836 */ /* 0x042fe20000000000 */
[----:B------:R0:W-:Y:S01]  /*0610*/  STL [R1+0xc64], R5 ;  /* 0x000c640501007387 */ /* 0x0001e20000100800 */
[C---:B------:R-:W-:Y:S02]  /*0620*/  VIADD R20, R24.reuse, 0x1f3 ;  /* 0x000001f318147836 */ /* 0x040fe40000000000 */
[C---:B--2---:R-:W-:Y:S01]  /*0630*/  VIADD R6, R24.reuse, 0x6 ;  /* 0x0000000618067836 */ /* 0x044fe20000000000 */
[----:B------:R1:W-:Y:S01]  /*0640*/  STL [R1+0xc60], R4 ;  /* 0x000c600401007387 */ /* 0x0003e20000100800 */
[----:B------:R-:W-:-:S02]  /*0650*/  VIADD R19, R24, 0x1f4 ;  /* 0x000001f418137836 */ /* 0x000fc40000000000 */
[C---:B------:R-:W-:Y:S01]  /*0660*/  VIADD R18, R24.reuse, 0x1f5 ;  /* 0x000001f518127836 */ /* 0x040fe20000000000 */
[----:B------:R2:W-:Y:S01]  /*0670*/  STL [R1+0xc5c], R6 ;  /* 0x000c5c0601007387 */ /* 0x0005e20000100800 */
[C---:B------:R-:W-:Y:S02]  /*0680*/  VIADD R17, R24.reuse, 0x1f6 ;  /* 0x000001f618117836 */ /* 0x040fe40000000000 */
[C---:B0-----:R-:W-:Y:S02]  /*0690*/  VIADD R5, R24.reuse, 0x7 ;  /* 0x0000000718057836 */ /* 0x041fe40000000000 */
[C---:B------:R-:W-:Y:S02]  /*06a0*/  VIADD R16, R24.reuse, 0x1f7 ;  /* 0x000001f718107836 */ /* 0x040fe40000000000 */
[C---:B-1----:R-:W-:Y:S01]  /*06b0*/  VIADD R4, R24.reuse, 0x8 ;  /* 0x0000000818047836 */ /* 0x042fe20000000000 */
[----:B------:R0:W-:Y:S01]  /*06c0*/  STL [R1+0xc48], R5 ;  /* 0x000c480501007387 */ /* 0x0001e20000100800 */
[----:B------:R-:W-:-:S02]  /*06d0*/  VIADD R13, R24, 0x1f8 ;  /* 0x000001f8180d7836 */ /* 0x000fc40000000000 */
[C---:B--2---:R-:W-:Y:S01]  /*06e0*/  VIADD R6, R24.reuse, 0x9 ;  /* 0x0000000918067836 */ /* 0x044fe20000000000 */
[----:B------:R1:W-:Y:S01]  /*06f0*/  STL [R1+0xc44], R4 ;  /* 0x000c440401007387 */ /* 0x0003e20000100800 */
[C---:B------:R-:W-:Y:S02]  /*0700*/  VIADD R12, R24.reuse, 0x1f9 ;  /* 0x000001f9180c7836 */ /* 0x040fe40000000000 */
[C---:B------:R-:W-:Y:S01]  /*0710*/  VIADD R11, R24.reuse, 0x1fa ;  /* 0x000001fa180b7836 */ /* 0x040fe20000000000 */
[----:B------:R2:W-:Y:S01]  /*0720*/  STL [R1+0xc40], R6 ;  /* 0x000c400601007387 */ /* 0x0005e20000100800 */
[C---:B------:R-:W-:Y:S02]  /*0730*/  VIADD R10, R24.reuse, 0x1fb ;  /* 0x000001fb180a7836 */ /* 0x040fe40000000000 */
[C---:B0-----:R-:W-:Y:S02]  /*0740*/  VIADD R5, R24.reuse, 0xa ;  /* 0x0000000a18057836 */ /* 0x041fe40000000000 */
[----:B------:R-:W-:-:S02]  /*0750*/  VIADD R9, R24, 0x1fc ;  /* 0x000001fc18097836 */ /* 0x000fc40000000000 */
[C---:B-1----:R-:W-:Y:S01]  /*0760*/  VIADD R4, R24.reuse, 0xb ;  /* 0x0000000b18047836 */ /* 0x042fe20000000000 */
[----:B------:R0:W-:Y:S01]  /*0770*/  STL [R1+0xc3c], R5 ;  /* 0x000c3c0501007387 */ /* 0x0001e20000100800 */
[C---:B------:R-:W-:Y:S02]  /*0780*/  VIADD R8, R24.reuse, 0x1fd ;  /* 0x000001fd18087836 */ /* 0x040fe40000000000 */
[C---:B--2---:R-:W-:Y:S01]  /*0790*/  VIADD R6, R24.reuse, 0xc ;  /* 0x0000000c18067836 */ /* 0x044fe20000000000 */
[----:B------:R1:W-:Y:S04]  /*07a0*/  STL [R1+0xc58], R4 ;  /* 0x000c580401007387 */ /* 0x0003e80000100800 */
[----:B------:R2:W-:Y:S01]  /*07b0*/  STL [R1+0xc54], R6 ;  /* 0x000c540601007387 */ /* 0x0005e20000100800 */
[----:B0-----:R-:W-:-:S02]  /*07c0*/  VIADD R5, R24, 0xd ;  /* 0x0000000d18057836 */ /* 0x001fc40000000000 */
[----:B-1----:R-:W-:-:S03]  /*07d0*/  VIADD R4, R24, 0xe ;  /* 0x0000000e18047836 */ /* 0x002fc60000000000 */
[----:B------:R0:W-:Y:S01]  /*07e0*/  STL [R1+0xc50], R5 ;  /* 0x000c500501007387 */ /* 0x0001e20000100800 */
[----:B--2---:R-:W-:-:S03]  /*07f0*/  VIADD R6, R24, 0xf ;  /* 0x0000000f18067836 */ /* 0x004fc60000000000 */
[----:B------:R1:W-:Y:S04]  /*0800*/  STL [R1+0xc4c], R4 ;  /* 0x000c4c0401007387 */ /* 0x0003e80000100800 */
[----:B------:R2:W-:Y:S01]  /*0810*/  STL [R1+0xc34], R6 ;  /* 0x000c340601007387 */ /* 0x0005e20000100800 */
[C---:B0-----:R-:W-:Y:S02]  /*0820*/  VIADD R5, R24.reuse, 0x10 ;  /* 0x0000001018057836 */ /* 0x041fe40000000000 */
[----:B-1----:R-:W-:-:S03]  /*0830*/  VIADD R4, R24, 0x11 ;  /* 0x0000001118047836 */ /* 0x002fc60000000000 */
[----:B------:R0:W-:Y:S01]  /*0840*/  STL [R1+0xc30], R5 ;  /* 0x000c300501007387 */ /* 0x0001e20000100800 */
[C---:B--2---:R-:W-:Y:S02]  /*0850*/  VIADD R6, R24.reuse, 0x15 ;  /* 0x0000001518067836 */ /* 0x044fe40000000000 */
[----:B0-----:R-:W-:-:S05]  /*0860*/  VIADD R5, R24, 0x13 ;  /* 0x0000001318057836 */ /* 0x001fca0000000000 */
[----:B------:R0:W-:Y:S04]  /*0870*/  STL [R1+0xc24], R5 ;  /* 0x000c240501007387 */ /* 0x0001e80000100800 */
[----:B------:R1:W-:Y:S01]  /*0880*/  STL [R1+0xc1c], R6 ;  /* 0x000c1c0601007387 */ /* 0x0003e20000100800 */
[C---:B0-----:R-:W-:Y:S02]  /*0890*/  VIADD R5, R24.reuse, 0x16 ;  /* 0x0000001618057836 */ /* 0x041fe40000000000 */
[----:B-1----:R-:W-:-:S03]  /*08a0*/  VIADD R6, R24, 0x17 ;  /* 0x0000001718067836 */ /* 0x002fc60000000000 */
[----:B------:R0:W-:Y:S04]  /*08b0*/  STL [R1+0xc18], R5 ;  /* 0x000c180501007387 */ /* 0x0001e80000100800 */
[----:B------:R1:W-:Y:S01]  /*08c0*/  STL [R1+0xc38], R6 ;  /* 0x000c380601007387 */ /* 0x0003e20000100800 */
[C---:B0-----:R-:W-:Y:S02]  /*08d0*/  VIADD R5, R24.reuse, 0x18 ;  /* 0x0000001818057836 */ /* 0x041fe40000000000 */
[----:B-1----:R-:W-:-:S03]  /*08e0*/  VIADD R6, R24, 0x1a ;  /* 0x0000001a18067836 */ /* 0x002fc60000000000 */
[----:B------:R0:W-:Y:S04]  /*08f0*/  STL [R1+0xc14], R5 ;  /* 0x000c140501007387 */ /* 0x0001e80000100800 */
[----:B------:R1:W-:Y:S04]  /*0900*/  STL [R1+0xc10], R7 ;  /* 0x000c100701007387 */ /* 0x0003e80000100800 */
[----:B------:R2:W-:Y:S01]  /*0910*/  STL [R1+0xc0c], R6 ;  /* 0x000c0c0601007387 */ /* 0x0005e20000100800 */
[C---:B0-----:R-:W-:Y:S02]  /*0920*/  VIADD R5, R24.reuse, 0x1b ;  /* 0x0000001b18057836 */ /* 0x041fe40000000000 */
        /* <DEDUP_REMOVED lines=931> */
[----:B------:R-:W-:Y:S04]  /*4360*/  STL [R1+0x8], R7 ;  /* 0x0000080701007387 */ /* 0x000fe80000100800 */
[----:B------:R1:W-:Y:S01]  /*4370*/  STL [R1+0x4], R6 ;  /* 0x0000040601007387 */ /* 0x0003e20000100800 */
[----:B0-----:R-:W-:-:S05]  /*4380*/  VIADD R5, R24, 0x1ed ;  /* 0x000001ed18057836 */ /* 0x001fca0000000000 */
[----:B------:R0:W-:Y:S01]  /*4390*/  STL [R1], R5 ;  /* 0x0000000501007387 */ /* 0x0001e20000100800 */
[----:B-1----:R-:W-:-:S05]  /*43a0*/  VIADD R6, R24, 0x1ef ;  /* 0x000001ef18067836 */ /* 0x002fca0000000000 */
[----:B------:R1:W-:Y:S01]  /*43b0*/  STL [R1+0x28], R6 ;  /* 0x0000280601007387 */ /* 0x0003e20000100800 */
[----:B0-----:R-:W-:-:S05]  /*43c0*/  VIADD R5, R24, 0x1f0 ;  /* 0x000001f018057836 */ /* 0x001fca0000000000 */
[----:B------:R0:W-:Y:S01]  /*43d0*/  STL [R1+0x24], R5 ;  /* 0x0000240501007387 */ /* 0x0001e20000100800 */
[----:B-1----:R-:W-:-:S03]  /*43e0*/  VIADD R6, R24, 0x1fe ;  /* 0x000001fe18067836 */ /* 0x002fc60000000000 */
[----:B------:R1:W-:Y:S01]  /*43f0*/  STL [R1+0xac], R0 ;  /* 0x0000ac0001007387 */ /* 0x0003e20000100800 */
[----:B0-----:R-:W-:Y:S01]  /*4400*/  VIADD R5, R24, 0x1ff ;  /* 0x000001ff18057836 */ /* 0x001fe20000000000 */
[----:B----4-:R-:W-:Y:S06]  /*4410*/  BRA.U UP0, `(.L_x_0) ;  /* 0x00000041000c7547 */ /* 0x010fec000b800000 */
[----:B-1----:R-:W-:Y:S01]  /*4420*/  IMAD.SHL.U32 R0, R14, 0x10, RZ ;  /* 0x000000100e007824 */ /* 0x002fe200078e00ff */
[----:B------:R1:W-:Y:S04]  /*4430*/  STL [R1+0xb0], RZ ;  /* 0x0000b0ff01007387 */ /* 0x0003e80000100800 */
[----:B------:R1:W-:Y:S04]  /*4440*/  STL [R1+0x3620], R0 ;  /* 0x0036200001007387 */ /* 0x0003e80000100800 */
[----:B------:R1:W-:Y:S04]  /*4450*/  STL [R1+0xb4], RZ ;  /* 0x0000b4ff01007387 */ /* 0x0003e80000100800 */
        /* <DEDUP_REMOVED lines=1021> */
[----:B------:R1:W-:Y:S01]  /*8430*/  STL [R1+0x28c], RZ ;  /* 0x00028cff01007387 */ /* 0x0003e20000100800 */
[----:B------:R-:W-:Y:S05]  /*8440*/  BRA `(.L_x_1) ;  /* 0x000009d400947947 */ /* 0x000fea0003800000 */
.L_x_0:
[----:B------:R0:W-:Y:S01]  /*8450*/  STL [R1+0x38b0], R20 ;  /* 0x0038b01401007387 */ /* 0x0001e20000100800 */
[----:B------:R-:W-:Y:S01]  /*8460*/  IABS R7, R3 ;  /* 0x0000000300077213 */ /* 0x000fe20000000000 */
[----:B------:R-:W2:Y:S01]  /*8470*/  LDCU UR4, c[0x0][0x3ac] ;  /* 0x00007580ff0477ac */ /* 0x000ea20008000800 */
[----:B------:R-:W-:Y:S02]  /*8480*/  IABS R26, R6 ;  /* 0x00000006001a7213 */ /* 0x000fe40000000000 */
[----:B------:R-:W-:Y:S01]  /*8490*/  IABS R27, R8 ;  /* 0x00000008001b7213 */ /* 0x000fe20000000000 */
[----:B------:R-:W3:Y:S01]  /*84a0*/  LDCU.128 UR8, c[0x0][0x380] ;  /* 0x00007000ff0877ac */ /* 0x000ee20008000c00 */
[----:B0-----:R-:W4:Y:S01]  /*84b0*/  LDL R20, [R1+0xa4] ;  /* 0x0000a40001147983 */ /* 0x001f220000100800 */
[----:B------:R-:W-:Y:S01]  /*84c0*/  ISETP.GE.AND P2, PT, R5, RZ, PT ;  /* 0x000000ff0500720c */ /* 0x000fe20003f46270 */
[----:B------:R-:W0:Y:S02]  /*84d0*/  LDCU UR7, c[0x0][0x3a4] ;  /* 0x00007480ff0777ac */ /* 0x000e240008000800 */
[----:B------:R5:W-:Y:S01]  /*84e0*/  STL [R1+0x38ac], R21 ;  /* 0x0038ac1501007387 */ /* 0x000be20000100800 */
[----:B------:R-:W-:Y:S01]  /*84f0*/  ISETP.NE.AND P6, PT, R2, RZ, PT ;  /* 0x000000ff0200720c */ /* 0x000fe20003fc5270 */
[----:B------:R-:W1:Y:S01]  /*8500*/  LDCU UR12, c[0x0][0x3b0] ;  /* 0x00007600ff0c77ac */ /* 0x000e620008000800 */
[----:B------:R-:W-:Y:S01]  /*8510*/  ISETP.GE.AND P3, PT, R6, RZ, PT ;  /* 0x000000ff0600720c */ /* 0x000fe20003f66270 */
[----:B------:R-:W0:Y:S01]  /*8520*/  LDCU UR77, c[0x0][0x3a8] ;  /* 0x00007500ff4d77ac */ /* 0x000e220008000800 */
[----:B-----5:R-:W5:Y:S01]  /*8530*/  LDL R21, [R1+0xac] ;  /* 0x0000ac0001157983 */ /* 0x020f620000100800 */
[----:B-1----:R-:W1:Y:S03]  /*8540*/  I2F.RP R0, R7 ;  /* 0x0000000700007306 */ /* 0x002e660000209400 */
[----:B------:R0:W-:Y:S04]  /*8550*/  STL [R1+0x38a8], R22 ;  /* 0x0038a81601007387 */ /* 0x0001e80000100800 */
[----:B------:R2:W-:Y:S04]  /*8560*/  STL [R1+0x38a4], R29 ;  /* 0x0038a41d01007387 */ /* 0x0005e80000100800 */
[----:B------:R3:W-:Y:S01]  /*8570*/  STL [R1+0x379c], R3 ;  /* 0x00379c0301007387 */ /* 0x0007e20000100800 */
[----:B0-----:R-:W-:Y:S01]  /*8580*/  IMAD.MOV.U32 R22, RZ, RZ, R4 ;  /* 0x000000ffff167224 */ /* 0x001fe200078e0004 */
[----:B------:R-:W-:Y:S01]  /*8590*/  IABS R4, R2 ;  /* 0x0000000200047213 */ /* 0x000fe20000000000 */
[----:B-1----:R-:W0:Y:S01]  /*85a0*/  MUFU.RCP R0, R0 ;  /* 0x0000000000007308 */ /* 0x002e220000001000 */
[----:B--2---:R-:W-:-:S02]  /*85b0*/  IMAD.MOV.U32 R29, RZ, RZ, R15 ;  /* 0x000000ffff1d7224 */ /* 0x004fc400078e000f */
[----:B---3--:R-:W-:-:S05]  /*85c0*/  IMAD.MOV.U32 R3, RZ, RZ, R23 ;  /* 0x000000ffff037224 */ /* 0x008fca00078e0017 */
[----:B------:R-:W1:Y:S01]  /*85d0*/  I2F.RP R14, R4 ;  /* 0x00000004000e7306 */ /* 0x000e620000209400 */
[----:B0-----:R-:W-:-:S07]  /*85e0*/  VIADD R0, R0, 0xffffffe ;  /* 0x0ffffffe00007836 */ /* 0x001fce0000000000 */
[----:B-1----:R-:W0:Y:S02]  /*85f0*/  MUFU.RCP R14, R14 ;  /* 0x0000000e000e7308 */ /* 0x002e240000001000 */
[----:B0-----:R-:W-:-:S06]  /*8600*/  VIADD R14, R14, 0xffffffe ;  /* 0x0ffffffe0e0e7836 */ /* 0x001fcc0000000000 */
[----:B------:R0:W1:Y:S02]  /*8610*/  F2I.FTZ.U32.TRUNC.NTZ R15, R14 ;  /* 0x0000000e000f7305 */ /* 0x000064000021f000 */
[----:B0-----:R-:W-:Y:S02]  /*8620*/  IMAD.MOV.U32 R14, RZ, RZ, RZ ;  /* 0x000000ffff0e7224 */ /* 0x001fe400078e00ff */
[----:B-1----:R-:W-:-:S04]  /*8630*/  IMAD.MOV R25, RZ, RZ, -R15 ;  /* 0x000000ffff197224 */ /* 0x002fc800078e0a0f */
[----:B------:R-:W-:-:S04]  /*8640*/  IMAD R25, R25, R4, RZ ;  /* 0x0000000419197224 */ /* 0x000fc800078e02ff */
[----:B------:R-:W-:Y:S02]  /*8650*/  IMAD.HI.U32 R14, R15, R25, R14 ;  /* 0x000000190f0e7227 */ /* 0x000fe400078e000e */
[----:B------:R-:W0:Y:S02]  /*8660*/  F2I.FTZ.U32.TRUNC.NTZ R15, R0 ;  /* 0x00000000000f7305 */ /* 0x000e24000021f000 */
[----:B0-----:R-:W-:-:S04]  /*8670*/  IMAD.MOV R0, RZ, RZ, -R15 ;  /* 0x000000ffff007224 */ /* 0x001fc800078e0a0f */
[----:B------:R-:W-:Y:S01]  /*8680*/  IMAD R0, R0, R7, RZ ;  /* 0x0000000700007224 */ /* 0x000fe200078e02ff */
[----:B----4-:R-:W-:-:S05]  /*8690*/  IABS R24, R20 ;  /* 0x0000001400187213 */ /* 0x010fca0000000000 */
[----:B------:R-:W-:-:S04]  /*86a0*/  IMAD.HI.U32 R25, R14, R24, RZ ;  /* 0x000000180e197227 */ /* 0x000fc800078e00ff */
[----:B------:R-:W-:-:S04]  /*86b0*/  IMAD.MOV R25, RZ, RZ, -R25 ;  /* 0x000000ffff197224 */ /* 0x000fc800078e0a19 */
[C---:B------:R-:W-:Y:S01]  /*86c0*/  IMAD R24, R4.reuse, R25, R24 ;  /* 0x0000001904187224 */ /* 0x040fe200078e0218 */
[----:B-----5:R-:W-:Y:S02]  /*86d0*/  IABS R23, R21 ;  /* 0x0000001500177213 */ /* 0x020fe40000000000 */
[----:B------:R-:W-:Y:S02]  /*86e0*/  IABS R25, R5 ;  /* 0x0000000500197213 */ /* 0x000fe40000000000 */
[----:B------:R-:W-:Y:S01]  /*86f0*/  ISETP.GT.U32.AND P0, PT, R4, R24, PT ;  /* 0x000000180400720c */ /* 0x000fe20003f04070 */
[----:B------:R-:W-:-:S04]  /*8700*/  IMAD.HI.U32 R14, R14, R23, RZ ;  /* 0x000000170e0e7227 */ /* 0x000fc800078e00ff */
[----:B------:R-:W-:-:S04]  /*8710*/  IMAD.MOV R14, RZ, RZ, -R14 ;  /* 0x000000ffff0e7224 */ /* 0x000fc800078e0a0e */
[----:B------:R-:W-:Y:S02]  /*8720*/  IMAD R23, R4, R14, R23 ;  /* 0x0000000e04177224 */ /* 0x000fe400078e0217 */
[----:B------:R-:W-:Y:S02]  /*8730*/  IMAD.MOV.U32 R14, RZ, RZ, RZ ;  /* 0x000000ffff0e7224 */ /* 0x000fe400078e00ff */
[----:B------:R-:W-:Y:S01]  /*8740*/  @!P0 IMAD.IADD R24, R24, 0x1, -R4 ;  /* 0x0000000118188824 */ /* 0x000fe200078e0a04 */
[----:B------:R-:W-:Y:S01]  /*8750*/  ISETP.GT.U32.AND P1, PT, R4, R23, PT ;  /* 0x000000170400720c */ /* 0x000fe20003f24070 */
[----:B------:R-:W-:-:S03]  /*8760*/  IMAD.HI.U32 R0, R15, R0, R14 ;  /* 0x000000000f007227 */ /* 0x000fc600078e000e */
[----:B------:R-:W-:Y:S01]  /*8770*/  ISETP.GT.U32.AND P0, PT, R4, R24, PT ;  /* 0x000000180400720c */ /* 0x000fe20003f04070 */
[----:B------:R-:W-:Y:S02]  /*8780*/  IMAD.MOV.U32 R15, RZ, RZ, R26 ;  /* 0x000000ffff0f7224 */ /* 0x000fe400078e001a */
[----:B------:R-:W-:Y:S02]  /*8790*/  IMAD.MOV.U32 R14, RZ, RZ, R27 ;  /* 0x000000ffff0e7224 */ /* 0x000fe400078e001b */
[----:B------:R-:W-:-:S04]  /*87a0*/  IMAD.HI.U32 R26, R0, R15, RZ ;  /* 0x0000000f001a7227 */ /* 0x000fc800078e00ff */
[----:B------:R-:W-:-:S04]  /*87b0*/  IMAD.HI.U32 R28, R0, R14, RZ ;  /* 0x0000000e001c7227 */ /* 0x000fc800078e00ff */
[----:B------:R-:W-:Y:S02]  /*87c0*/  IMAD.MOV R5, RZ, RZ, -R26 ;  /* 0x000000ffff057224 */ /* 0x000fe400078e0a1a */
[----:B------:R-:W-:Y:S02]  /*87d0*/  IMAD.MOV R26, RZ, RZ, -R28 ;  /* 0x000000ffff1a7224 */ /* 0x000fe400078e0a1c */
[----:B------:R-:W2:Y:S01]  /*87e0*/  LDL R28, [R1+0xc3c] ;  /* 0x000c3c00011c7983 */ /* 0x000ea20000100800 */
[--C-:B------:R-:W-:Y:S01]  /*87f0*/  @!P1 IMAD.IADD R23, R23, 0x1, -R4.reuse ;  /* 0x0000000117179824 */ /* 0x100fe200078e0a04 */
[----:B------:R-:W-:Y:S01]  /*8800*/  ISETP.GE.AND P5, PT, R21, RZ, PT ;  /* 0x000000ff1500720c */ /* 0x000fe20003fa6270 */
[----:B------:R-:W-:Y:S02]  /*8810*/  @!P0 IMAD.IADD R24, R24, 0x1, -R4 ;  /* 0x0000000118188824 */ /* 0x000fe400078e0a04 */
[----:B------:R-:W-:Y:S01]  /*8820*/  IMAD.HI.U32 R27, R0, R25, RZ ;  /* 0x00000019001b7227 */ /* 0x000fe200078e00ff */
[----:B------:R-:W-:-:S02]  /*8830*/  ISETP.GT.U32.AND P4, PT, R4, R23, PT ;  /* 0x000000170400720c */ /* 0x000fc40003f84070 */
[----:B------:R-:W-:Y:S01]  /*8840*/  ISETP.GE.AND P0, PT, R20, RZ, PT ;  /* 0x000000ff1400720c */ /* 0x000fe20003f06270 */
[C---:B------:R-:W-:Y:S02]  /*8850*/  IMAD R14, R7.reuse, R26, R14 ;  /* 0x0000001a070e7224 */ /* 0x040fe400078e020e */
[----:B------:R-:W-:Y:S01]  /*8860*/  IMAD R5, R7, R5, R15 ;  /* 0x0000000507057224 */ /* 0x000fe200078e020f */
[----:B------:R-:W-:Y:S01]  /*8870*/  ISETP.GE.AND P1, PT, R8, RZ, PT ;  /* 0x000000ff0800720c */ /* 0x000fe20003f26270 */
[----:B------:R-:W-:Y:S01]  /*8880*/  IMAD.MOV R27, RZ, RZ, -R27 ;  /* 0x000000ffff1b7224 */ /* 0x000fe200078e0a1b */
[----:B------:R-:W3:Y:S05]  /*8890*/  LDL.LU R20, [R1+0x38b0] ;  /* 0x0038b00001147983 */ /* 0x000eea0000300800 */
[----:B------:R-:W-:Y:S01]  /*88a0*/  @!P4 IMAD.IADD R23, R23, 0x1, -R4 ;  /* 0x000000011717c824 */ /* 0x000fe200078e0a04 */
[----:B------:R-:W-:Y:S01]  /*88b0*/  LOP3.LUT R4, RZ, R2, RZ, 0x33, !PT ;  /* 0x00000002ff047212 */ /* 0x000fe200078e33ff */
[----:B------:R-:W-:Y:S01]  /*88c0*/  @!P0 IMAD.MOV R24, RZ, RZ, -R24 ;  /* 0x000000ffff188224 */ /* 0x000fe200078e0a18 */
[----:B------:R-:W-:Y:S01]  /*88d0*/  IABS R2, R9 ;  /* 0x0000000900027213 */ /* 0x000fe20000000000 */
[----:B------:R-:W-:Y:S01]  /*88e0*/  IMAD R25, R7, R27, R25 ;  /* 0x0000001b07197224 */ /* 0x000fe200078e0219 */
[----:B------:R-:W-:Y:S01]  /*88f0*/  IABS R8, R12 ;  /* 0x0000000c00087213 */ /* 0x000fe20000000000 */
[----:B------:R-:W4:Y:S02]  /*8900*/  LDL.LU R21, [R1+0x38ac] ;  /* 0x0038ac0001157983 */ /* 0x000f240000300800 */
[----:B------:R-:W-:-:S02]  /*8910*/  IMAD.MOV.U32 R26, RZ, RZ, R2 ;  /* 0x000000ffff1a7224 */ /* 0x000fc400078e0002 */
[----:B------:R-:W-:-:S04]  /*8920*/  IMAD.MOV.U32 R2, RZ, RZ, R23 ;  /* 0x000000ffff027224 */ /* 0x000fc800078e0017 */
[----:B------:R-:W-:Y:S01]  /*8930*/  @!P5 IMAD.MOV R2, RZ, RZ, -R2 ;  /* 0x000000ffff02d224 */ /* 0x000fe200078e0a02 */
[----:B------:R-:W-:-:S04]  /*8940*/  SEL R6, R4, R24, !P6 ;  /* 0x0000001804067207 */ /* 0x000fc80007000000 */
[----:B------:R-:W-:Y:S02]  /*8950*/  SEL R2, R4, R2, !P6 ;  /* 0x0000000204027207 */ /* 0x000fe40007000000 */
[C---:B------:R-:W-:Y:S02]  /*8960*/  ISETP.GT.U32.AND P6, PT, R7.reuse, R14, PT ;  /* 0x0000000e0700720c */ /* 0x040fe40003fc4070 */
[C---:B------:R-:W-:Y:S02]  /*8970*/  ISETP.GT.U32.AND P0, PT, R7.reuse, R25, PT ;  /* 0x000000190700720c */ /* 0x040fe40003f04070 */
[----:B------:R-:W-:Y:S01]  /*8980*/  ISETP.GT.U32.AND P5, PT, R7, R5, PT ;  /* 0x000000050700720c */ /* 0x000fe20003fa4070 */
[----:B------:R-:W-:Y:S08]  /*8990*/  STL [R1+0xc78], R6 ;  /* 0x000c780601007387 */ /* 0x000ff00000100800 */
[--C-:B------:R-:W-:Y:S01]  /*89a0*/  @!P6 IMAD.IADD R14, R14, 0x1, -R7.reuse ;  /* 0x000000010e0ee824 */ /* 0x100fe200078e0a07 */
[----:B------:R0:W-:Y:S01]  /*89b0*/  STL [R1+0xc74], R2 ;  /* 0x000c740201007387 */ /* 0x0001e20000100800 */
[----:B------:R-:W-:-:S03]  /*89c0*/  @!P0 IMAD.IADD R25, R25, 0x1, -R7 ;  /* 0x0000000119198824 */ /* 0x000fc600078e0a07 */
[C---:B------:R-:W-:Y:S01]  /*89d0*/  ISETP.GT.U32.AND P6, PT, R7.reuse, R14, PT ;  /* 0x0000000e0700720c */ /* 0x040fe20003fc4070 */
[----:B------:R-:W-:Y:S01]  /*89e0*/  IMAD.HI.U32 R23, R0, R26, RZ ;  /* 0x0000001a00177227 */ /* 0x000fe200078e00ff */
[----:B------:R-:W-:-:S03]  /*89f0*/  ISETP.GT.U32.AND P0, PT, R7, R25, PT ;  /* 0x000000190700720c */ /* 0x000fc60003f04070 */
[----:B0-----:R-:W-:-:S04]  /*8a00*/  IMAD.HI.U32 R2, R0, R8, RZ ;  /* 0x0000000800027227 */ /* 0x001fc800078e00ff */
[----:B------:R-:W-:Y:S02]  /*8a10*/  IMAD.MOV R2, RZ, RZ, -R2 ;  /* 0x000000ffff027224 */ /* 0x000fe400078e0a02 */
[----:B------:R-:W-:Y:S02]  /*8a20*/  @!P5 IMAD.IADD R5, R5, 0x1, -R7 ;  /* 0x000000010505d824 */ /* 0x000fe400078e0a07 */
[----:B------:R-:W-:Y:S02]  /*8a30*/  IMAD R8, R7, R2, R8 ;  /* 0x0000000207087224 */ /* 0x000fe400078e0208 */
[----:B------:R-:W-:Y:S01]  /*8a40*/  IMAD.MOV R23, RZ, RZ, -R23 ;  /* 0x000000ffff177224 */ /* 0x000fe200078e0a17 */
[----:B------:R-:W-:Y:S01]  /*8a50*/  ISETP.GE.AND P4, PT, R9, RZ, PT ;  /* 0x000000ff0900720c */ /* 0x000fe20003f86270 */
[----:B------:R-:W-:Y:S01]  /*8a60*/  @!P6 IMAD.IADD R14, R14, 0x1, -R7 ;  /* 0x000000010e0ee824 */ /* 0x000fe200078e0a07 */
[----:B------:R-:W-:Y:S01]  /*8a70*/  IABS R15, R10 ;  /* 0x0000000a000f7213 */ /* 0x000fe20000000000 */
[----:B------:R-:W-:Y:S01]  /*8a80*/  IMAD R23, R7, R23, R26 ;  /* 0x0000001707177224 */ /* 0x000fe200078e021a */
[----:B------:R-:W-:-:S02]  /*8a90*/  IABS R9, R11 ;  /* 0x0000000b00097213 */ /* 0x000fc40000000000 */
[C---:B------:R-:W-:Y:S02]  /*8aa0*/  ISETP.GT.U32.AND P5, PT, R7.reuse, R5, PT ;  /* 0x000000050700720c */ /* 0x040fe40003fa4070 */
[----:B------:R-:W-:Y:S01]  /*8ab0*/  ISETP.GT.U32.AND P6, PT, R7, R8, PT ;  /* 0x000000080700720c */ /* 0x000fe20003fc4070 */
[----:B------:R-:W-:Y:S01]  /*8ac0*/  IMAD.HI.U32 R6, R0, R15, RZ ;  /* 0x0000000f00067227 */ /* 0x000fe200078e00ff */
[----:B------:R-:W-:-:S03]  /*8ad0*/  IABS R2, R17 ;  /* 0x0000001100027213 */ /* 0x000fc60000000000 */
[----:B------:R-:W-:Y:S01]  /*8ae0*/  @!P0 IMAD.IADD R25, R25, 0x1, -R7 ;  /* 0x0000000119198824 */ /* 0x000fe200078e0a07 */
[----:B------:R-:W-:Y:S01]  /*8af0*/  ISETP.GT.U32.AND P0, PT, R7, R23, PT ;  /* 0x000000170700720c */ /* 0x000fe20003f04070 */
[----:B------:R-:W-:-:S04]  /*8b00*/  IMAD.HI.U32 R4, R0, R9, RZ ;  /* 0x0000000900047227 */ /* 0x000fc800078e00ff */
[----:B------:R-:W-:Y:S02]  /*8b10*/  IMAD.MOV R6, RZ, RZ, -R6 ;  /* 0x000000ffff067224 */ /* 0x000fe400078e0a06 */
[----:B------:R-:W-:Y:S02]  /*8b20*/  IMAD.MOV R4, RZ, RZ, -R4 ;  /* 0x000000ffff047224 */ /* 0x000fe400078e0a04 */
[C---:B------:R-:W-:Y:S01]  /*8b30*/  IMAD R15, R7.reuse, R6, R15 ;  /* 0x00000006070f7224 */ /* 0x040fe200078e020f */
[----:B------:R-:W-:Y:S01]  /*8b40*/  IABS R6, R13 ;  /* 0x0000000d00067213 */ /* 0x000fe20000000000 */
[----:B------:R-:W-:Y:S01]  /*8b50*/  IMAD R9, R7, R4, R9 ;  /* 0x0000000407097224 */ /* 0x000fe200078e0209 */
[----:B------:R-:W-:Y:S01]  /*8b60*/  IABS R4, R16 ;  /* 0x0000001000047213 */ /* 0x000fe20000000000 */
[--C-:B------:R-:W-:Y:S02]  /*8b70*/  @!P5 IMAD.IADD R5, R5, 0x1, -R7.reuse ;  /* 0x000000010505d824 */ /* 0x100fe400078e0a07 */
[----:B------:R-:W-:-:S02]  /*8b80*/  @!P6 IMAD.IADD R8, R8, 0x1, -R7 ;  /* 0x000000010808e824 */ /* 0x000fc400078e0a07 */
[----:B------:R-:W-:Y:S02]  /*8b90*/  @!P3 IMAD.MOV R5, RZ, RZ, -R5 ;  /* 0x000000ffff05b224 */ /* 0x000fe400078e0a05 */
[----:B------:R-:W-:Y:S01]  /*8ba0*/  IMAD.HI.U32 R24, R0, R6, RZ ;  /* 0x0000000600187227 */ /* 0x000fe200078e00ff */
[----:B------:R-:W-:-:S03]  /*8bb0*/  ISETP.GT.U32.AND P3, PT, R7, R8, PT ;  /* 0x000000080700720c */ /* 0x000fc60003f64070 */
[----:B------:R-:W-:Y:S01]  /*8bc0*/  @!P0 IMAD.IADD R23, R23, 0x1, -R7 ;  /* 0x0000000117178824 */ /* 0x000fe200078e0a07 */
[----:B------:R-:W-:Y:S01]  /*8bd0*/  ISETP.GE.AND P0, PT, R10, RZ, PT ;  /* 0x000000ff0a00720c */ /* 0x000fe20003f06270 */
[----:B------:R-:W-:-:S04]  /*8be0*/  IMAD.HI.U32 R26, R0, R4, RZ ;  /* 0x00000004001a7227 */ /* 0x000fc800078e00ff */
[----:B------:R-:W-:Y:S02]  /*8bf0*/  IMAD.MOV R24, RZ, RZ, -R24 ;  /* 0x000000ffff187224 */ /* 0x000fe400078e0a18 */
[----:B------:R-:W-:Y:S02]  /*8c00*/  IMAD.MOV R26, RZ, RZ, -R26 ;  /* 0x000000ffff1a7224 */ /* 0x000fe400078e0a1a */
[C---:B------:R-:W-:Y:S02]  /*8c10*/  IMAD R6, R7.reuse, R24, R6 ;  /* 0x0000001807067224 */ /* 0x040fe400078e0206 */
[----:B------:R-:W-:Y:S02]  /*8c20*/  IMAD R4, R7, R26, R4 ;  /* 0x0000001a07047224 */ /* 0x000fe400078e0204 */
[----:B------:R-:W-:Y:S01]  /*8c30*/  @!P3 IMAD.IADD R8, R8, 0x1, -R7 ;  /* 0x000000010808b824 */ /* 0x000fe200078e0a07 */
[----:B------:R-:W-:Y:S01]  /*8c40*/  ISETP.GE.AND P3, PT, R12, RZ, PT ;  /* 0x000000ff0c00720c */ /* 0x000fe20003f66270 */
[----:B--2---:R-:W-:-:S02]  /*8c50*/  IMAD.MOV.U32 R27, RZ, RZ, R28 ;  /* 0x000000ffff1b7224 */ /* 0x004fc400078e001c */
[----:B------:R-:W-:Y:S02]  /*8c60*/  IMAD.MOV.U32 R28, RZ, RZ, R3 ;  /* 0x000000ffff1c7224 */ /* 0x000fe400078e0003 */
[----:B------:R-:W-:Y:S02]  /*8c70*/  IMAD.MOV.U32 R3, RZ, RZ, R22 ;  /* 0x000000ffff037224 */ /* 0x000fe400078e0016 */
[----:B------:R-:W-:Y:S02]  /*8c80*/  IMAD.MOV.U32 R22, RZ, RZ, R25 ;  /* 0x000000ffff167224 */ /* 0x000fe400078e0019 */
[----:B------:R-:W-:-:S04]  /*8c90*/  IMAD.HI.U32 R25, R0, R2, RZ ;  /* 0x0000000200197227 */ /* 0x000fc800078e00ff */
[----:B------:R-:W-:Y:S02]  /*8ca0*/  @!P2 IMAD.MOV R22, RZ, RZ, -R22 ;  /* 0x000000ffff16a224 */ /* 0x000fe400078e0a16 */
[----:B------:R-:W-:-:S03]  /*8cb0*/  IMAD.MOV R25, RZ, RZ, -R25 ;  /* 0x000000ffff197224 */ /* 0x000fc600078e0a19 */
[----:B------:R0:W-:Y:S01]  /*8cc0*/  STL [R1+0xa2c], R22 ;  /* 0x000a2c1601007387 */ /* 0x0001e20000100800 */
[----:B------:R-:W-:Y:S02]  /*8cd0*/  IMAD R2, R7, R25, R2 ;  /* 0x0000001907027224 */ /* 0x000fe400078e0202 */
[----:B------:R-:W-:Y:S02]  /*8ce0*/  IMAD.MOV.U32 R25, RZ, RZ, R29 ;  /* 0x000000ffff197224 */ /* 0x000fe400078e001d */
[----:B------:R-:W-:Y:S01]  /*8cf0*/  IMAD.MOV.U32 R29, RZ, RZ, R14 ;  /* 0x000000ffff1d7224 */ /* 0x000fe200078e000e */
[----:B0-----:R-:W2:Y:S04]  /*8d00*/  LDL.LU R22, [R1+0x38a8] ;  /* 0x0038a80001167983 */ /* 0x001ea80000300800 */
[----:B------:R-:W5:Y:S01]  /*8d10*/  LDL.LU R10, [R1+0xc14] ;  /* 0x000c1400010a7983 */ /* 0x000f620000300800 */
[----:B------:R-:W-:-:S03]  /*8d20*/  @!P1 IMAD.MOV R29, RZ, RZ, -R29 ;  /* 0x000000ffff1d9224 */ /* 0x000fc600078e0a1d */
[----:B------:R-:W2:Y:S04]  /*8d30*/  LDL.LU R24, [R1+0xc24] ;  /* 0x000c240001187983 */ /* 0x000ea80000300800 */
[----:B------:R-:W2:Y:S04]  /*8d40*/  LDL.LU R26, [R1+0xc38] ;  /* 0x000c3800011a7983 */ /* 0x000ea80000300800 */
[----:B------:R-:W-:Y:S04]  /*8d50*/  STL [R1+0xa28], R5 ;  /* 0x000a280501007387 */ /* 0x000fe80000100800 */
[----:B------:R0:W-:Y:S04]  /*8d60*/  STL [R1+0xa24], R29 ;  /* 0x000a241d01007387 */ /* 0x0001e80000100800 */
[----:B0-----:R-:W2:Y:S04]  /*8d70*/  LDL.LU R29, [R1+0x38a4] ;  /* 0x0038a400011d7983 */ /* 0x001ea80000300800 */
[----:B------:R-:W2:Y:S01]  /*8d80*/  LDL.LU R12, [R1+0xc04] ;  /* 0x000c0400010c7983 */ /* 0x000ea20000300800 */
[----:B------:R-:W-:-:S02]  /*8d90*/  ISETP.GT.U32.AND P2, PT, R7, R15, PT ;  /* 0x0000000f0700720c */ /* 0x000fc40003f44070 */
[C---:B------:R-:W-:Y:S02]  /*8da0*/  ISETP.GT.U32.AND P5, PT, R7.reuse, R9, PT ;  /* 0x000000090700720c */ /* 0x040fe40003fa4070 */
[----:B------:R-:W-:-:S09]  /*8db0*/  ISETP.GT.U32.AND P1, PT, R7, R6, PT ;  /* 0x000000060700720c */ /* 0x000fd20003f24070 */
[--C-:B------:R-:W-:Y:S01]  /*8dc0*/  @!P2 IMAD.IADD R15, R15, 0x1, -R7.reuse ;  /* 0x000000010f0fa824 */ /* 0x100fe200078e0a07 */
[----:B------:R-:W-:Y:S01]  /*8dd0*/  ISETP.GT.U32.AND P2, PT, R7, R23, PT ;  /* 0x000000170700720c */ /* 0x000fe20003f44070 */
[----:B------:R-:W-:-:S03]  /*8de0*/  @!P5 IMAD.IADD R9, R9, 0x1, -R7 ;  /* 0x000000010909d824 */ /* 0x000fc600078e0a07 */
[C---:B------:R-:W-:Y:S01]  /*8df0*/  ISETP.GT.U32.AND P5, PT, R7.reuse, R15, PT ;  /* 0x0000000f0700720c */ /* 0x040fe20003fa4070 */
[----:B------:R-:W-:Y:S01]  /*8e00*/  @!P1 IMAD.IADD R6, R6, 0x1, -R7 ;  /* 0x0000000106069824 */ /* 0x000fe200078e0a07 */
[----:B------:R-:W-:-:S07]  /*8e10*/  ISETP.GT.U32.AND P6, PT, R7, R9, PT ;  /* 0x000000090700720c */ /* 0x000fce0003fc4070 */
[----:B------:R-:W-:-:S04]  /*8e20*/  @!P2 IMAD.IADD R23, R23, 0x1, -R7 ;  /* 0x000000011717a824 */ /* 0x000fc800078e0a07 */
[----:B------:R-:W-:Y:S01]  /*8e30*/  @!P4 IMAD.MOV R23, RZ, RZ, -R23 ;  /* 0x000000ffff17c224 */ /* 0x000fe200078e0a17 */
[----:B------:R-:W-:Y:S01]  /*8e40*/  ISETP.GT.U32.AND P4, PT, R7, R6, PT ;  /* 0x000000060700720c */ /* 0x000fe20003f84070 */
[--C-:B------:R-:W-:Y:S01]  /*8e50*/  @!P5 IMAD.IADD R15, R15, 0x1, -R7.reuse ;  /* 0x000000010f0fd824 */ /* 0x100fe200078e0a07 */
[----:B------:R-:W-:Y:S02]  /*8e60*/  ISETP.GE.AND P5, PT, R11, RZ, PT ;  /* 0x000000ff0b00720c */ /* 0x000fe40003fa6270 */
[----:B------:R-:W-:Y:S01]  /*8e70*/  ISETP.GE.AND P1, PT, R13, RZ, PT ;  /* 0x000000ff0d00720c */ /* 0x000fe20003f26270 */
[----:B------:R-:W-:Y:S01]  /*8e80*/  @!P6 IMAD.IADD R9, R9, 0x1, -R7 ;  /* 0x000000010909e824 */ /* 0x000fe200078e0a07 */
[----:B------:R0:W-:Y:S01]  /*8e90*/  STL [R1+0xa20], R23 ;  /* 0x000a201701007387 */ /* 0x0001e20000100800 */
[----:B------:R-:W-:-:S06]  /*8ea0*/  @!P0 IMAD.MOV R15, RZ, RZ, -R15 ;  /* 0x000000ffff0f8224 */ /* 0x000fcc00078e0a0f */
[----:B------:R-:W-:Y:S02]  /*8eb0*/  @!P4 IMAD.IADD R6, R6, 0x1, -R7 ;  /* 0x000000010606c824 */ /* 0x000fe400078e0a07 */
[----:B------:R-:W-:Y:S01]  /*8ec0*/  @!P3 IMAD.MOV R8, RZ, RZ, -R8 ;  /* 0x000000ffff08b224 */ /* 0x000fe200078e0a08 */
[----:B------:R1:W-:Y:S01]  /*8ed0*/  STL [R1+0xa1c], R15 ;  /* 0x000a1c0f01007387 */ /* 0x0003e20000100800 */
[----:B-----5:R-:W-:Y:S01]  /*8ee0*/  IMAD.MOV.U32 R14, RZ, RZ, R10 ;  /* 0x000000ffff0e7224 */ /* 0x020fe200078e000a */
[----:B------:R-:W-:-:S05]  /*8ef0*/  IABS R10, R18 ;  /* 0x00000012000a7213 */ /* 0x000fca0000000000 */
[----:B------:R-:W-:-:S04]  /*8f00*/  IMAD.HI.U32 R11, R0, R10, RZ ;  /* 0x0000000a000b7227 */ /* 0x000fc800078e00ff */
[----:B------:R-:W-:-:S04]  /*8f10*/  IMAD.MOV R11, RZ, RZ, -R11 ;  /* 0x000000ffff0b7224 */ /* 0x000fc800078e0a0b */
[----:B------:R-:W-:Y:S02]  /*8f20*/  IMAD R10, R7, R11, R10 ;  /* 0x0000000b070a7224 */ /* 0x000fe400078e020a */
[----:B------:R-:W-:-:S04]  /*8f30*/  IMAD.MOV.U32 R11, RZ, RZ, R9 ;  /* 0x000000ffff0b7224 */ /* 0x000fc800078e0009 */
[----:B------:R-:W-:Y:S02]  /*8f40*/  @!P5 IMAD.MOV R11, RZ, RZ, -R11 ;  /* 0x000000ffff0bd224 */ /* 0x000fe400078e0a0b */
[----:B--2---:R-:W-:-:S04]  /*8f50*/  IMAD.MOV.U32 R13, RZ, RZ, R12 ;  /* 0x000000ffff0d7224 */ /* 0x004fc800078e000c */
[----:B0-----:R-:W-:Y:S02]  /*8f60*/  IMAD.MOV.U32 R23, RZ, RZ, R13 ;  /* 0x000000ffff177224 */ /* 0x001fe400078e000d */
[----:B------:R-:W-:Y:S01]  /*8f70*/  IMAD.MOV.U32 R13, RZ, RZ, R6 ;  /* 0x000000ffff0d7224 */ /* 0x000fe200078e0006 */
[----:B------:R-:W-:Y:S03]  /*8f80*/  STL [R1+0xa18], R11 ;  /* 0x000a180b01007387 */ /* 0x000fe60000100800 */
[----:B------:R-:W-:Y:S01]  /*8f90*/  @!P1 IMAD.MOV R13, RZ, RZ, -R13 ;  /* 0x000000ffff0d9224 */ /* 0x000fe200078e0a0d */
[----:B------:R-:W-:Y:S04]  /*8fa0*/  STL [R1+0xa14], R8 ;  /* 0x000a140801007387 */ /* 0x000fe80000100800 */
[----:B-1----:R-:W2:Y:S04]  /*8fb0*/  LDL.LU R15, [R1+0x24] ;  /* 0x00002400010f7983 */ /* 0x002ea80000300800 */
[----:B------:R0:W-:Y:S04]  /*8fc0*/  STL [R1+0xa10], R13 ;  /* 0x000a100d01007387 */ /* 0x0001e80000100800 */
[----:B0-----:R-:W5:Y:S01]  /*8fd0*/  LDL.LU R13, [R1+0x28] ;  /* 0x00002800010d7983 */ /* 0x001f620000300800 */
[----:B------:R-:W-:-:S02]  /*8fe0*/  ISETP.GT.U32.AND P2, PT, R7, R4, PT ;  /* 0x000000040700720c */ /* 0x000fc40003f44070 */
[----:B------:R-:W-:Y:S02]  /*8ff0*/  IABS R5, R19 ;  /* 0x0000001300057213 */ /* 0x000fe40000000000 */
[----:B------:R-:W-:-:S03]  /*9000*/  ISETP.GT.U32.AND P6, PT, R7, R2, PT ;  /* 0x000000020700720c */ /* 0x000fc60003fc4070 */
[----:B------:R-:W-:-:S04]  /*9010*/  IMAD.HI.U32 R12, R0, R5, RZ ;  /* 0x00000005000c7227 */ /* 0x000fc800078e00ff */
[----:B------:R-:W-:Y:S02]  /*9020*/  IMAD.MOV R12, RZ, RZ, -R12 ;  /* 0x000000ffff0c7224 */ /* 0x000fe400078e0a0c */
[----:B------:R-:W-:Y:S01]  /*9030*/  @!P2 IMAD.IADD R4, R4, 0x1, -R7 ;  /* 0x000000010404a824 */ /* 0x000fe200078e0a07 */
[C---:B------:R-:W-:Y:S01]  /*9040*/  ISETP.GT.U32.AND P5, PT, R7.reuse, R10, PT ;  /* 0x0000000a0700720c */ /* 0x040fe20003fa4070 */
[----:B------:R-:W-:-:S03]  /*9050*/  IMAD R5, R7, R12, R5 ;  /* 0x0000000c07057224 */ /* 0x000fc600078e0205 */
[C---:B------:R-:W-:Y:S02]  /*9060*/  ISETP.GT.U32.AND P0, PT, R7.reuse, R4, PT ;  /* 0x000000040700720c */ /* 0x040fe40003f04070 */
[----:B---3--:R-:W-:Y:S02]  /*9070*/  IABS R9, R20 ;  /* 0x0000001400097213 */ /* 0x008fe40000000000 */
[----:B------:R-:W-:Y:S01]  /*9080*/  ISETP.GT.U32.AND P4, PT, R7, R5, PT ;  /* 0x000000050700720c */ /* 0x000fe20003f84070 */
[----:B------:R-:W-:Y:S01]  /*9090*/  @!P6 IMAD.IADD R2, R2, 0x1, -R7 ;  /* 0x000000010202e824 */ /* 0x000fe200078e0a07 */
[----:B------:R-:W-:Y:S01]  /*90a0*/  ISETP.GE.AND P2, PT, R16, RZ, PT ;  /* 0x000000ff1000720c */ /* 0x000fe20003f46270 */
[----:B------:R-:W-:-:S03]  /*90b0*/  IMAD.HI.U32 R8, R0, R9, RZ ;  /* 0x0000000900087227 */ /* 0x000fc600078e00ff */
[----:B------:R-:W-:Y:S01]  /*90c0*/  ISETP.GT.U32.AND P6, PT, R7, R2, PT ;  /* 0x000000020700720c */ /* 0x000fe20003fc4070 */
[--C-:B------:R-:W-:Y:S02]  /*90d0*/  @!P5 IMAD.IADD R10, R10, 0x1, -R7.reuse ;  /* 0x000000010a0ad824 */ /* 0x100fe400078e0a07 */
[--C-:B------:R-:W-:Y:S02]  /*90e0*/  @!P0 IMAD.IADD R4, R4, 0x1, -R7.reuse ;  /* 0x0000000104048824 */ /* 0x100fe400078e0a07 */
[----:B------:R-:W-:Y:S01]  /*90f0*/  IMAD.MOV R8, RZ, RZ, -R8 ;  /* 0x000000ffff087224 */ /* 0x000fe200078e0a08 */
[----:B------:R-:W-:Y:S01]  /*9100*/  ISETP.GE.AND P3, PT, R17, RZ, PT ;  /* 0x000000ff1100720c */ /* 0x000fe20003f66270 */
[----:B------:R-:W-:Y:S02]  /*9110*/  IMAD.MOV.U32 R16, RZ, RZ, R14 ;  /* 0x000000ffff107224 */ /* 0x000fe400078e000e */
[----:B------:R-:W-:Y:S01]  /*9120*/  @!P4 IMAD.IADD R5, R5, 0x1, -R7 ;  /* 0x000000010505c824 */ /* 0x000fe200078e0a07 */
[C---:B------:R-:W-:Y:S01]  /*9130*/  ISETP.GT.U32.AND P4, PT, R7.reuse, R10, PT ;  /* 0x0000000a0700720c */ /* 0x040fe20003f84070 */
[C---:B------:R-:W-:Y:S01]  /*9140*/  IMAD R8, R7.reuse, R8, R9 ;  /* 0x0000000807087224 */ /* 0x040fe200078e0209 */
[----:B------:R-:W-:Y:S01]  /*9150*/  ISETP.GE.AND P0, PT, R18, RZ, PT ;  /* 0x000000ff1200720c */ /* 0x000fe20003f06270 */
[----:B------:R-:W-:Y:S01]  /*9160*/  IMAD.MOV.U32 R14, RZ, RZ, R4 ;  /* 0x000000ffff0e7224 */ /* 0x000fe200078e0004 */
[----:B------:R-:W3:Y:S03]  /*9170*/  LDL.LU R17, [R1] ;  /* 0x0000000001117983 */ /* 0x000ee60000300800 */
[----:B------:R-:W-:Y:S01]  /*9180*/  @!P2 IMAD.MOV R14, RZ, RZ, -R14 ;  /* 0x000000ffff0ea224 */ /* 0x000fe200078e0a0e */
[----:B------:R-:W-:Y:S01]  /*9190*/  ISETP.GT.U32.AND P2, PT, R7, R8, PT ;  /* 0x000000080700720c */ /* 0x000fe20003f44070 */
[----:B------:R-:W-:Y:S01]  /*91a0*/  @!P6 IMAD.IADD R2, R2, 0x1, -R7 ;  /* 0x000000010202e824 */ /* 0x000fe200078e0a07 */
[----:B----4-:R-:W-:-:S03]  /*91b0*/  IABS R11, R21 ;  /* 0x00000015000b7213 */ /* 0x010fc60000000000 */
[----:B------:R-:W-:Y:S01]  /*91c0*/  @!P3 IMAD.MOV R2, RZ, RZ, -R2 ;  /* 0x000000ffff02b224 */ /* 0x000fe200078e0a02 */
[----:B------:R-:W-:Y:S01]  /*91d0*/  ISETP.GT.U32.AND P1, PT, R7, R5, PT ;  /* 0x000000050700720c */ /* 0x000fe20003f24070 */
[----:B------:R-:W-:Y:S01]  /*91e0*/  @!P4 IMAD.IADD R10, R10, 0x1, -R7 ;  /* 0x000000010a0ac824 */ /* 0x000fe200078e0a07 */
[----:B------:R0:W-:Y:S01]  /*91f0*/  STL [R1+0xa04], R14 ;  /* 0x000a040e01007387 */ /* 0x0001e20000100800 */
[----:B------:R-:W-:Y:S01]  /*9200*/  ISETP.GE.AND P6, PT, R19, RZ, PT ;  /* 0x000000ff1300720c */ /* 0x000fe20003fc6270 */
[----:B------:R-:W-:Y:S01]  /*9210*/  IMAD.HI.U32 R6, R0, R11, RZ ;  /* 0x0000000b00067227 */ /* 0x000fe200078e00ff */
[----:B------:R-:W-:-:S03]  /*9220*/  IABS R12, R22 ;  /* 0x00000016000c7213 */ /* 0x000fc60000000000 */
[----:B------:R-:W-:Y:S01]  /*9230*/  @!P2 IMAD.IADD R8, R8, 0x1, -R7 ;  /* 0x000000010808a824 */ /* 0x000fe200078e0a07 */
[----:B0-----:R-:W4:Y:S04]  /*9240*/  LDL R14, [R1+0x4] ;  /* 0x00000400010e7983 */ /* 0x001f280000100800 */
[----:B------:R0:W-:Y:S01]  /*9250*/  STL [R1+0xa00], R2 ;  /* 0x000a000201007387 */ /* 0x0001e20000100800 */
[----:B------:R-:W-:-:S04]  /*9260*/  IMAD.HI.U32 R4, R0, R12, RZ ;  /* 0x0000000c00047227 */ /* 0x000fc800078e00ff */
[----:B0-----:R-:W-:Y:S02]  /*9270*/  IMAD.MOV.U32 R2, RZ, RZ, R10 ;  /* 0x000000ffff027224 */ /* 0x001fe400078e000a */
[----:B------:R-:W-:Y:S02]  /*9280*/  IMAD.MOV R6, RZ, RZ, -R6 ;  /* 0x000000ffff067224 */ /* 0x000fe400078e0a06 */
[----:B------:R-:W-:Y:S01]  /*9290*/  @!P0 IMAD.MOV R2, RZ, RZ, -R2 ;  /* 0x000000ffff028224 */ /* 0x000fe200078e0a02 */
[C---:B------:R-:W-:Y:S01]  /*92a0*/  ISETP.GT.U32.AND P0, PT, R7.reuse, R8, PT ;  /* 0x000000080700720c */ /* 0x040fe20003f04070 */
[----:B------:R-:W-:Y:S02]  /*92b0*/  IMAD.MOV R4, RZ, RZ, -R4 ;  /* 0x000000ffff047224 */ /* 0x000fe400078e0a04 */
[----:B------:R-:W-:Y:S02]  /*92c0*/  IMAD R11, R7, R6, R11 ;  /* 0x00000006070b7224 */ /* 0x000fe400078e020b */
[----:B------:R-:W-:-:S02]  /*92d0*/  @!P1 IMAD.IADD R5, R5, 0x1, -R7 ;  /* 0x0000000105059824 */ /* 0x000fc400078e0a07 */
[C---:B------:R-:W-:Y:S02]  /*92e0*/  IMAD R12, R7.reuse, R4, R12 ;  /* 0x00000004070c7224 */ /* 0x040fe400078e020c */
[----:B------:R-:W-:Y:S01]  /*92f0*/  @!P6 IMAD.MOV R5, RZ, RZ, -R5 ;  /* 0x000000ffff05e224 */ /* 0x000fe200078e0a05 */
[----:B------:R-:W-:-:S03]  /*9300*/  ISETP.GT.U32.AND P6, PT, R7, R11, PT ;  /* 0x0000000b0700720c */ /* 0x000fc60003fc4070 */
[----:B------:R-:W-:Y:S01]  /*9310*/  @!P0 IMAD.IADD R8, R8, 0x1, -R7 ;  /* 0x0000000108088824 */ /* 0x000fe200078e0a07 */
[----:B------:R-:W-:-:S09]  /*9320*/  ISETP.GT.U32.AND P0, PT, R7, R12, PT ;  /* 0x0000000c0700720c */ /* 0x000fd20003f04070 */
[----:B------:R-:W-:-:S04]  /*9330*/  @!P6 IMAD.IADD R11, R11, 0x1, -R7 ;  /* 0x000000010b0be824 */ /* 0x000fc800078e0a07 */
[--C-:B------:R-:W-:Y:S01]  /*9340*/  @!P0 IMAD.IADD R12, R12, 0x1, -R7.reuse ;  /* 0x000000010c0c8824 */ /* 0x100fe200078e0a07 */
[----:B------:R-:W-:Y:S02]  /*9350*/  ISETP.GT.U32.AND P0, PT, R7, R11, PT ;  /* 0x0000000b0700720c */ /* 0x000fe40003f04070 */
[----:B------:R-:W-:Y:S02]  /*9360*/  ISETP.GE.AND P5, PT, R20, RZ, PT ;  /* 0x000000ff1400720c */ /* 0x000fe40003fa6270 */
[----:B------:R-:W-:Y:S02]  /*9370*/  ISETP.GE.AND P3, PT, R21, RZ, PT ;  /* 0x000000ff1500720c */ /* 0x000fe40003f66270 */
[----:B------:R-:W-:Y:S02]  /*9380*/  ISETP.GE.AND P4, PT, R22, RZ, PT ;  /* 0x000000ff1600720c */ /* 0x000fe40003f86270 */
[----:B------:R-:W4:Y:S04]  /*9390*/  LDL.LU R22, [R1+0x8] ;  /* 0x0000080001167983 */ /* 0x000f280000300800 */
[----:B------:R-:W-:Y:S01]  /*93a0*/  STL [R1+0x9fc], R2 ;  /* 0x0009fc0201007387 */ /* 0x000fe20000100800 */
[----:B------:R-:W-:-:S03]  /*93b0*/  @!P0 IMAD.IADD R11, R11, 0x1, -R7 ;  /* 0x000000010b0b8824 */ /* 0x000fc600078e0a07 */
[----:B------:R-:W4:Y:S04]  /*93c0*/  LDL.LU R21, [R1+0xc] ;  /* 0x00000c0001157983 */ /* 0x000f280000300800 */
[----:B------:R-:W4:Y:S04]  /*93d0*/  LDL.LU R20, [R1+0x10] ;  /* 0x0000100001147983 */ /* 0x000f280000300800 */
[----:B------:R0:W-:Y:S04]  /*93e0*/  STL [R1+0x38a0], R29 ;  /* 0x0038a01d01007387 */ /* 0x0001e80000100800 */
[----:B------:R-:W-:Y:S04]  /*93f0*/  STL [R1+0x9f8], R5 ;  /* 0x0009f80501007387 */ /* 0x000fe80000100800 */
[----:B------:R-:W4:Y:S04]  /*9400*/  LDL.LU R19, [R1+0x14] ;  /* 0x0000140001137983 */ /* 0x000f280000300800 */
[----:B------:R-:W4:Y:S01]  /*9410*/  LDL.LU R18, [R1+0x18] ;  /* 0x0000180001127983 */ /* 0x000f220000300800 */
[----:B--2---:R-:W-:-:S02]  /*9420*/  ISETP.GE.AND P1, PT, R15, RZ, PT ;  /* 0x000000ff0f00720c */ /* 0x004fc40003f26270 */
[----:B------:R-:W-:Y:S01]  /*9430*/  IABS R9, R15 ;  /* 0x0000000f00097213 */ /* 0x000fe20000000000 */
[----:B------:R-:W-:-:S04]  /*9440*/  IMAD.MOV.U32 R15, RZ, RZ, R8 ;  /* 0x000000ffff0f7224 */ /* 0x000fc800078e0008 */
[----:B------:R-:W-:Y:S01]  /*9450*/  @!P5 IMAD.MOV R15, RZ, RZ, -R15 ;  /* 0x000000ffff0fd224 */ /* 0x000fe200078e0a0f */
[----:B-----5:R-:W-:Y:S02]  /*9460*/  ISETP.GE.AND P2, PT, R13, RZ, PT ;  /* 0x000000ff0d00720c */ /* 0x020fe40003f46270 */
[----:B------:R-:W-:Y:S02]  /*9470*/  IABS R6, R13 ;  /* 0x0000000d00067213 */ /* 0x000fe40000000000 */
[----:B------:R-:W-:Y:S01]  /*9480*/  IABS R13, R29 ;  /* 0x0000001d000d7213 */ /* 0x000fe20000000000 */
[----:B0-----:R-:W-:-:S04]  /*9490*/  IMAD.MOV.U32 R29, RZ, RZ, R11 ;  /* 0x000000ffff1d7224 */ /* 0x001fc800078e000b */
[----:B------:R-:W-:Y:S01]  /*94a0*/  @!P3 IMAD.MOV R29, RZ, RZ, -R29 ;  /* 0x000000ffff1db224 */ /* 0x000fe200078e0a1d */
[----:B------:R-:W-:Y:S04]  /*94b0*/  STL [R1+0x9dc], R15 ;  /* 0x0009dc0f01007387 */ /* 0x000fe80000100800 */
[----:B------:R0:W-:Y:S04]  /*94c0*/  STL [R1+0x9d8], R29 ;  /* 0x0009d81d01007387 */ /* 0x0001e80000100800 */
[----:B0-----:R-:W2:Y:S01]  /*94d0*/  LDL.LU R29, [R1+0x38a0] ;  /* 0x0038a000011d7983 */ /* 0x001ea20000300800 */
[----:B------:R-:W-:-:S02]  /*94e0*/  IMAD.MOV.U32 R5, RZ, RZ, R13 ;  /* 0x000000ffff057224 */ /* 0x000fc400078e000d */
[----:B------:R-:W-:-:S04]  /*94f0*/  IMAD.HI.U32 R10, R0, R6, RZ ;  /* 0x00000006000a7227 */ /* 0x000fc800078e00ff */
[----:B------:R-:W-:Y:S01]  /*9500*/  IMAD.MOV R10, RZ, RZ, -R10 ;  /* 0x000000ffff0a7224 */ /* 0x000fe200078e0a0a */
[----:B------:R-:W-:-:S03]  /*9510*/  ISETP.GT.U32.AND P5, PT, R7, R12, PT ;  /* 0x0000000c0700720c */ /* 0x000fc60003fa4070 */
[----:B------:R-:W-:Y:S01]  /*9520*/  IMAD R6, R7, R10, R6 ;  /* 0x0000000a07067224 */ /* 0x000fe200078e0206 */
[----:B---3--:R-:W-:Y:S02]  /*9530*/  IABS R4, R17 ;  /* 0x0000001100047213 */ /* 0x008fe40000000000 */
[----:B----4-:R-:W-:Y:S01]  /*9540*/  IABS R2, R14 ;  /* 0x0000000e00027213 */ /* 0x010fe20000000000 */
[----:B------:R-:W-:-:S04]  /*9550*/  IMAD.HI.U32 R14, R0, R9, RZ ;  /* 0x00000009000e7227 */ /* 0x000fc800078e00ff */
[----:B------:R-:W-:-:S04]  /*9560*/  IMAD.MOV R13, RZ, RZ, -R14 ;  /* 0x000000ffff0d7224 */ /* 0x000fc800078e0a0e */
[----:B------:R-:W-:Y:S02]  /*9570*/  IMAD R9, R7, R13, R9 ;  /* 0x0000000d07097224 */ /* 0x000fe400078e0209 */
[----:B------:R-:W-:-:S03]  /*9580*/  IMAD.HI.U32 R14, R0, R5, RZ ;  /* 0x00000005000e7227 */ /* 0x000fc600078e00ff */
[----:B------:R-:W-:Y:S01]  /*9590*/  ISETP.GT.U32.AND P6, PT, R7, R9, PT ;  /* 0x000000090700720c */ /* 0x000fe20003fc4070 */
[----:B------:R-:W-:-:S04]  /*95a0*/  IMAD.HI.U32 R13, R0, R4, RZ ;  /* 0x00000004000d7227 */ /* 0x000fc800078e00ff */
[----:B------:R-:W-:Y:S01]  /*95b0*/  IMAD.MOV R14, RZ, RZ, -R14 ;  /* 0x000000ffff0e7224 */ /* 0x000fe200078e0a0e */
[C---:B------:R-:W-:Y:S01]  /*95c0*/  ISETP.GT.U32.AND P0, PT, R7.reuse, R6, PT ;  /* 0x000000060700720c */ /* 0x040fe20003f04070 */
[----:B------:R-:W-:Y:S02]  /*95d0*/  IMAD.MOV R13, RZ, RZ, -R13 ;  /* 0x000000ffff0d7224 */ /* 0x000fe400078e0a0d */
[C---:B------:R-:W-:Y:S02]  /*95e0*/  IMAD R5, R7.reuse, R14, R5 ;  /* 0x0000000e07057224 */ /* 0x040fe400078e0205 */
[----:B------:R-:W-:Y:S02]  /*95f0*/  IMAD R4, R7, R13, R4 ;  /* 0x0000000d07047224 */ /* 0x000fe400078e0204 */
[--C-:B------:R-:W-:Y:S01]  /*9600*/  @!P6 IMAD.IADD R9, R9, 0x1, -R7.reuse ;  /* 0x000000010909e824 */ /* 0x100fe200078e0a07 */
[C---:B------:R-:W-:Y:S01]  /*9610*/  ISETP.GT.U32.AND P3, PT, R7.reuse, R5, PT ;  /* 0x000000050700720c */ /* 0x040fe20003f64070 */
[----:B------:R-:W-:Y:S01]  /*9620*/  @!P5 IMAD.IADD R12, R12, 0x1, -R7 ;  /* 0x000000010c0cd824 */ /* 0x000fe200078e0a07 */
[----:B------:R-:W-:-:S02]  /*9630*/  ISETP.GT.U32.AND P5, PT, R7, R4, PT ;  /* 0x000000040700720c */ /* 0x000fc40003fa4070 */
[----:B------:R-:W-:Y:S01]  /*9640*/  ISETP.GT.U32.AND P6, PT, R7, R9, PT ;  /* 0x000000090700720c */ /* 0x000fe20003fc4070 */
[----:B------:R-:W-:-:S08]  /*9650*/  @!P0 IMAD.IADD R6, R6, 0x1, -R7 ;  /* 0x0000000106068824 */ /* 0x000fd000078e0a07 */
[--C-:B------:R-:W-:Y:S02]  /*9660*/  @!P3 IMAD.IADD R5, R5, 0x1, -R7.reuse ;  /* 0x000000010505b824 */ /* 0x100fe400078e0a07 */
[--C-:B------:R-:W-:Y:S02]  /*9670*/  @!P5 IMAD.IADD R4, R4, 0x1, -R7.reuse ;  /* 0x000000010404d824 */ /* 0x100fe400078e0a07 */
[----:B------:R-:W-:Y:S01]  /*9680*/  @!P6 IMAD.IADD R9, R9, 0x1, -R7 ;  /* 0x000000010909e824 */ /* 0x000fe200078e0a07 */
[----:B------:R-:W-:Y:S02]  /*9690*/  ISETP.GT.U32.AND P5, PT, R7, R5, PT ;  /* 0x000000050700720c */ /* 0x000fe40003fa4070 */
[----:B------:R-:W-:-:S05]  /*96a0*/  IABS R13, R22 ;  /* 0x00000016000d7213 */ /* 0x000fca0000000000 */
[----:B------:R-:W-:-:S04]  /*96b0*/  IMAD.HI.U32 R11, R0, R13, RZ ;  /* 0x0000000d000b7227 */ /* 0x000fc800078e00ff */
[----:B------:R-:W-:-:S04]  /*96c0*/  IMAD.MOV R11, RZ, RZ, -R11 ;  /* 0x000000ffff0b7224 */ /* 0x000fc800078e0a0b */
[----:B------:R-:W-:Y:S02]  /*96d0*/  IMAD R11, R7, R11, R13 ;  /* 0x0000000b070b7224 */ /* 0x000fe400078e020d */
[----:B------:R-:W-:Y:S02]  /*96e0*/  IMAD.MOV.U32 R13, RZ, RZ, R9 ;  /* 0x000000ffff0d7224 */ /* 0x000fe400078e0009 */
[----:B------:R-:W-:Y:S02]  /*96f0*/  @!P4 IMAD.MOV R12, RZ, RZ, -R12 ;  /* 0x000000ffff0cc224 */ /* 0x000fe400078e0a0c */
[----:B------:R-:W-:Y:S02]  /*9700*/  @!P1 IMAD.MOV R13, RZ, RZ, -R13 ;  /* 0x000000ffff0d9224 */ /* 0x000fe400078e0a0d */
[----:B------:R-:W-:Y:S01]  /*9710*/  @!P5 IMAD.IADD R5, R5, 0x1, -R7 ;  /* 0x000000010505d824 */ /* 0x000fe200078e0a07 */
[----:B------:R-:W-:Y:S02]  /*9720*/  ISETP.GE.AND P5, PT, R17, RZ, PT ;  /* 0x000000ff1100720c */ /* 0x000fe40003fa6270 */
[----:B--2---:R-:W-:-:S02]  /*9730*/  ISETP.GE.AND P0, PT, R29, RZ, PT ;  /* 0x000000ff1d00720c */ /* 0x004fc40003f06270 */
[----:B------:R-:W2:Y:S04]  /*9740*/  LDL.LU R29, [R1+0x4] ;  /* 0x00000400011d7983 */ /* 0x000ea80000300800 */
[----:B------:R0:W-:Y:S04]  /*9750*/  STL [R1+0x9c4], R12 ;  /* 0x0009c40c01007387 */ /* 0x0001e80000100800 */
[----:B------:R1:W-:Y:S04]  /*9760*/  STL [R1+0x9c0], R13 ;  /* 0x0009c00d01007387 */ /* 0x0003e80000100800 */
[----:B------:R-:W3:Y:S01]  /*9770*/  LDL.LU R17, [R1+0x1c] ;  /* 0x00001c0001117983 */ /* 0x000ee20000300800 */
[----:B------:R-:W-:-:S04]  /*9780*/  IMAD.HI.U32 R10, R0, R2, RZ ;  /* 0x00000002000a7227 */ /* 0x000fc800078e00ff */
[----:B------:R-:W-:-:S04]  /*9790*/  IMAD.MOV R10, RZ, RZ, -R10 ;  /* 0x000000ffff0a7224 */ /* 0x000fc800078e0a0a */
[----:B------:R-:W-:-:S05]  /*97a0*/  IMAD R2, R7, R10, R2 ;  /* 0x0000000a07027224 */ /* 0x000fca00078e0202 */
[C---:B------:R-:W-:Y:S02]  /*97b0*/  ISETP.GT.U32.AND P6, PT, R7.reuse, R2, PT ;  /* 0x000000020700720c */ /* 0x040fe40003fc4070 */
[----:B------:R-:W-:Y:S02]  /*97c0*/  IABS R10, R21 ;  /* 0x00000015000a7213 */ /* 0x000fe40000000000 */
[----:B------:R-:W-:Y:S02]  /*97d0*/  IABS R8, R20 ;  /* 0x0000001400087213 */ /* 0x000fe40000000000 */
[----:B------:R-:W-:Y:S01]  /*97e0*/  ISETP.GT.U32.AND P3, PT, R7, R6, PT ;  /* 0x000000060700720c */ /* 0x000fe20003f64070 */
[----:B------:R-:W-:-:S04]  /*97f0*/  IMAD.HI.U32 R15, R0, R10, RZ ;  /* 0x0000000a000f7227 */ /* 0x000fc800078e00ff */
[----:B------:R-:W-:-:S04]  /*9800*/  IMAD.HI.U32 R14, R0, R8, RZ ;  /* 0x00000008000e7227 */ /* 0x000fc800078e00ff */
[----:B------:R-:W-:Y:S01]  /*9810*/  @!P6 IMAD.IADD R2, R2, 0x1, -R7 ;  /* 0x000000010202e824 */ /* 0x000fe200078e0a07 */
[C---:B------:R-:W-:Y:S01]  /*9820*/  ISETP.GT.U32.AND P6, PT, R7.reuse, R4, PT ;  /* 0x000000040700720c */ /* 0x040fe20003fc4070 */
[----:B------:R-:W-:Y:S02]  /*9830*/  IMAD.MOV R15, RZ, RZ, -R15 ;  /* 0x000000ffff0f7224 */ /* 0x000fe400078e0a0f */
[----:B------:R-:W-:Y:S01]  /*9840*/  IMAD.MOV R14, RZ, RZ, -R14 ;  /* 0x000000ffff0e7224 */ /* 0x000fe200078e0a0e */
[C---:B------:R-:W-:Y:S01]  /*9850*/  ISETP.GT.U32.AND P1, PT, R7.reuse, R11, PT ;  /* 0x0000000b0700720c */ /* 0x040fe20003f24070 */
[C---:B------:R-:W-:Y:S02]  /*9860*/  IMAD R10, R7.reuse, R15, R10 ;  /* 0x0000000f070a7224 */ /* 0x040fe400078e020a */
[C---:B------:R-:W-:Y:S01]  /*9870*/  IMAD R8, R7.reuse, R14, R8 ;  /* 0x0000000e07087224 */ /* 0x040fe200078e0208 */
[C---:B------:R-:W-:Y:S01]  /*9880*/  ISETP.GT.U32.AND P4, PT, R7.reuse, R2, PT ;  /* 0x000000020700720c */ /* 0x040fe20003f84070 */
[----:B------:R-:W-:Y:S01]  /*9890*/  @!P3 IMAD.IADD R6, R6, 0x1, -R7 ;  /* 0x000000010606b824 */ /* 0x000fe200078e0a07 */
[----:B------:R-:W-:-:S03]  /*98a0*/  ISETP.GT.U32.AND P3, PT, R7, R10, PT ;  /* 0x0000000a0700720c */ /* 0x000fc60003f64070 */
[--C-:B------:R-:W-:Y:S01]  /*98b0*/  @!P6 IMAD.IADD R4, R4, 0x1, -R7.reuse ;  /* 0x000000010404e824 */ /* 0x100fe200078e0a07 */
[----:B------:R-:W-:Y:S02]  /*98c0*/  ISETP.GT.U32.AND P6, PT, R7, R8, PT ;  /* 0x000000080700720c */ /* 0x000fe40003fc4070 */
[----:B0-----:R-:W-:Y:S01]  /*98d0*/  IABS R12, R19 ;  /* 0x00000013000c7213 */ /* 0x001fe20000000000 */
[----:B------:R-:W-:-:S04]  /*98e0*/  @!P1 IMAD.IADD R11, R11, 0x1, -R7 ;  /* 0x000000010b0b9824 */ /* 0x000fc800078e0a07 */
[----:B-1----:R-:W-:-:S04]  /*98f0*/  IMAD.HI.U32 R13, R0, R12, RZ ;  /* 0x0000000c000d7227 */ /* 0x002fc800078e00ff */
[----:B------:R-:W-:Y:S02]  /*9900*/  @!P4 IMAD.IADD R2, R2, 0x1, -R7 ;  /* 0x000000010202c824 */ /* 0x000fe400078e0a07 */
[----:B------:R-:W-:Y:S02]  /*9910*/  IMAD.MOV R13, RZ, RZ, -R13 ;  /* 0x000000ffff0d7224 */ /* 0x000fe400078e0a0d */
[----:B------:R-:W-:Y:S01]  /*9920*/  @!P2 IMAD.MOV R6, RZ, RZ, -R6 ;  /* 0x000000ffff06a224 */ /* 0x000fe200078e0a06 */
[C---:B------:R-:W-:Y:S01]  /*9930*/  ISETP.GT.U32.AND P2, PT, R7.reuse, R11, PT ;  /* 0x0000000b0700720c */ /* 0x040fe20003f44070 */
[--C-:B------:R-:W-:Y:S02]  /*9940*/  @!P3 IMAD.IADD R10, R10, 0x1, -R7.reuse ;  /* 0x000000010a0ab824 */ /* 0x100fe400078e0a07 */
[----:B------:R-:W-:Y:S01]  /*9950*/  @!P6 IMAD.IADD R8, R8, 0x1, -R7 ;  /* 0x000000010808e824 */ /* 0x000fe200078e0a07 */
[----:B------:R-:W-:Y:S01]  /*9960*/  ISETP.GE.AND P1, PT, R22, RZ, PT ;  /* 0x000000ff1600720c */ /* 0x000fe20003f26270 */
[C---:B------:R-:W-:Y:S01]  /*9970*/  IMAD R12, R7.reuse, R13, R12 ;  /* 0x0000000d070c7224 */ /* 0x040fe200078e020c */
[----:B------:R-:W4:Y:S02]  /*9980*/  LDL.LU R22, [R1+0x20] ;  /* 0x0000200001167983 */ /* 0x000f240000300800 */
[----:B------:R-:W-:-:S02]  /*9990*/  ISETP.GT.U32.AND P6, PT, R7, R8, PT ;  /* 0x000000080700720c */ /* 0x000fc40003fc4070 */
[----:B------:R-:W-:Y:S01]  /*99a0*/  ISETP.GE.AND P3, PT, R21, RZ, PT ;  /* 0x000000ff1500720c */ /* 0x000fe20003f66270 */
[----:B------:R-:W-:Y:S02]  /*99b0*/  STL [R1], R6 ;  /* 0x0000000601007387 */ /* 0x000fe40000100800 */
[----:B------:R-:W-:Y:S02]  /*99c0*/  @!P2 IMAD.IADD R11, R11, 0x1, -R7 ;  /* 0x000000010b0ba824 */ /* 0x000fe400078e0a07 */
[----:B------:R-:W5:Y:S02]  /*99d0*/  LDL.LU R21, [R1+0x2c] ;  /* 0x00002c0001157983 */ /* 0x000f640000300800 */
[----:B------:R-:W-:Y:S01]  /*99e0*/  @!P1 IMAD.MOV R11, RZ, RZ, -R11 ;  /* 0x000000ffff0b9224 */ /* 0x000fe200078e0a0b */
[----:B------:R-:W-:-:S03]  /*99f0*/  IABS R9, R18 ;  /* 0x0000001200097213 */ /* 0x000fc60000000000 */
[----:B------:R-:W-:Y:S01]  /*9a00*/  @!P6 IMAD.IADD R8, R8, 0x1, -R7 ;  /* 0x000000010808e824 */ /* 0x000fe200078e0a07 */
[----:B------:R-:W-:Y:S02]  /*9a10*/  ISETP.GE.AND P6, PT, R18, RZ, PT ;  /* 0x000000ff1200720c */ /* 0x000fe40003fc6270 */
[----:B--2---:R-:W-:Y:S01]  /*9a20*/  ISETP.GE.AND P4, PT, R29, RZ, PT ;  /* 0x000000ff1d00720c */ /* 0x004fe20003f86270 */
[----:B------:R-:W-:Y:S02]  /*9a30*/  IMAD.MOV.U32 R29, RZ, RZ, R5 ;  /* 0x000000ffff1d7224 */ /* 0x000fe400078e0005 */
[----:B------:R-:W-:Y:S02]  /*9a40*/  IMAD.MOV.U32 R5, RZ, RZ, R4 ;  /* 0x000000ffff057224 */ /* 0x000fe400078e0004 */
[----:B------:R-:W-:Y:S01]  /*9a50*/  @!P0 IMAD.MOV R29, RZ, RZ, -R29 ;  /* 0x000000ffff1d8224 */ /* 0x000fe200078e0a1d */
[C---:B------:R-:W-:Y:S01]  /*9a60*/  ISETP.GT.U32.AND P0, PT, R7.reuse, R10, PT ;  /* 0x0000000a0700720c */ /* 0x040fe20003f04070 */
[----:B------:R-:W-:Y:S01]  /*9a70*/  @!P5 IMAD.MOV R5, RZ, RZ, -R5 ;  /* 0x000000ffff05d224 */ /* 0x000fe200078e0a05 */
[----:B------:R-:W-:-:S02]  /*9a80*/  ISETP.GT.U32.AND P5, PT, R7, R12, PT ;  /* 0x0000000c0700720c */ /* 0x000fc40003fa4070 */
[----:B------:R0:W-:Y:S03]  /*9a90*/  STL [R1+0x37a0], R29 ;  /* 0x0037a01d01007387 */ /* 0x0001e60000100800 */
[----:B------:R-:W-:Y:S01]  /*9aa0*/  @!P4 IMAD.MOV R2, RZ, RZ, -R2 ;  /* 0x000000ffff02c224 */ /* 0x000fe200078e0a02 */
[----:B------:R-:W-:Y:S01]  /*9ab0*/  STL [R1+0x9b8], R5 ;  /* 0x0009b80501007387 */ /* 0x000fe20000100800 */
[----:B------:R-:W-:-:S03]  /*9ac0*/  ISETP.GE.AND P4, PT, R20, RZ, PT ;  /* 0x000000ff1400720c */ /* 0x000fc60003f86270 */
[----:B------:R-:W-:Y:S01]  /*9ad0*/  STL [R1+0x9b4], R2 ;  /* 0x0009b40201007387 */ /* 0x000fe20000100800 */
[--C-:B------:R-:W-:Y:S01]  /*9ae0*/  @!P0 IMAD.IADD R10, R10, 0x1, -R7.reuse ;  /* 0x000000010a0a8824 */ /* 0x100fe200078e0a07 */
[----:B------:R-:W-:Y:S02]  /*9af0*/  ISETP.GE.AND P0, PT, R19, RZ, PT ;  /* 0x000000ff1300720c */ /* 0x000fe40003f06270 */
[----:B------:R-:W2:Y:S01]  /*9b00*/  LDL.LU R20, [R1+0x58] ;  /* 0x0000580001147983 */ /* 0x000ea20000300800 */
[----:B------:R-:W-:Y:S01]  /*9b10*/  @!P5 IMAD.IADD R12, R12, 0x1, -R7 ;  /* 0x000000010c0cd824 */ /* 0x000fe200078e0a07 */
[----:B---3--:R-:W-:Y:S02]  /*9b20*/  IABS R4, R17 ;  /* 0x0000001100047213 */ /* 0x008fe40000000000 */
[----:B------:R-:W3:Y:S01]  /*9b30*/  LDL.LU R19, [R1+0x5c] ;  /* 0x00005c0001137983 */ /* 0x000ee20000300800 */
[----:B------:R-:W-:-:S03]  /*9b40*/  ISETP.GE.AND P5, PT, R17, RZ, PT ;  /* 0x000000ff1100720c */ /* 0x000fc60003fa6270 */
[----:B------:R-:W3:Y:S04]  /*9b50*/  LDL R18, [R1+0x30] ;  /* 0x0000300001127983 */ /* 0x000ee80000100800 */
[----:B------:R1:W-:Y:S04]  /*9b60*/  STL [R1+0x9b0], R11 ;  /* 0x0009b00b01007387 */ /* 0x0003e80000100800 */
[----:B------:R-:W3:Y:S04]  /*9b70*/  LDL.LU R17, [R1+0x34] ;  /* 0x0000340001117983 */ /* 0x000ee80000300800 */
[----:B0-----:R-:W3:Y:S01]  /*9b80*/  LDL.LU R29, [R1+0x38] ;  /* 0x00003800011d7983 */ /* 0x001ee20000300800 */
[----:B------:R-:W-:-:S04]  /*9b90*/  IMAD.HI.U32 R14, R0, R9, RZ ;  /* 0x00000009000e7227 */ /* 0x000fc800078e00ff */
[----:B------:R-:W-:-:S04]  /*9ba0*/  IMAD.MOV R14, RZ, RZ, -R14 ;  /* 0x000000ffff0e7224 */ /* 0x000fc800078e0a0e */
[----:B------:R-:W-:-:S05]  /*9bb0*/  IMAD R9, R7, R14, R9 ;  /* 0x0000000e07097224 */ /* 0x000fca00078e0209 */
[----:B------:R-:W-:Y:S01]  /*9bc0*/  ISETP.GT.U32.AND P2, PT, R7, R9, PT ;  /* 0x000000090700720c */ /* 0x000fe20003f44070 */
[----:B-1----:R-:W-:-:S12]  /*9bd0*/  IMAD.MOV.U32 R11, RZ, RZ, R10 ;  /* 0x000000ffff0b7224 */ /* 0x002fd800078e000a */
[----:B------:R-:W-:Y:S01]  /*9be0*/  @!P2 IMAD.IADD R9, R9, 0x1, -R7 ;  /* 0x000000010909a824 */ /* 0x000fe200078e0a07 */
[----:B------:R-:W-:Y:S01]  /*9bf0*/  ISETP.GT.U32.AND P2, PT, R7, R12, PT ;  /* 0x0000000c0700720c */ /* 0x000fe20003f44070 */
[----:B------:R-:W-:-:S03]  /*9c00*/  @!P3 IMAD.MOV R11, RZ, RZ, -R11 ;  /* 0x000000ffff0bb224 */ /* 0x000fc600078e0a0b */
[----:B------:R-:W-:Y:S01]  /*9c10*/  ISETP.GT.U32.AND P1, PT, R7, R9, PT ;  /* 0x000000090700720c */ /* 0x000fe20003f24070 */
[----:B------:R-:W-:Y:S01]  /*9c20*/  @!P4 IMAD.MOV R8, RZ, RZ, -R8 ;  /* 0x000000ffff08c224 */ /* 0x000fe200078e0a08 */
[----:B------:R-:W-:Y:S04]  /*9c30*/  STL [R1+0x9ac], R11 ;  /* 0x0009ac0b01007387 */ /* 0x000fe80000100800 */
[----:B------:R0:W-:Y:S03]  /*9c40*/  STL [R1+0x9a8], R8 ;  /* 0x0009a80801007387 */ /* 0x0001e60000100800 */
[----:B------:R-:W-:-:S04]  /*9c50*/  @!P2 IMAD.IADD R12, R12, 0x1, -R7 ;  /* 0x000000010c0ca824 */ /* 0x000fc800078e0a07 */
[----:B0-----:R-:W-:Y:S02]  /*9c60*/  IMAD.MOV.U32 R8, RZ, RZ, R12 ;  /* 0x000000ffff087224 */ /* 0x001fe400078e000c */
[----:B------:R-:W-:Y:S02]  /*9c70*/  @!P1 IMAD.IADD R9, R9, 0x1, -R7 ;  /* 0x0000000109099824 */ /* 0x000fe400078e0a07 */
[----:B------:R-:W-:Y:S01]  /*9c80*/  @!P0 IMAD.MOV R8, RZ, RZ, -R8 ;  /* 0x000000ffff088224 */ /* 0x000fe200078e0a08 */
[----:B----4-:R-:W-:Y:S02]  /*9c90*/  IABS R5, R22 ;  /* 0x0000001600057213 */ /* 0x010fe40000000000 */
[----:B------:R-:W-:Y:S01]  /*9ca0*/  ISETP.GE.AND P4, PT, R22, RZ, PT ;  /* 0x000000ff1600720c */ /* 0x000fe20003f86270 */
[----:B------:R-:W-:Y:S01]  /*9cb0*/  @!P6 IMAD.MOV R9, RZ, RZ, -R9 ;  /* 0x000000ffff09e224 */ /* 0x000fe200078e0a09 */
[----:B------:R-:W4:Y:S01]  /*9cc0*/  LDL.LU R22, [R1+0x3c] ;  /* 0x00003c0001167983 */ /* 0x000f220000300800 */
[----:B-----5:R-:W-:-:S02]  /*9cd0*/  IABS R6, R21 ;  /* 0x0000001500067213 */ /* 0x020fc40000000000 */
[----:B------:R-:W-:Y:S01]  /*9ce0*/  ISETP.GE.AND P2, PT, R21, RZ, PT ;  /* 0x000000ff1500720c */ /* 0x000fe20003f46270 */
[----:B------:R0:W-:Y:S04]  /*9cf0*/  STL [R1+0x9a4], R8 ;  /* 0x0009a40801007387 */ /* 0x0001e80000100800 */
[----:B------:R-:W5:Y:S01]  /*9d00*/  LDL.LU R21, [R1+0x40] ;  /* 0x0000400001157983 */ /* 0x000f620000300800 */
[----:B--2---:R-:W-:Y:S02]  /*9d10*/  ISETP.GE.AND P1, PT, R20, RZ, PT ;  /* 0x000000ff1400720c */ /* 0x004fe40003f26270 */
[----:B------:R-:W-:Y:S02]  /*9d20*/  IABS R11, R20 ;  /* 0x00000014000b7213 */ /* 0x000fe40000000000 */
[----:B------:R-:W2:Y:S04]  /*9d30*/  LDL.LU R20, [R1+0x44] ;  /* 0x0000440001147983 */ /* 0x000ea80000300800 */
[----:B---3--:R1:W-:Y:S01]  /*9d40*/  STL [R1+0x3898], R17 ;  /* 0x0038981101007387 */ /* 0x0083e20000100800 */
[----:B0-----:R-:W-:-:S03]  /*9d50*/  IABS R8, R17 ;  /* 0x0000001100087213 */ /* 0x001fc60000000000 */
[----:B------:R0:W-:Y:S04]  /*9d60*/  STL [R1+0x389c], R29 ;  /* 0x00389c1d01007387 */ /* 0x0001e80000100800 */
[----:B------:R-:W-:Y:S04]  /*9d70*/  STL [R1+0x9a0], R9 ;  /* 0x0009a00901007387 */ /* 0x000fe80000100800 */
[----:B-1----:R-:W3:Y:S01]  /*9d80*/  LDL.LU R17, [R1+0x30] ;  /* 0x0000300001117983 */ /* 0x002ee20000300800 */
[----:B------:R-:W-:-:S04]  /*9d90*/  IMAD.HI.U32 R2, R0, R4, RZ ;  /* 0x0000000400027227 */ /* 0x000fc800078e00ff */
[----:B------:R-:W-:-:S04]  /*9da0*/  IMAD.MOV R2, RZ, RZ, -R2 ;  /* 0x000000ffff027224 */ /* 0x000fc800078e0a02 */
[----:B------:R-:W-:-:S05]  /*9db0*/  IMAD R4, R7, R2, R4 ;  /* 0x0000000207047224 */ /* 0x000fca00078e0204 */
[----:B------:R-:W-:Y:S01]  /*9dc0*/  ISETP.GT.U32.AND P3, PT, R7, R4, PT ;  /* 0x000000040700720c */ /* 0x000fe20003f64070 */
[----:B------:R-:W-:-:S04]  /*9dd0*/  IMAD.HI.U32 R2, R0, R5, RZ ;  /* 0x0000000500027227 */ /* 0x000fc800078e00ff */
[----:B------:R-:W-:-:S08]  /*9de0*/  IMAD.HI.U32 R10, R0, R6, RZ ;  /* 0x00000006000a7227 */ /* 0x000fd000078e00ff */
[----:B------:R-:W-:Y:S02]  /*9df0*/  @!P3 IMAD.IADD R4, R4, 0x1, -R7 ;  /* 0x000000010404b824 */ /* 0x000fe400078e0a07 */
[----:B------:R-:W-:-:S03]  /*9e00*/  IMAD.MOV R2, RZ, RZ, -R2 ;  /* 0x000000ffff027224 */ /* 0x000fc600078e0a02 */
[C---:B------:R-:W-:Y:S01]  /*9e10*/  ISETP.GT.U32.AND P0, PT, R7.reuse, R4, PT ;  /* 0x000000040700720c */ /* 0x040fe20003f04070 */
[----:B------:R-:W-:Y:S02]  /*9e20*/  IMAD.MOV R10, RZ, RZ, -R10 ;  /* 0x000000ffff0a7224 */ /* 0x000fe400078e0a0a */
[C---:B------:R-:W-:Y:S02]  /*9e30*/  IMAD R5, R7.reuse, R2, R5 ;  /* 0x0000000207057224 */ /* 0x040fe400078e0205 */
[----:B------:R-:W-:-:S03]  /*9e40*/  IMAD R6, R7, R10, R6 ;  /* 0x0000000a07067224 */ /* 0x000fc600078e0206 */
[----:B------:R-:W-:-:S05]  /*9e50*/  ISETP.GT.U32.AND P6, PT, R7, R5, PT ;  /* 0x000000050700720c */ /* 0x000fca0003fc4070 */
[----:B------:R-:W-:Y:S01]  /*9e60*/  @!P0 IMAD.IADD R4, R4, 0x1, -R7 ;  /* 0x0000000104048824 */ /* 0x000fe200078e0a07 */
[----:B------:R-:W-:Y:S02]  /*9e70*/  ISETP.GT.U32.AND P0, PT, R7, R6, PT ;  /* 0x000000060700720c */ /* 0x000fe40003f04070 */
[----:B------:R-:W-:-:S05]  /*9e80*/  IABS R10, R19 ;  /* 0x00000013000a7213 */ /* 0x000fca0000000000 */
[----:B------:R-:W-:Y:S02]  /*9e90*/  @!P6 IMAD.IADD R5, R5, 0x1, -R7 ;  /* 0x000000010505e824 */ /* 0x000fe400078e0a07 */
[----:B------:R-:W-:-:S04]  /*9ea0*/  IMAD.HI.U32 R12, R0, R10, RZ ;  /* 0x0000000a000c7227 */ /* 0x000fc800078e00ff */
[----:B------:R-:W-:Y:S01]  /*9eb0*/  @!P0 IMAD.IADD R6, R6, 0x1, -R7 ;  /* 0x0000000106068824 */ /* 0x000fe200078e0a07 */
[----:B------:R-:W-:Y:S01]  /*9ec0*/  ISETP.GT.U32.AND P0, PT, R7, R5, PT ;  /* 0x000000050700720c */ /* 0x000fe20003f04070 */
[----:B------:R-:W-:-:S04]  /*9ed0*/  IMAD.MOV R12, RZ, RZ, -R12 ;  /* 0x000000ffff0c7224 */ /* 0x000fc800078e0a0c */
[----:B------:R-:W-:Y:S01]  /*9ee0*/  IMAD R10, R7, R12, R10 ;  /* 0x0000000c070a7224 */ /* 0x000fe200078e020a */
[----:B------:R-:W-:Y:S01]  /*9ef0*/  IABS R2, R29 ;  /* 0x0000001d00027213 */ /* 0x000fe20000000000 */
[----:B------:R-:W-:-:S06]  /*9f00*/  IMAD.MOV.U32 R15, RZ, RZ, R4 ;  /* 0x000000ffff0f7224 */ /* 0x000fcc00078e0004 */
[----:B------:R-:W-:Y:S01]  /*9f10*/  @!P0 IMAD.IADD R5, R5, 0x1, -R7 ;  /* 0x0000000105058824 */ /* 0x000fe200078e0a07 */
[----:B------:R-:W-:-:S03]  /*9f20*/  ISETP.GT.U32.AND P0, PT, R7, R10, PT ;  /* 0x0000000a0700720c */ /* 0x000fc60003f04070 */
[----:B0-----:R-:W-:Y:S02]  /*9f30*/  IMAD.MOV.U32 R29, RZ, RZ, R5 ;  /* 0x000000ffff1d7224 */ /* 0x001fe400078e0005 */
[----:B------:R-:W-:Y:S01]  /*9f40*/  @!P5 IMAD.MOV R15, RZ, RZ, -R15 ;  /* 0x000000ffff0fd224 */ /* 0x000fe200078e0a0f */
[----:B------:R-:W-:Y:S01]  /*9f50*/  ISETP.GE.AND P3, PT, R19, RZ, PT ;  /* 0x000000ff1300720c */ /* 0x000fe20003f66270 */
[----:B------:R-:W-:Y:S01]  /*9f60*/  @!P4 IMAD.MOV R29, RZ, RZ, -R29 ;  /* 0x000000ffff1dc224 */ /* 0x000fe200078e0a1d */
[----:B------:R-:W-:Y:S01]  /*9f70*/  IABS R13, R18 ;  /* 0x00000012000d7213 */ /* 0x000fe20000000000 */
[----:B------:R-:W2:Y:S04]  /*9f80*/  LDL.LU R19, [R1+0x48] ;  /* 0x0000480001137983 */ /* 0x000ea80000300800 */
[----:B------:R-:W2:Y:S01]  /*9f90*/  LDL.LU R18, [R1+0x4c] ;  /* 0x00004c0001127983 */ /* 0x000ea20000300800 */
[----:B------:R-:W-:-:S03]  /*9fa0*/  @!P0 IMAD.IADD R10, R10, 0x1, -R7 ;  /* 0x000000010a0a8824 */ /* 0x000fc600078e0a07 */
[----:B------:R-:W-:Y:S04]  /*9fb0*/  STL [R1+0x99c], R15 ;  /* 0x00099c0f01007387 */ /* 0x000fe80000100800 */
[----:B------:R0:W-:Y:S04]  /*9fc0*/  STL [R1+0x998], R29 ;  /* 0x0009981d01007387 */ /* 0x0001e80000100800 */
[----:B0-----:R-:W2:Y:S01]  /*9fd0*/  LDL.LU R29, [R1+0x389c] ;  /* 0x00389c00011d7983 */ /* 0x001ea20000300800 */
[----:B---3--:R-:W-:-:S03]  /*9fe0*/  ISETP.GE.AND P0, PT, R17, RZ, PT ;  /* 0x000000ff1100720c */ /* 0x008fc60003f06270 */
[----:B------:R-:W3:Y:S01]  /*9ff0*/  LDL.LU R17, [R1+0x3898] ;  /* 0x0038980001117983 */ /* 0x000ee20000300800 */
[----:B------:R-:W-:-:S04]  /*a000*/  IMAD.HI.U32 R14, R0, R11, RZ ;  /* 0x0000000b000e7227 */ /* 0x000fc800078e00ff */
[----:B------:R-:W-:Y:S02]  /*a010*/  IMAD.MOV.U32 R9, RZ, RZ, R13 ;  /* 0x000000ffff097224 */ /* 0x000fe400078e000d */
[----:B------:R-:W-:-:S04]  /*a020*/  IMAD.MOV R13, RZ, RZ, -R14 ;  /* 0x000000ffff0d7224 */ /* 0x000fc800078e0a0e */
[C---:B------:R-:W-:Y:S02]  /*a030*/  IMAD R11, R7.reuse, R13, R11 ;  /* 0x0000000d070b7224 */ /* 0x040fe400078e020b */
[C---:B------:R-:W-:Y:S01]  /*a040*/  IMAD.HI.U32 R14, R0.reuse, R9, RZ ;  /* 0x00000009000e7227 */ /* 0x040fe200078e00ff */
[C---:B------:R-:W-:Y:S02]  /*a050*/  ISETP.GT.U32.AND P5, PT, R7.reuse, R6, PT ;  /* 0x000000060700720c */ /* 0x040fe40003fa4070 */
[----:B------:R-:W-:Y:S01]  /*a060*/  ISETP.GT.U32.AND P6, PT, R7, R11, PT ;  /* 0x0000000b0700720c */ /* 0x000fe20003fc4070 */
[----:B------:R-:W-:-:S04]  /*a070*/  IMAD.HI.U32 R13, R0, R8, RZ ;  /* 0x00000008000d7227 */ /* 0x000fc800078e00ff */
[----:B------:R-:W-:Y:S02]  /*a080*/  IMAD.MOV R14, RZ, RZ, -R14 ;  /* 0x000000ffff0e7224 */ /* 0x000fe400078e0a0e */
[----:B------:R-:W-:Y:S02]  /*a090*/  IMAD.MOV R13, RZ, RZ, -R13 ;  /* 0x000000ffff0d7224 */ /* 0x000fe400078e0a0d */
[C---:B------:R-:W-:Y:S02]  /*a0a0*/  IMAD R9, R7.reuse, R14, R9 ;  /* 0x0000000e07097224 */ /* 0x040fe400078e0209 */
[----:B------:R-:W-:Y:S02]  /*a0b0*/  IMAD R8, R7, R13, R8 ;  /* 0x0000000d07087224 */ /* 0x000fe400078e0208 */
[--C-:B------:R-:W-:Y:S01]  /*a0c0*/  @!P6 IMAD.IADD R11, R11, 0x1, -R7.reuse ;  /* 0x000000010b0be824 */ /* 0x100fe200078e0a07 */
[C---:B------:R-:W-:Y:S01]  /*a0d0*/  ISETP.GT.U32.AND P4, PT, R7.reuse, R9, PT ;  /* 0x000000090700720c */ /* 0x040fe20003f84070 */
[----:B------:R-:W-:Y:S01]  /*a0e0*/  @!P5 IMAD.IADD R6, R6, 0x1, -R7 ;  /* 0x000000010606d824 */ /* 0x000fe200078e0a07 */
[----:B------:R-:W-:-:S02]  /*a0f0*/  ISETP.GT.U32.AND P5, PT, R7, R8, PT ;  /* 0x000000080700720c */ /* 0x000fc40003fa4070 */
[----:B------:R-:W-:Y:S02]  /*a100*/  ISETP.GT.U32.AND P6, PT, R7, R11, PT ;  /* 0x0000000b0700720c */ /* 0x000fe40003fc4070 */
[----:B----4-:R-:W-:-:S05]  /*a110*/  IABS R13, R22 ;  /* 0x00000016000d7213 */ /* 0x010fca0000000000 */
[----:B------:R-:W-:-:S04]  /*a120*/  IMAD.HI.U32 R5, R0, R13, RZ ;  /* 0x0000000d00057227 */ /* 0x000fc800078e00ff */
[--C-:B------:R-:W-:Y:S02]  /*a130*/  @!P4 IMAD.IADD R9, R9, 0x1, -R7.reuse ;  /* 0x000000010909c824 */ /* 0x100fe400078e0a07 */
[----:B------:R-:W-:Y:S02]  /*a140*/  @!P5 IMAD.IADD R8, R8, 0x1, -R7 ;  /* 0x000000010808d824 */ /* 0x000fe400078e0a07 */
[----:B------:R-:W-:Y:S01]  /*a150*/  IMAD.MOV R5, RZ, RZ, -R5 ;  /* 0x000000ffff057224 */ /* 0x000fe200078e0a05 */
[----:B------:R-:W-:Y:S01]  /*a160*/  ISETP.GT.U32.AND P5, PT, R7, R9, PT ;  /* 0x000000090700720c */ /* 0x000fe20003fa4070 */
[----:B------:R-:W-:Y:S02]  /*a170*/  @!P6 IMAD.IADD R11, R11, 0x1, -R7 ;  /* 0x000000010b0be824 */ /* 0x000fe400078e0a07 */
[----:B------:R-:W-:Y:S02]  /*a180*/  IMAD R5, R7, R5, R13 ;  /* 0x0000000507057224 */ /* 0x000fe400078e020d */
[----:B------:R-:W-:-:S02]  /*a190*/  IMAD.MOV.U32 R13, RZ, RZ, R11 ;  /* 0x000000ffff0d7224 */ /* 0x000fc400078e000b */
[----:B------:R-:W-:Y:S02]  /*a1a0*/  @!P2 IMAD.MOV R6, RZ, RZ, -R6 ;  /* 0x000000ffff06a224 */ /* 0x000fe400078e0a06 */
[----:B------:R-:W-:-:S03]  /*a1b0*/  @!P1 IMAD.MOV R13, RZ, RZ, -R13 ;  /* 0x000000ffff0d9224 */ /* 0x000fc600078e0a0d */
[----:B------:R-:W-:Y:S01]  /*a1c0*/  STL [R1+0x994], R6 ;  /* 0x0009940601007387 */ /* 0x000fe20000100800 */
[----:B------:R-:W-:-:S03]  /*a1d0*/  @!P5 IMAD.IADD R9, R9, 0x1, -R7 ;  /* 0x000000010909d824 */ /* 0x000fc600078e0a07 */
[----:B------:R0:W-:Y:S01]  /*a1e0*/  STL [R1+0x990], R13 ;  /* 0x0009900d01007387 */ /* 0x0001e20000100800 */
[----:B------:R-:W-:Y:S01]  /*a1f0*/  IMAD.HI.U32 R12, R0, R2, RZ ;  /* 0x00000002000c7227 */ /* 0x000fe200078e00ff */
[----:B---3--:R-:W-:Y:S02]  /*a200*/  ISETP.GE.AND P5, PT, R17, RZ, PT ;  /* 0x000000ff1100720c */ /* 0x008fe40003fa6270 */
[----:B------:R-:W3:Y:S01]  /*a210*/  LDL.LU R17, [R1+0x50] ;  /* 0x0000500001117983 */ /* 0x000ee20000300800 */
[----:B------:R-:W-:-:S04]  /*a220*/  IMAD.MOV R12, RZ, RZ, -R12 ;  /* 0x000000ffff0c7224 */ /* 0x000fc800078e0a0c */
[----:B------:R-:W-:-:S05]  /*a230*/  IMAD R2, R7, R12, R2 ;  /* 0x0000000c07027224 */ /* 0x000fca00078e0202 */
[C---:B------:R-:W-:Y:S02]  /*a240*/  ISETP.GT.U32.AND P6, PT, R7.reuse, R2, PT ;  /* 0x000000020700720c */ /* 0x040fe40003fc4070 */
[----:B-----5:R-:W-:Y:S02]  /*a250*/  IABS R12, R21 ;  /* 0x00000015000c7213 */ /* 0x020fe40000000000 */
[----:B--2---:R-:W-:Y:S02]  /*a260*/  IABS R4, R20 ;  /* 0x0000001400047213 */ /* 0x004fe40000000000 */
        /* <DEDUP_REMOVED lines=8> */
[C---:B------:R-:W-:Y:S01]  /*a2f0*/  IMAD R12, R7.reuse, R15, R12 ;  /* 0x0000000f070c7224 */ /* 0x040fe200078e020c */
[C---:B------:R-:W-:Y:S01]  /*a300*/  ISETP.GT.U32.AND P2, PT, R7.reuse, R2, PT ;  /* 0x000000020700720c */ /* 0x040fe20003f44070 */
[C---:B------:R-:W-:Y:S02]  /*a310*/  IMAD R4, R7.reuse, R14, R4 ;  /* 0x0000000e07047224 */ /* 0x040fe400078e0204 */
[----:B------:R-:W-:Y:S01]  /*a320*/  @!P4 IMAD.IADD R10, R10, 0x1, -R7 ;  /* 0x000000010a0ac824 */ /* 0x000fe200078e0a07 */
[----:B------:R-:W-:-:S03]  /*a330*/  ISETP.GT.U32.AND P4, PT, R7, R12, PT ;  /* 0x0000000c0700720c */ /* 0x000fc60003f84070 */
[--C-:B------:R-:W-:Y:S01]  /*a340*/  @!P6 IMAD.IADD R8, R8, 0x1, -R7.reuse ;  /* 0x000000010808e824 */ /* 0x100fe200078e0a07 */
[----:B------:R-:W-:Y:S02]  /*a350*/  ISETP.GT.U32.AND P6, PT, R7, R4, PT ;  /* 0x000000040700720c */ /* 0x000fe40003fc4070 */
[----:B------:R-:W-:Y:S01]  /*a360*/  IABS R11, R19 ;  /* 0x00000013000b7213 */ /* 0x000fe20000000000 */
[----:B------:R-:W-:Y:S02]  /*a370*/  @!P1 IMAD.IADD R5, R5, 0x1, -R7 ;  /* 0x0000000105059824 */ /* 0x000fe400078e0a07 */
[----:B------:R-:W-:Y:S02]  /*a380*/  @!P3 IMAD.MOV R10, RZ, RZ, -R10 ;  /* 0x000000ffff0ab224 */ /* 0x000fe400078e0a0a */
[----:B0-----:R-:W-:Y:S01]  /*a390*/  IMAD.HI.U32 R13, R0, R11, RZ ;  /* 0x0000000b000d7227 */ /* 0x001fe200078e00ff */
[----:B------:R-:W-:-:S03]  /*a3a0*/  ISETP.GT.U32.AND P3, PT, R7, R5, PT ;  /* 0x000000050700720c */ /* 0x000fc60003f64070 */
[----:B------:R-:W-:Y:S01]  /*a3b0*/  @!P2 IMAD.IADD R2, R2, 0x1, -R7 ;  /* 0x000000010202a824 */ /* 0x000fe200078e0a07 */
[----:B------:R-:W-:Y:S01]  /*a3c0*/  ISETP.GE.AND P2, PT, R29, RZ, PT ;  /* 0x000000ff1d00720c */ /* 0x000fe20003f46270 */
[----:B------:R-:W-:Y:S01]  /*a3d0*/  @!P0 IMAD.MOV R9, RZ, RZ, -R9 ;  /* 0x000000ffff098224 */ /* 0x000fe200078e0a09 */
[----:B------:R-:W2:Y:S01]  /*a3e0*/  LDL.LU R29, [R1+0x54] ;  /* 0x00005400011d7983 */ /* 0x000ea20000300800 */
[----:B------:R-:W-:Y:S02]  /*a3f0*/  IMAD.MOV R13, RZ, RZ, -R13 ;  /* 0x000000ffff0d7224 */ /* 0x000fe400078e0a0d */
[--C-:B------:R-:W-:Y:S01]  /*a400*/  @!P4 IMAD.IADD R12, R12, 0x1, -R7.reuse ;  /* 0x000000010c0cc824 */ /* 0x100fe200078e0a07 */
[----:B------:R-:W-:Y:S01]  /*a410*/  ISETP.GE.AND P4, PT, R21, RZ, PT ;  /* 0x000000ff1500720c */ /* 0x000fe20003f86270 */
[----:B------:R-:W-:Y:S01]  /*a420*/  STL [R1+0x984], R10 ;  /* 0x0009840a01007387 */ /* 0x000fe20000100800 */
[----:B------:R-:W-:-:S03]  /*a430*/  @!P6 IMAD.IADD R4, R4, 0x1, -R7 ;  /* 0x000000010404e824 */ /* 0x000fc600078e0a07 */
[----:B------:R-:W4:Y:S01]  /*a440*/  LDL.LU R21, [R1+0x60] ;  /* 0x0000600001157983 */ /* 0x000f220000300800 */
[C---:B------:R-:W-:Y:S01]  /*a450*/  IMAD R11, R7.reuse, R13, R11 ;  /* 0x0000000d070b7224 */ /* 0x040fe200078e020b */
[----:B------:R-:W-:Y:S02]  /*a460*/  ISETP.GE.AND P1, PT, R22, RZ, PT ;  /* 0x000000ff1600720c */ /* 0x000fe40003f26270 */
[----:B------:R0:W-:Y:S01]  /*a470*/  STL [R1+0x980], R9 ;  /* 0x0009800901007387 */ /* 0x0001e20000100800 */
[C---:B------:R-:W-:Y:S02]  /*a480*/  ISETP.GT.U32.AND P0, PT, R7.reuse, R12, PT ;  /* 0x0000000c0700720c */ /* 0x040fe40003f04070 */
[----:B------:R-:W-:Y:S01]  /*a490*/  ISETP.GT.U32.AND P6, PT, R7, R4, PT ;  /* 0x000000040700720c */ /* 0x000fe20003fc4070 */
[----:B0-----:R-:W-:-:S04]  /*a4a0*/  IMAD.MOV.U32 R9, RZ, RZ, R8 ;  /* 0x000000ffff097224 */ /* 0x001fc800078e0008 */
[----:B------:R-:W-:Y:S01]  /*a4b0*/  @!P5 IMAD.MOV R9, RZ, RZ, -R9 ;  /* 0x000000ffff09d224 */ /* 0x000fe200078e0a09 */
[----:B------:R-:W-:Y:S01]  /*a4c0*/  ISETP.GT.U32.AND P5, PT, R7, R11, PT ;  /* 0x0000000b0700720c */ /* 0x000fe20003fa4070 */
[----:B------:R-:W-:Y:S02]  /*a4d0*/  @!P2 IMAD.MOV R2, RZ, RZ, -R2 ;  /* 0x000000ffff02a224 */ /* 0x000fe400078e0a02 */
[--C-:B------:R-:W-:Y:S01]  /*a4e0*/  @!P3 IMAD.IADD R5, R5, 0x1, -R7.reuse ;  /* 0x000000010505b824 */ /* 0x100fe200078e0a07 */
[----:B------:R-:W-:Y:S01]  /*a4f0*/  STL [R1+0x97c], R9 ;  /* 0x00097c0901007387 */ /* 0x000fe20000100800 */
[----:B------:R-:W-:Y:S01]  /*a500*/  ISETP.GE.AND P2, PT, R20, RZ, PT ;  /* 0x000000ff1400720c */ /* 0x000fe20003f46270 */
[----:B------:R-:W-:Y:S02]  /*a510*/  @!P0 IMAD.IADD R12, R12, 0x1, -R7 ;  /* 0x000000010c0c8824 */ /* 0x000fe400078e0a07 */
[----:B------:R-:W-:Y:S01]  /*a520*/  @!P1 IMAD.MOV R5, RZ, RZ, -R5 ;  /* 0x000000ffff059224 */ /* 0x000fe200078e0a05 */
[----:B------:R-:W-:Y:S01]  /*a530*/  STL [R1+0x978], R2 ;  /* 0x0009780201007387 */ /* 0x000fe20000100800 */
[----:B------:R-:W-:Y:S01]  /*a540*/  ISETP.GE.AND P0, PT, R19, RZ, PT ;  /* 0x000000ff1300720c */ /* 0x000fe20003f06270 */
[--C-:B------:R-:W-:Y:S01]  /*a550*/  @!P6 IMAD.IADD R4, R4, 0x1, -R7.reuse ;  /* 0x000000010404e824 */ /* 0x100fe200078e0a07 */
[----:B------:R-:W-:Y:S01]  /*a560*/  IABS R6, R18 ;  /* 0x0000001200067213 */ /* 0x000fe20000000000 */
[----:B------:R-:W5:Y:S01]  /*a570*/  LDL.LU R20, [R1+0x8c] ;  /* 0x00008c0001147983 */ /* 0x000f620000300800 */
[----:B------:R-:W-:Y:S01]  /*a580*/  ISETP.GE.AND P6, PT, R18, RZ, PT ;  /* 0x000000ff1200720c */ /* 0x000fe20003fc6270 */
[----:B------:R-:W-:-:S02]  /*a590*/  @!P5 IMAD.IADD R11, R11, 0x1, -R7 ;  /* 0x000000010b0bd824 */ /* 0x000fc400078e0a07 */
[----:B------:R-:W5:Y:S04]  /*a5a0*/  LDL.LU R19, [R1+0x90] ;  /* 0x0000900001137983 */ /* 0x000f680000300800 */
[----:B------:R-:W5:Y:S04]  /*a5b0*/  LDL R18, [R1+0x64] ;  /* 0x0000640001127983 */ /* 0x000f680000100800 */
[----:B------:R-:W-:Y:S01]  /*a5c0*/  STL [R1+0x974], R5 ;  /* 0x0009740501007387 */ /* 0x000fe20000100800 */
[----:B---3--:R-:W-:Y:S02]  /*a5d0*/  IABS R8, R17 ;  /* 0x0000001100087213 */ /* 0x008fe40000000000 */
[----:B------:R-:W-:-:S02]  /*a5e0*/  ISETP.GE.AND P5, PT, R17, RZ, PT ;  /* 0x000000ff1100720c */ /* 0x000fc40003fa6270 */
[----:B------:R-:W3:Y:S04]  /*a5f0*/  LDL.LU R17, [R1+0x68] ;  /* 0x0000680001117983 */ /* 0x000ee80000300800 */
[----:B------:R-:W3:Y:S01]  /*a600*/  LDL.LU R22, [R1+0x6c] ;  /* 0x00006c0001167983 */ /* 0x000ee20000300800 */
[----:B------:R-:W-:-:S04]  /*a610*/  IMAD.HI.U32 R14, R0, R6, RZ ;  /* 0x00000006000e7227 */ /* 0x000fc800078e00ff */
[----:B------:R-:W-:-:S04]  /*a620*/  IMAD.MOV R14, RZ, RZ, -R14 ;  /* 0x000000ffff0e7224 */ /* 0x000fc800078e0a0e */
[----:B------:R-:W-:-:S05]  /*a630*/  IMAD R6, R7, R14, R6 ;  /* 0x0000000e07067224 */ /* 0x000fca00078e0206 */
[----:B------:R-:W-:Y:S01]  /*a640*/  ISETP.GT.U32.AND P3, PT, R7, R6, PT ;  /* 0x000000060700720c */ /* 0x000fe20003f64070 */
[----:B------:R-:W-:-:S12]  /*a650*/  @!P4 IMAD.MOV R12, RZ, RZ, -R12 ;  /* 0x000000ffff0cc224 */ /* 0x000fd800078e0a0c */
[----:B------:R-:W-:Y:S01]  /*a660*/  @!P3 IMAD.IADD R6, R6, 0x1, -R7 ;  /* 0x000000010606b824 */ /* 0x000fe200078e0a07 */
[----:B------:R-:W-:-:S04]  /*a670*/  ISETP.GT.U32.AND P3, PT, R7, R11, PT ;  /* 0x0000000b0700720c */ /* 0x000fc80003f64070 */
[----:B------:R-:W-:Y:S01]  /*a680*/  ISETP.GT.U32.AND P1, PT, R7, R6, PT ;  /* 0x000000060700720c */ /* 0x000fe20003f24070 */
[----:B------:R-:W-:Y:S01]  /*a690*/  @!P2 IMAD.MOV R4, RZ, RZ, -R4 ;  /* 0x000000ffff04a224 */ /* 0x000fe200078e0a04 */
[----:B------:R-:W-:Y:S04]  /*a6a0*/  STL [R1+0x96c], R12 ;  /* 0x00096c0c01007387 */ /* 0x000fe80000100800 */
[----:B------:R0:W-:Y:S03]  /*a6b0*/  STL [R1+0x968], R4 ;  /* 0x0009680401007387 */ /* 0x0001e60000100800 */
[----:B------:R-:W-:-:S04]  /*a6c0*/  @!P3 IMAD.IADD R11, R11, 0x1, -R7 ;  /* 0x000000010b0bb824 */ /* 0x000fc800078e0a07 */
[----:B------:R-:W-:Y:S02]  /*a6d0*/  @!P1 IMAD.IADD R6, R6, 0x1, -R7 ;  /* 0x0000000106069824 */ /* 0x000fe400078e0a07 */
[----:B0-----:R-:W-:Y:S02]  /*a6e0*/  IMAD.MOV.U32 R4, RZ, RZ, R11 ;  /* 0x000000ffff047224 */ /* 0x001fe400078e000b */
[----:B------:R-:W-:Y:S02]  /*a6f0*/  IMAD.MOV.U32 R14, RZ, RZ, R6 ;  /* 0x000000ffff0e7224 */ /* 0x000fe400078e0006 */
[----:B------:R-:W-:Y:S01]  /*a700*/  @!P0 IMAD.MOV R4, RZ, RZ, -R4 ;  /* 0x000000ffff048224 */ /* 0x000fe200078e0a04 */
[----:B--2---:R-:W-:Y:S02]  /*a710*/  IABS R9, R29 ;  /* 0x0000001d00097213 */ /* 0x004fe40000000000 */
[----:B------:R-:W-:Y:S01]  /*a720*/  ISETP.GE.AND P2, PT, R29, RZ, PT ;  /* 0x000000ff1d00720c */ /* 0x000fe20003f46270 */
[----:B------:R-:W-:Y:S01]  /*a730*/  @!P6 IMAD.MOV R14, RZ, RZ, -R14 ;  /* 0x000000ffff0ee224 */ /* 0x000fe200078e0a0e */
[----:B------:R-:W2:Y:S01]  /*a740*/  LDL.LU R29, [R1+0x70] ;  /* 0x00007000011d7983 */ /* 0x000ea20000300800 */
[----:B----4-:R-:W-:-:S02]  /*a750*/  IABS R10, R21 ;  /* 0x00000015000a7213 */ /* 0x010fc40000000000 */
[----:B------:R-:W-:Y:S01]  /*a760*/  ISETP.GE.AND P3, PT, R21, RZ, PT ;  /* 0x000000ff1500720c */ /* 0x000fe20003f66270 */
[----:B------:R0:W-:Y:S04]  /*a770*/  STL [R1+0x958], R4 ;  /* 0x0009580401007387 */ /* 0x0001e80000100800 */
[----:B------:R-:W4:Y:S01]  /*a780*/  LDL.LU R21, [R1+0x74] ;  /* 0x0000740001157983 */ /* 0x000f220000300800 */
[----:B-----5:R-:W-:Y:S02]  /*a790*/  ISETP.GE.AND P1, PT, R20, RZ, PT ;  /* 0x000000ff1400720c */ /* 0x020fe40003f26270 */
[----:B------:R-:W-:Y:S02]  /*a7a0*/  IABS R11, R20 ;  /* 0x00000014000b7213 */ /* 0x000fe40000000000 */
[----:B------:R-:W5:Y:S04]  /*a7b0*/  LDL.LU R20, [R1+0x78] ;  /* 0x0000780001147983 */ /* 0x000f680000300800 */
        /* <DEDUP_REMOVED lines=36> */
[----:B------:R-:W4:Y:S04]  /*aa00*/  LDL.LU R19, [R1+0x7c] ;  /* 0x00007c0001137983 */ /* 0x000f280000300800 */
[----:B------:R-:W4:Y:S01]  /*aa10*/  LDL.LU R18, [R1+0x80] ;  /* 0x0000800001127983 */ /* 0x000f220000300800 */
[----:B------:R-:W-:-:S03]  /*aa20*/  @!P0 IMAD.IADD R6, R6, 0x1, -R7 ;  /* 0x0000000106068824 */ /* 0x000fc600078e0a07 */
[----:B------:R-:W-:Y:S04]  /*aa30*/  STL [R1+0x938], R15 ;  /* 0x0009380f01007387 */ /* 0x000fe80000100800 */
[----:B------:R0:W-:Y:S04]  /*aa40*/  STL [R1+0x934], R22 ;  /* 0x0009341601007387 */ /* 0x0001e80000100800 */
[----:B0-----:R-:W4:Y:S01]  /*aa50*/  LDL.LU R22, [R1+0x3894] ;  /* 0x0038940001167983 */ /* 0x001f220000300800 */
[----:B---3--:R-:W-:-:S03]  /*aa60*/  ISETP.GE.AND P0, PT, R17, RZ, PT ;  /* 0x000000ff1100720c */ /* 0x008fc60003f06270 */
[----:B------:R-:W3:Y:S01]  /*aa70*/  LDL.LU R17, [R1+0x3890] ;  /* 0x0038900001117983 */ /* 0x000ee20000300800 */
[----:B------:R-:W-:-:S04]  /*aa80*/  IMAD.HI.U32 R13, R0, R11, RZ ;  /* 0x0000000b000d7227 */ /* 0x000fc800078e00ff */
        /* <DEDUP_REMOVED lines=15> */
[----:B--2---:R-:W-:-:S05]  /*ab80*/  IABS R13, R29 ;  /* 0x0000001d000d7213 */ /* 0x004fca0000000000 */
        /* <DEDUP_REMOVED lines=13> */
[----:B------:R-:W-:-:S04]  /*ac60*/  IMAD.HI.U32 R12, R0, R2, RZ ;  /* 0x00000002000c7227 */ /* 0x000fc800078e00ff */
[----:B------:R-:W-:Y:S01]  /*ac70*/  IMAD.MOV R12, RZ, RZ, -R12 ;  /* 0x000000ffff0c7224 */ /* 0x000fe200078e0a0c */
[----:B---3--:R-:W-:Y:S02]  /*ac80*/  ISETP.GE.AND P5, PT, R17, RZ, PT ;  /* 0x000000ff1100720c */ /* 0x008fe40003fa6270 */
[----:B------:R-:W2:Y:S01]  /*ac90*/  LDL.LU R17, [R1+0x84] ;  /* 0x0000840001117983 */ /* 0x000ea20000300800 */
[----:B------:R-:W-:-:S05]  /*aca0*/  IMAD R2, R7, R12, R2 ;  /* 0x0000000c07027224 */ /* 0x000fca00078e0202 */
[C---:B------:R-:W-:Y:S02]  /*acb0*/  ISETP.GT.U32.AND P6, PT, R7.reuse, R2, PT ;  /* 0x000000020700720c */ /* 0x040fe40003fc4070 */
[----:B----4-:R-:W-:Y:S02]  /*acc0*/  IABS R12, R21 ;  /* 0x00000015000c7213 */ /* 0x010fe40000000000 */
[----:B-----5:R-:W-:Y:S02]  /*acd0*/  IABS R8, R20 ;  /* 0x0000001400087213 */ /* 0x020fe40000000000 */
        /* <DEDUP_REMOVED lines=23> */
[----:B------:R-:W3:Y:S01]  /*ae50*/  LDL.LU R22, [R1+0x88] ;  /* 0x0000880001167983 */ /* 0x000ee20000300800 */
[----:B------:R-:W-:Y:S02]  /*ae60*/  IMAD.MOV R13, RZ, RZ, -R13 ;  /* 0x000000ffff0d7224 */ /* 0x000fe400078e0a0d */
[--C-:B------:R-:W-:Y:S01]  /*ae70*/  @!P2 IMAD.IADD R12, R12, 0x1, -R7.reuse ;  /* 0x000000010c0ca824 */ /* 0x100fe200078e0a07 */
[----:B------:R-:W-:Y:S01]  /*ae80*/  ISETP.GE.AND P2, PT, R21, RZ, PT ;  /* 0x000000ff1500720c */ /* 0x000fe20003f46270 */
[----:B------:R-:W-:Y:S01]  /*ae90*/  STL [R1+0x924], R6 ;  /* 0x0009240601007387 */ /* 0x000fe20000100800 */
[----:B------:R-:W-:-:S03]  /*aea0*/  @!P6 IMAD.IADD R8, R8, 0x1, -R7 ;  /* 0x000000010808e824 */ /* 0x000fc600078e0a07 */
[----:B------:R-:W4:Y:S01]  /*aeb0*/  LDL.LU R21, [R1+0x94] ;  /* 0x0000940001157983 */ /* 0x000f220000300800 */
[----:B------:R-:W-:Y:S01]  /*aec0*/  IMAD R11, R7, R13, R11 ;  /* 0x0000000d070b7224 */ /* 0x000fe200078e020b */
        /* <DEDUP_REMOVED lines=23> */
[----:B--2---:R-:W-:Y:S02]  /*b040*/  IABS R4, R17 ;  /* 0x0000001100047213 */ /* 0x004fe40000000000 */
[----:B------:R-:W-:-:S02]  /*b050*/  ISETP.GE.AND P5, PT, R17, RZ, PT ;  /* 0x000000ff1100720c */ /* 0x000fc40003fa6270 */
[----:B------:R-:W2:Y:S04]  /*b060*/  LDL.LU R17, [R1+0x9c] ;  /* 0x00009c0001117983 */ /* 0x000ea80000300800 */
[----:B------:R-:W2:Y:S01]  /*b070*/  LDL.LU R29, [R1+0xa8] ;  /* 0x0000a800011d7983 */ /* 0x000ea20000300800 */
        /* <DEDUP_REMOVED lines=16> */
[----:B---3--:R-:W-:Y:S02]  /*b180*/  IABS R5, R22 ;  /* 0x0000001600057213 */ /* 0x008fe40000000000 */
[----:B------:R-:W-:Y:S01]  /*b190*/  ISETP.GE.AND P3, PT, R22, RZ, PT ;  /* 0x000000ff1600720c */ /* 0x000fe20003f66270 */
[----:B------:R-:W-:Y:S01]  /*b1a0*/  @!P6 IMAD.MOV R14, RZ, RZ, -R14 ;  /* 0x000000ffff0ee224 */ /* 0x000fe200078e0a0e */
[----:B------:R-:W3:Y:S01]  /*b1b0*/  LDL.LU R22, [R1+0xb0] ;  /* 0x0000b00001167983 */ /* 0x000ee20000300800 */
[----:B----4-:R-:W-:-:S02]  /*b1c0*/  IABS R6, R21 ;  /* 0x0000001500067213 */ /* 0x010fc40000000000 */
[----:B------:R-:W-:Y:S01]  /*b1d0*/  ISETP.GE.AND P4, PT, R21, RZ, PT ;  /* 0x000000ff1500720c */ /* 0x000fe20003f86270 */
[----:B------:R0:W-:Y:S04]  /*b1e0*/  STL [R1+0x908], R8 ;  /* 0x0009080801007387 */ /* 0x0001e80000100800 */
[----:B------:R-:W4:Y:S01]  /*b1f0*/  LDL.LU R21, [R1+0xb4] ;  /* 0x0000b40001157983 */ /* 0x000f220000300800 */
[----:B-----5:R-:W-:Y:S02]  /*b200*/  ISETP.GE.AND P1, PT, R20, RZ, PT ;  /* 0x000000ff1400720c */ /* 0x020fe40003f26270 */
[----:B------:R-:W-:Y:S02]  /*b210*/  IABS R11, R20 ;  /* 0x00000014000b7213 */ /* 0x000fe40000000000 */
[----:B------:R-:W5:Y:S04]  /*b220*/  LDL.LU R20, [R1+0xb8] ;  /* 0x0000b80001147983 */ /* 0x000f680000300800 */
[----:B--2---:R1:W-:Y:S01]  /*b230*/  STL [R1+0x3888], R17 ;  /* 0x0038881101007387 */ /* 0x0043e20000100800 */
[----:B0-----:R-:W-:-:S03]  /*b240*/  IABS R8, R17 ;  /* 0x0000001100087213 */ /* 0x001fc60000000000 */
[----:B------:R0:W-:Y:S04]  /*b250*/  STL [R1+0x388c], R29 ;  /* 0x00388c1d01007387 */ /* 0x0001e80000100800 */
[----:B------:R-:W-:Y:S04]  /*b260*/  STL [R1+0x904], R14 ;  /* 0x0009040e01007387 */ /* 0x000fe80000100800 */
[----:B-1----:R-:W2:Y:S01]  /*b270*/  LDL.LU R17, [R1+0x98] ;  /* 0x0000980001117983 */ /* 0x002ea20000300800 */
        /* <DEDUP_REMOVED lines=37> */
[----:B--2---:R-:W-:-:S03]  /*b4d0*/  ISETP.GE.AND P0, PT, R17, RZ, PT ;  /* 0x000000ff1100720c */ /* 0x004fc60003f06270 */
[----:B------:R-:W2:Y:S01]  /*b4e0*/  LDL.LU R17, [R1+0x3888] ;  /* 0x0038880001117983 */ /* 0x000ea20000300800 */
        /* <DEDUP_REMOVED lines=16> */
[----:B---3--:R-:W-:-:S05]  /*b5f0*/  IABS R13, R22 ;  /* 0x00000016000d7213 */ /* 0x008fca0000000000 */
        /* <DEDUP_REMOVED lines=15> */
[----:B--2---:R-:W-:Y:S02]  /*b6f0*/  ISETP.GE.AND P5, PT, R17, RZ, PT ;  /* 0x000000ff1100720c */ /* 0x004fe40003fa6270 */
        /* <DEDUP_REMOVED lines=216> */
[----:B------:R0:W-:Y:S01]  /*c480*/  STL [R1+0x87c], R2 ;  /* 0x00087c0201007387 */ /* 0x0001e20000100800 */
        /* <DEDUP_REMOVED lines=17> */
[----:B0-----:R-:W-:-:S12]  /*c5a0*/  IMAD.HI.U32 R2, R0, R4, RZ ;  /* 0x0000000400027227 */ /* 0x001fd800078e00ff */
[----:B------:R-:W-:Y:S01]  /*c5b0*/  @!P3 IMAD.IADD R10, R10, 0x1, -R7 ;  /* 0x000000010a0ab824 */ /* 0x000fe200078e0a07 */
[----:B------:R-:W-:-:S04]  /*c5c0*/  ISETP.GT.U32.AND P3, PT, R7, R11, PT ;  /* 0x0000000b0700720c */ /* 0x000fc80003f64070 */
[----:B------:R-:W-:Y:S01]  /*c5d0*/  ISETP.GT.U32.AND P1, PT, R7, R10, PT ;  /* 0x0000000a0700720c */ /* 0x000fe20003f24070 */
[----:B------:R-:W-:Y:S02]  /*c5e0*/  @!P4 IMAD.MOV R12, RZ, RZ, -R12 ;  /* 0x000000ffff0cc224 */ /* 0x000fe400078e0a0c */
[----:B------:R-:W-:Y:S02]  /*c5f0*/  @!P2 IMAD.MOV R8, RZ, RZ, -R8 ;  /* 0x000000ffff08a224 */ /* 0x000fe400078e0a08 */
[----:B------:R-:W-:Y:S01]  /*c600*/  IMAD.MOV R2, RZ, RZ, -R2 ;  /* 0x000000ffff027224 */ /* 0x000fe200078e0a02 */
[----:B------:R-:W-:Y:S03]  /*c610*/  STL [R1+0x874], R12 ;  /* 0x0008740c01007387 */ /* 0x000fe60000100800 */
[----:B------:R-:W-:Y:S01]  /*c620*/  @!P3 IMAD.IADD R11, R11, 0x1, -R7 ;  /* 0x000000010b0bb824 */ /* 0x000fe200078e0a07 */
[----:B---3--:R-:W-:Y:S01]  /*c630*/  IABS R5, R22 ;  /* 0x0000001600057213 */ /* 0x008fe20000000000 */
[----:B------:R0:W-:Y:S01]  /*c640*/  STL [R1+0x870], R8 ;  /* 0x0008700801007387 */ /* 0x0001e20000100800 */
[----:B------:R-:W-:-:S02]  /*c650*/  IMAD R4, R7, R2, R4 ;  /* 0x0000000207047224 */ /* 0x000fc400078e0204 */
[----:B------:R-:W-:Y:S02]  /*c660*/  @!P1 IMAD.IADD R10, R10, 0x1, -R7 ;  /* 0x000000010a0a9824 */ /* 0x000fe400078e0a07 */
[----:B------:R-:W-:-:S04]  /*c670*/  IMAD.HI.U32 R2, R0, R5, RZ ;  /* 0x0000000500027227 */ /* 0x000fc800078e00ff */
[----:B0-----:R-:W-:Y:S02]  /*c680*/  IMAD.MOV.U32 R8, RZ, RZ, R11 ;  /* 0x000000ffff087224 */ /* 0x001fe400078e000b */
[----:B------:R-:W-:Y:S02]  /*c690*/  IMAD.MOV R2, RZ, RZ, -R2 ;  /* 0x000000ffff027224 */ /* 0x000fe400078e0a02 */
[----:B------:R-:W-:Y:S02]  /*c6a0*/  @!P0 IMAD.MOV R8, RZ, RZ, -R8 ;  /* 0x000000ffff088224 */ /* 0x000fe400078e0a08 */
[----:B------:R-:W-:Y:S01]  /*c6b0*/  IMAD.MOV.U32 R14, RZ, RZ, R10 ;  /* 0x000000ffff0e7224 */ /* 0x000fe200078e000a */
[----:B------:R-:W-:Y:S01]  /*c6c0*/  ISETP.GE.AND P2, PT, R22, RZ, PT ;  /* 0x000000ff1600720c */ /* 0x000fe20003f46270 */
[----:B------:R-:W-:Y:S01]  /*c6d0*/  IMAD R5, R7, R2, R5 ;  /* 0x0000000207057224 */ /* 0x000fe200078e0205 */
[----:B------:R-:W3:Y:S01]  /*c6e0*/  LDL.LU R22, [R1+0x118] ;  /* 0x0001180001167983 */ /* 0x000ee20000300800 */
[----:B----4-:R-:W-:Y:S01]  /*c6f0*/  IABS R6, R21 ;  /* 0x0000001500067213 */ /* 0x010fe20000000000 */
[----:B------:R-:W-:Y:S01]  /*c700*/  @!P6 IMAD.MOV R14, RZ, RZ, -R14 ;  /* 0x000000ffff0ee224 */ /* 0x000fe200078e0a0e */
[----:B------:R-:W-:Y:S01]  /*c710*/  ISETP.GE.AND P3, PT, R21, RZ, PT ;  /* 0x000000ff1500720c */ /* 0x000fe20003f66270 */
[----:B------:R0:W-:Y:S04]  /*c720*/  STL [R1+0x86c], R8 ;  /* 0x00086c0801007387 */ /* 0x0001e80000100800 */
[----:B------:R-:W4:Y:S01]  /*c730*/  LDL.LU R21, [R1+0x11c] ;  /* 0x00011c0001157983 */ /* 0x000f220000300800 */
[----:B-----5:R-:W-:-:S02]  /*c740*/  ISETP.GE.AND P1, PT, R20, RZ, PT ;  /* 0x000000ff1400720c */ /* 0x020fc40003f26270 */
[----:B------:R-:W-:Y:S02]  /*c750*/  IABS R2, R20 ;  /* 0x0000001400027213 */ /* 0x000fe40000000000 */
[----:B------:R-:W5:Y:S04]  /*c760*/  LDL.LU R20, [R1+0x120] ;  /* 0x0001200001147983 */ /* 0x000f680000300800 */
[----:B--2---:R1:W-:Y:S01]  /*c770*/  STL [R1+0x3878], R17 ;  /* 0x0038781101007387 */ /* 0x0043e20000100800 */
[----:B0-----:R-:W-:-:S03]  /*c780*/  IABS R8, R17 ;  /* 0x0000001100087213 */ /* 0x001fc60000000000 */
[----:B------:R0:W-:Y:S04]  /*c790*/  STL [R1+0x387c], R29 ;  /* 0x00387c1d01007387 */ /* 0x0001e80000100800 */
[----:B------:R-:W-:Y:S04]  /*c7a0*/  STL [R1+0x864], R14 ;  /* 0x0008640e01007387 */ /* 0x000fe80000100800 */
[----:B-1----:R-:W2:Y:S01]  /*c7b0*/  LDL.LU R17, [R1+0x10c] ;  /* 0x00010c0001117983 */ /* 0x002ea20000300800 */
[----:B------:R-:W-:Y:S01]  /*c7c0*/  ISETP.GT.U32.AND P4, PT, R7, R4, PT ;  /* 0x000000040700720c */ /* 0x000fe20003f84070 */
[----:B------:R-:W-:-:S12]  /*c7d0*/  IMAD.HI.U32 R9, R0, R6, RZ ;  /* 0x0000000600097227 */ /* 0x000fd800078e00ff */
[----:B------:R-:W-:-:S05]  /*c7e0*/  @!P4 IMAD.IADD R4, R4, 0x1, -R7 ;  /* 0x000000010404c824 */ /* 0x000fca00078e0a07 */
[C---:B------:R-:W-:Y:S01]  /*c7f0*/  ISETP.GT.U32.AND P0, PT, R7.reuse, R4, PT ;  /* 0x000000040700720c */ /* 0x040fe20003f04070 */
[----:B------:R-:W-:Y:S01]  /*c800*/  IMAD.MOV R9, RZ, RZ, -R9 ;  /* 0x000000ffff097224 */ /* 0x000fe200078e0a09 */
[----:B------:R-:W-:-:S03]  /*c810*/  ISETP.GT.U32.AND P6, PT, R7, R5, PT ;  /* 0x000000050700720c */ /* 0x000fc60003fc4070 */
[----:B------:R-:W-:-:S08]  /*c820*/  IMAD R6, R7, R9, R6 ;  /* 0x0000000907067224 */ /* 0x000fd000078e0206 */
[--C-:B------:R-:W-:Y:S01]  /*c830*/  @!P0 IMAD.IADD R4, R4, 0x1, -R7.reuse ;  /* 0x0000000104048824 */ /* 0x100fe200078e0a07 */
[----:B------:R-:W-:Y:S01]  /*c840*/  ISETP.GT.U32.AND P0, PT, R7, R6, PT ;  /* 0x000000060700720c */ /* 0x000fe20003f04070 */
[----:B------:R-:W-:Y:S01]  /*c850*/  @!P6 IMAD.IADD R5, R5, 0x1, -R7 ;  /* 0x000000010505e824 */ /* 0x000fe200078e0a07 */
[----:B------:R-:W-:-:S05]  /*c860*/  IABS R12, R19 ;  /* 0x00000013000c7213 */ /* 0x000fca0000000000 */
[----:B------:R-:W-:-:S06]  /*c870*/  IMAD.HI.U32 R10, R0, R12, RZ ;  /* 0x0000000c000a7227 */ /* 0x000fcc00078e00ff */
        /* <DEDUP_REMOVED lines=31> */
[C---:B------:R-:W-:Y:S02]  /*ca70*/  IMAD R8, R7.reuse, R13, R8 ;  /* 0x0000000d07087224 */ /* 0x040fe400078e0208 */
        /* <DEDUP_REMOVED lines=10> */
[C---:B------:R-:W-:Y:S01]  /*cb20*/  ISETP.GT.U32.AND P5, PT, R7.reuse, R9, PT ;  /* 0x000000090700720c */ /* 0x040fe20003fa4070 */
[----:B------:R-:W-:Y:S02]  /*cb30*/  @!P6 IMAD.IADD R2, R2, 0x1, -R7 ;  /* 0x000000010202e824 */ /* 0x000fe400078e0a07 */
[----:B------:R-:W-:Y:S02]  /*cb40*/  IMAD R5, R7, R5, R13 ;  /* 0x0000000507057224 */ /* 0x000fe400078e020d */
[----:B------:R-:W-:-:S02]  /*cb50*/  IMAD.MOV.U32 R13, RZ, RZ, R2 ;  /* 0x000000ffff0d7224 */ /* 0x000fc400078e0002 */
[----:B------:R-:W-:Y:S02]  /*cb60*/  @!P3 IMAD.MOV R6, RZ, RZ, -R6 ;  /* 0x000000ffff06b224 */ /* 0x000fe400078e0a06 */
[----:B------:R-:W-:-:S03]  /*cb70*/  @!P1 IMAD.MOV R13, RZ, RZ, -R13 ;  /* 0x000000ffff0d9224 */ /* 0x000fc600078e0a0d */
[----:B------:R0:W-:Y:S01]  /*cb80*/  STL [R1+0x844], R6 ;  /* 0x0008440601007387 */ /* 0x0001e20000100800 */
        /* <DEDUP_REMOVED lines=26> */
[----:B------:R-:W-:Y:S02]  /*cd30*/  @!P1 IMAD.IADD R5, R5, 0x1, -R7 ;  /* 0x0000000105059824 */ /* 0x000fe400078e0a07 */
[----:B------:R-:W-:Y:S02]  /*cd40*/  @!P4 IMAD.MOV R10, RZ, RZ, -R10 ;  /* 0x000000ffff0ac224 */ /* 0x000fe400078e0a0a */
[----:B-1----:R-:W-:Y:S01]  /*cd50*/  IMAD.HI.U32 R13, R0, R6, RZ ;  /* 0x00000006000d7227 */ /* 0x002fe200078e00ff */
[----:B------:R-:W-:-:S03]  /*cd60*/  ISETP.GT.U32.AND P4, PT, R7, R5, PT ;  /* 0x000000050700720c */ /* 0x000fc60003f84070 */
[----:B------:R-:W-:Y:S01]  /*cd70*/  @!P3 IMAD.IADD R11, R11, 0x1, -R7 ;  /* 0x000000010b0bb824 */ /* 0x000fe200078e0a07 */
[----:B------:R-:W-:Y:S01]  /*cd80*/  ISETP.GE.AND P3, PT, R29, RZ, PT ;  /* 0x000000ff1d00720c */ /* 0x000fe20003f66270 */
[----:B------:R-:W-:Y:S01]  /*cd90*/  IMAD.MOV R13, RZ, RZ, -R13 ;  /* 0x000000ffff0d7224 */ /* 0x000fe200078e0a0d */
[----:B------:R-:W3:Y:S01]  /*cda0*/  LDL.LU R29, [R1+0x130] ;  /* 0x00013000011d7983 */ /* 0x000ee20000300800 */
[--C-:B------:R-:W-:Y:S02]  /*cdb0*/  @!P2 IMAD.IADD R12, R12, 0x1, -R7.reuse ;  /* 0x000000010c0ca824 */ /* 0x100fe400078e0a07 */
[----:B------:R-:W-:Y:S01]  /*cdc0*/  @!P6 IMAD.IADD R4, R4, 0x1, -R7 ;  /* 0x000000010404e824 */ /* 0x000fe200078e0a07 */
[----:B------:R0:W-:Y:S01]  /*cdd0*/  STL [R1+0x828], R10 ;  /* 0x0008280a01007387 */ /* 0x0001e20000100800 */
[C---:B------:R-:W-:Y:S01]  /*cde0*/  IMAD R6, R7.reuse, R13, R6 ;  /* 0x0000000d07067224 */ /* 0x040fe200078e0206 */
[----:B------:R-:W-:Y:S01]  /*cdf0*/  ISETP.GE.AND P1, PT, R22, RZ, PT ;  /* 0x000000ff1600720c */ /* 0x000fe20003f26270 */
[----:B------:R-:W-:Y:S01]  /*ce00*/  @!P0 IMAD.MOV R9, RZ, RZ, -R9 ;  /* 0x000000ffff098224 */ /* 0x000fe200078e0a09 */
[----:B------:R-:W-:-:S02]  /*ce10*/  ISETP.GT.U32.AND P0, PT, R7, R12, PT ;  /* 0x0000000c0700720c */ /* 0x000fc40003f04070 */
[----:B------:R-:W-:Y:S02]  /*ce20*/  ISETP.GE.AND P2, PT, R21, RZ, PT ;  /* 0x000000ff1500720c */ /* 0x000fe40003f46270 */
[----:B------:R-:W-:Y:S01]  /*ce30*/  ISETP.GT.U32.AND P6, PT, R7, R4, PT ;  /* 0x000000040700720c */ /* 0x000fe20003fc4070 */
[----:B------:R-:W4:Y:S01]  /*ce40*/  LDL.LU R21, [R1+0x13c] ;  /* 0x00013c0001157983 */ /* 0x000f220000300800 */
[----:B0-----:R-:W-:-:S03]  /*ce50*/  IMAD.MOV.U32 R10, RZ, RZ, R8 ;  /* 0x000000ffff0a7224 */ /* 0x001fc600078e0008 */
[----:B------:R0:W-:Y:S01]  /*ce60*/  STL [R1+0x820], R9 ;  /* 0x0008200901007387 */ /* 0x0001e20000100800 */
[----:B------:R-:W-:Y:S01]  /*ce70*/  @!P5 IMAD.MOV R10, RZ, RZ, -R10 ;  /* 0x000000ffff0ad224 */ /* 0x000fe200078e0a0a */
[----:B------:R-:W-:Y:S01]  /*ce80*/  ISETP.GT.U32.AND P5, PT, R7, R6, PT ;  /* 0x000000060700720c */ /* 0x000fe20003fa4070 */
[----:B------:R-:W-:Y:S02]  /*ce90*/  @!P4 IMAD.IADD R5, R5, 0x1, -R7 ;  /* 0x000000010505c824 */ /* 0x000fe400078e0a07 */
[----:B0-----:R-:W-:-:S04]  /*cea0*/  IMAD.MOV.U32 R9, RZ, RZ, R11 ;  /* 0x000000ffff097224 */ /* 0x001fc800078e000b */
[----:B------:R-:W-:Y:S01]  /*ceb0*/  @!P3 IMAD.MOV R9, RZ, RZ, -R9 ;  /* 0x000000ffff09b224 */ /* 0x000fe200078e0a09 */
[----:B------:R-:W-:Y:S01]  /*cec0*/  STL [R1+0x81c], R10 ;  /* 0x00081c0a01007387 */ /* 0x000fe20000100800 */
[----:B------:R-:W-:Y:S01]  /*ced0*/  @!P1 IMAD.MOV R5, RZ, RZ, -R5 ;  /* 0x000000ffff059224 */ /* 0x000fe200078e0a05 */
[----:B------:R-:W-:Y:S01]  /*cee0*/  ISETP.GE.AND P3, PT, R20, RZ, PT ;  /* 0x000000ff1400720c */ /* 0x000fe20003f66270 */
[--C-:B------:R-:W-:Y:S01]  /*cef0*/  @!P0 IMAD.IADD R12, R12, 0x1, -R7.reuse ;  /* 0x000000010c0c8824 */ /* 0x100fe200078e0a07 */
        /* <DEDUP_REMOVED lines=97> */
[----:B------:R-:W-:Y:S01]  /*d510*/  ISETP.GT.U32.AND P3, PT, R7, R5, PT ;  /* 0x000000050700720c */ /* 0x000fe20003f64070 */
[----:B------:R-:W-:Y:S01]  /*d520*/  @!P5 IMAD.IADD R11, R11, 0x1, -R7 ;  /* 0x000000010b0bd824 */ /* 0x000fe200078e0a07 */
[----:B------:R-:W-:-:S02]  /*d530*/  ISETP.GT.U32.AND P5, PT, R7, R4, PT ;  /* 0x000000040700720c */ /* 0x000fc40003fa4070 */
[----:B------:R-:W-:Y:S02]  /*d540*/  ISETP.GT.U32.AND P6, PT, R7, R2, PT ;  /* 0x000000020700720c */ /* 0x000fe40003fc4070 */
[----:B---3--:R-:W-:-:S05]  /*d550*/  IABS R13, R29 ;  /* 0x0000001d000d7213 */ /* 0x008fca0000000000 */
[----:B------:R-:W-:-:S04]  /*d560*/  IMAD.HI.U32 R10, R0, R13, RZ ;  /* 0x0000000d000a7227 */ /* 0x000fc800078e00ff */
[--C-:B------:R-:W-:Y:S02]  /*d570*/  @!P3 IMAD.IADD R5, R5, 0x1, -R7.reuse ;  /* 0x000000010505b824 */ /* 0x100fe400078e0a07 */
[--C-:B------:R-:W-:Y:S02]  /*d580*/  @!P5 IMAD.IADD R4, R4, 0x1, -R7.reuse ;  /* 0x000000010404d824 */ /* 0x100fe400078e0a07 */
        /* <DEDUP_REMOVED lines=32> */
[C---:B------:R-:W-:Y:S02]  /*d790*/  ISETP.GT.U32.AND P6, PT, R7.reuse, R8, PT ;  /* 0x000000080700720c */ /* 0x040fe40003fc4070 */
        /* <DEDUP_REMOVED lines=12> */
[----:B------:R-:W-:Y:S01]  /*d860*/  IMAD R11, R7, R13, R11 ;  /* 0x0000000d070b7224 */ /* 0x000fe200078e020b */
        /* <DEDUP_REMOVED lines=181> */
[----:B------:R3:W-:Y:S01]  /*e3c0*/  STL [R1+0x4d0], R10 ;  /* 0x0004d00a01007387 */ /* 0x0007e20000100800 */
        /* <DEDUP_REMOVED lines=20> */
[----:B------:R-:W-:-:S13]  /*e510*/  ISETP.GT.U32.AND P3, PT, R7, R2, PT ;  /* 0x000000020700720c */ /* 0x000fda0003f64070 */
[----:B------:R-:W-:Y:S01]  /*e520*/  @!P3 IMAD.IADD R2, R2, 0x1, -R7 ;  /* 0x000000010202b824 */ /* 0x000fe200078e0a07 */
[----:B------:R-:W-:-:S04]  /*e530*/  ISETP.GT.U32.AND P3, PT, R7, R5, PT ;  /* 0x000000050700720c */ /* 0x000fc80003f64070 */
[----:B------:R-:W-:Y:S01]  /*e540*/  ISETP.GT.U32.AND P1, PT, R7, R2, PT ;  /* 0x000000020700720c */ /* 0x000fe20003f24070 */
[----:B------:R-:W-:Y:S02]  /*e550*/  @!P4 IMAD.MOV R12, RZ, RZ, -R12 ;  /* 0x000000ffff0cc224 */ /* 0x000fe400078e0a0c */
[----:B------:R-:W-:-:S06]  /*e560*/  @!P2 IMAD.MOV R4, RZ, RZ, -R4 ;  /* 0x000000ffff04a224 */ /* 0x000fcc00078e0a04 */
[----:B------:R-:W-:-:S04]  /*e570*/  @!P3 IMAD.IADD R5, R5, 0x1, -R7 ;  /* 0x000000010505b824 */ /* 0x000fc800078e0a07 */
[----:B------:R-:W-:Y:S02]  /*e580*/  @!P1 IMAD.IADD R2, R2, 0x1, -R7 ;  /* 0x0000000102029824 */ /* 0x000fe400078e0a07 */
[----:B------:R-:W-:Y:S01]  /*e590*/  @!P0 IMAD.MOV R5, RZ, RZ, -R5 ;  /* 0x000000ffff058224 */ /* 0x000fe200078e0a05 */
[----:B------:R0:W-:Y:S01]  /*e5a0*/  STL [R1+0x4e8], R12 ;  /* 0x0004e80c01007387 */ /* 0x0001e20000100800 */
[----:B------:R-:W-:Y:S01]  /*e5b0*/  IMAD.MOV.U32 R14, RZ, RZ, R2 ;  /* 0x000000ffff0e7224 */ /* 0x000fe200078e0002 */
[----:B---3--:R-:W-:Y:S02]  /*e5c0*/  IABS R10, R29 ;  /* 0x0000001d000a7213 */ /* 0x008fe40000000000 */
[----:B------:R-:W-:Y:S01]  /*e5d0*/  ISETP.GE.AND P2, PT, R29, RZ, PT ;  /* 0x000000ff1d00720c */ /* 0x000fe20003f46270 */
[----:B------:R-:W-:Y:S01]  /*e5e0*/  STL [R1+0x4ec], R4 ;  /* 0x0004ec0401007387 */ /* 0x000fe20000100800 */
[----:B------:R-:W-:Y:S01]  /*e5f0*/  @!P6 IMAD.MOV R14, RZ, RZ, -R14 ;  /* 0x000000ffff0ee224 */ /* 0x000fe200078e0a0e */
[----:B----4-:R-:W-:-:S02]  /*e600*/  IABS R11, R21 ;  /* 0x00000015000b7213 */ /* 0x010fc40000000000 */
[----:B------:R-:W3:Y:S01]  /*e610*/  LDL.LU R29, [R1+0x1b4] ;  /* 0x0001b400011d7983 */ /* 0x000ee20000300800 */
[----:B------:R-:W-:-:S03]  /*e620*/  ISETP.GE.AND P3, PT, R21, RZ, PT ;  /* 0x000000ff1500720c */ /* 0x000fc60003f66270 */
[----:B------:R1:W-:Y:S04]  /*e630*/  STL [R1+0x4fc], R5 ;  /* 0x0004fc0501007387 */ /* 0x0003e80000100800 */
[----:B------:R-:W4:Y:S01]  /*e640*/  LDL.LU R21, [R1+0x1b8] ;  /* 0x0001b80001157983 */ /* 0x000f220000300800 */
[----:B-----5:R-:W-:Y:S02]  /*e650*/  ISETP.GE.AND P1, PT, R20, RZ, PT ;  /* 0x000000ff1400720c */ /* 0x020fe40003f26270 */
[----:B0-----:R-:W-:Y:S02]  /*e660*/  IABS R12, R20 ;  /* 0x00000014000c7213 */ /* 0x001fe40000000000 */
[----:B------:R-:W5:Y:S04]  /*e670*/  LDL.LU R20, [R1+0x1bc] ;  /* 0x0001bc0001147983 */ /* 0x000f680000300800 */
[----:B--2---:R0:W-:Y:S01]  /*e680*/  STL [R1+0x3860], R17 ;  /* 0x0038601101007387 */ /* 0x0041e20000100800 */
[----:B-1----:R-:W-:-:S03]  /*e690*/  IABS R5, R17 ;  /* 0x0000001100057213 */ /* 0x002fc60000000000 */
[----:B------:R1:W-:Y:S04]  /*e6a0*/  STL [R1+0x3864], R22 ;  /* 0x0038641601007387 */ /* 0x0003e80000100800 */
[----:B------:R-:W-:Y:S04]  /*e6b0*/  STL [R1+0x500], R14 ;  /* 0x0005000e01007387 */ /* 0x000fe80000100800 */
[----:B0-----:R-:W2:Y:S01]  /*e6c0*/  LDL.LU R17, [R1+0x1a8] ;  /* 0x0001a80001117983 */ /* 0x001ea20000300800 */
        /* <DEDUP_REMOVED lines=26> */
[----:B-1----:R-:W-:Y:S02]  /*e870*/  IMAD.MOV.U32 R22, RZ, RZ, R8 ;  /* 0x000000ffff167224 */ /* 0x002fe400078e0008 */
        /* <DEDUP_REMOVED lines=1273> */
[----:B------:R1:W-:Y:S01]  /*13810*/  STL [R1+0x6e4], R8 ;  /* 0x0006e40801007387 */ /* 0x0003e20000100800 */
[----:B--2---:R-:W-:Y:S02]  /*13820*/  IABS R4, R17 ;  /* 0x0000001100047213 */ /* 0x004fe40000000000 */
[----:B------:R-:W-:-:S02]  /*13830*/  ISETP.GE.AND P5, PT, R17, RZ, PT ;  /* 0x000000ff1100720c */ /* 0x000fc40003fa6270 */
[----:B------:R-:W2:Y:S04]  /*13840*/  LDL.LU R17, [R1+0x34c] ;  /* 0x00034c0001117983 */ /* 0x000ea80000300800 */
[----:B------:R-:W2:Y:S01]  /*13850*/  LDL.LU R22, [R1+0x350] ;  /* 0x0003500001167983 */ /* 0x000ea20000300800 */
[----:B------:R-:W-:-:S04]  /*13860*/  IMAD.HI.U32 R14, R0, R2, RZ ;  /* 0x00000002000e7227 */ /* 0x000fc800078e00ff */
[----:B------:R-:W-:-:S04]  /*13870*/  IMAD.MOV R14, RZ, RZ, -R14 ;  /* 0x000000ffff0e7224 */ /* 0x000fc800078e0a0e */
[----:B------:R-:W-:-:S05]  /*13880*/  IMAD R2, R7, R14, R2 ;  /* 0x0000000e07027224 */ /* 0x000fca00078e0202 */
[C---:B------:R-:W-:Y:S02]  /*13890*/  ISETP.GT.U32.AND P2, PT, R7.reuse, R2, PT ;  /* 0x000000020700720c */ /* 0x040fe40003f44070 */
[----:B------:R-:W-:Y:S01]  /*138a0*/  ISETP.GT.U32.AND P1, PT, R7, R6, PT ;  /* 0x000000060700720c */ /* 0x000fe20003f24070 */
[----:B0-----:R-:W-:-:S10]  /*138b0*/  IMAD.HI.U32 R9, R0, R4, RZ ;  /* 0x0000000400097227 */ /* 0x001fd400078e00ff */
[----:B------:R-:W-:-:S05]  /*138c0*/  @!P2 IMAD.IADD R2, R2, 0x1, -R7 ;  /* 0x000000010202a824 */ /* 0x000fca00078e0a07 */
[C---:B------:R-:W-:Y:S01]  /*138d0*/  ISETP.GT.U32.AND P2, PT, R7.reuse, R2, PT ;  /* 0x000000020700720c */ /* 0x040fe20003f44070 */
[----:B------:R-:W-:Y:S02]  /*138e0*/  IMAD.MOV R9, RZ, RZ, -R9 ;  /* 0x000000ffff097224 */ /* 0x000fe400078e0a09 */
[----:B------:R-:W-:Y:S02]  /*138f0*/  IMAD.MOV.U32 R13, RZ, RZ, R5 ;  /* 0x000000ffff0d7224 */ /* 0x000fe400078e0005 */
[----:B------:R-:W-:Y:S02]  /*13900*/  IMAD R4, R7, R9, R4 ;  /* 0x0000000907047224 */ /* 0x000fe400078e0204 */
[----:B------:R-:W-:Y:S02]  /*13910*/  @!P1 IMAD.IADD R6, R6, 0x1, -R7 ;  /* 0x0000000106069824 */ /* 0x000fe400078e0a07 */
[----:B------:R-:W-:Y:S01]  /*13920*/  @!P3 IMAD.MOV R12, RZ, RZ, -R12 ;  /* 0x000000ffff0cb224 */ /* 0x000fe200078e0a0c */
[----:B---3--:R-:W-:Y:S01]  /*13930*/  IABS R10, R29 ;  /* 0x0000001d000a7213 */ /* 0x008fe20000000000 */
[----:B------:R-:W-:-:S02]  /*13940*/  @!P4 IMAD.MOV R13, RZ, RZ, -R13 ;  /* 0x000000ffff0dc224 */ /* 0x000fc400078e0a0d */
[----:B------:R-:W-:Y:S02]  /*13950*/  @!P2 IMAD.IADD R2, R2, 0x1, -R7 ;  /* 0x000000010202a824 */ /* 0x000fe400078e0a07 */
[----:B------:R-:W-:Y:S01]  /*13960*/  @!P0 IMAD.MOV R6, RZ, RZ, -R6 ;  /* 0x000000ffff068224 */ /* 0x000fe200078e0a06 */
[----:B----4-:R-:W-:Y:S01]  /*13970*/  IABS R11, R21 ;  /* 0x00000015000b7213 */ /* 0x010fe20000000000 */
[----:B-1----:R-:W-:-:S04]  /*13980*/  IMAD.HI.U32 R8, R0, R10, RZ ;  /* 0x0000000a00087227 */ /* 0x002fc800078e00ff */
[----:B------:R-:W-:Y:S01]  /*13990*/  IMAD.HI.U32 R9, R0, R11, RZ ;  /* 0x0000000b00097227 */ /* 0x000fe200078e00ff */
[----:B------:R-:W-:Y:S01]  /*139a0*/  STL [R1+0x6d8], R12 ;  /* 0x0006d80c01007387 */ /* 0x000fe20000100800 */
[----:B------:R-:W-:Y:S02]  /*139b0*/  ISETP.GE.AND P4, PT, R29, RZ, PT ;  /* 0x000000ff1d00720c */ /* 0x000fe40003f86270 */
[----:B------:R-:W-:Y:S02]  /*139c0*/  IMAD.MOV R5, RZ, RZ, -R9 ;  /* 0x000000ffff057224 */ /* 0x000fe400078e0a09 */
[----:B------:R-:W-:Y:S01]  /*139d0*/  IMAD.MOV.U32 R14, RZ, RZ, R2 ;  /* 0x000000ffff0e7224 */ /* 0x000fe200078e0002 */
[----:B------:R-:W-:Y:S01]  /*139e0*/  STL [R1+0x6d4], R13 ;  /* 0x0006d40d01007387 */ /* 0x000fe20000100800 */
[----:B------:R-:W-:Y:S01]  /*139f0*/  IMAD.MOV R8, RZ, RZ, -R8 ;  /* 0x000000ffff087224 */ /* 0x000fe200078e0a08 */
[----:B------:R-:W-:Y:S01]  /*13a00*/  ISETP.GE.AND P1, PT, R21, RZ, PT ;  /* 0x000000ff1500720c */ /* 0x000fe20003f26270 */
[----:B------:R-:W-:Y:S01]  /*13a10*/  IMAD R5, R7, R5, R11 ;  /* 0x0000000507057224 */ /* 0x000fe200078e020b */
[----:B------:R-:W3:Y:S01]  /*13a20*/  LDL.LU R29, [R1+0x354] ;  /* 0x00035400011d7983 */ /* 0x000ee20000300800 */
[----:B------:R-:W-:-:S03]  /*13a30*/  @!P6 IMAD.MOV R14, RZ, RZ, -R14 ;  /* 0x000000ffff0ee224 */ /* 0x000fc600078e0a0e */
[----:B------:R-:W-:Y:S01]  /*13a40*/  STL [R1+0x6cc], R6 ;  /* 0x0006cc0601007387 */ /* 0x000fe20000100800 */
[----:B------:R-:W-:-:S03]  /*13a50*/  IMAD R9, R7, R8, R10 ;  /* 0x0000000807097224 */ /* 0x000fc600078e020a */
[----:B------:R-:W4:Y:S01]  /*13a60*/  LDL.LU R21, [R1+0x358] ;  /* 0x0003580001157983 */ /* 0x000f220000300800 */
[----:B-----5:R-:W-:Y:S02]  /*13a70*/  ISETP.GE.AND P2, PT, R20, RZ, PT ;  /* 0x000000ff1400720c */ /* 0x020fe40003f46270 */
[----:B------:R-:W-:Y:S02]  /*13a80*/  IABS R11, R20 ;  /* 0x00000014000b7213 */ /* 0x000fe40000000000 */
[----:B------:R-:W5:Y:S04]  /*13a90*/  LDL.LU R20, [R1+0x35c] ;  /* 0x00035c0001147983 */ /* 0x000f680000300800 */
[----:B--2---:R0:W-:Y:S01]  /*13aa0*/  STL [R1+0x3820], R17 ;  /* 0x0038201101007387 */ /* 0x0041e20000100800 */
[----:B------:R-:W-:-:S03]  /*13ab0*/  IABS R8, R17 ;  /* 0x0000001100087213 */ /* 0x000fc60000000000 */
[----:B------:R1:W-:Y:S04]  /*13ac0*/  STL [R1+0x3824], R22 ;  /* 0x0038241601007387 */ /* 0x0003e80000100800 */
[----:B------:R-:W-:Y:S04]  /*13ad0*/  STL [R1+0x6c4], R14 ;  /* 0x0006c40e01007387 */ /* 0x000fe80000100800 */
[----:B0-----:R-:W2:Y:S01]  /*13ae0*/  LDL.LU R17, [R1+0x348] ;  /* 0x0003480001117983 */ /* 0x001ea20000300800 */
[----:B------:R-:W-:-:S13]  /*13af0*/  ISETP.GT.U32.AND P3, PT, R7, R4, PT ;  /* 0x000000040700720c */ /* 0x000fda0003f64070 */
[----:B------:R-:W-:-:S05]  /*13b00*/  @!P3 IMAD.IADD R4, R4, 0x1, -R7 ;  /* 0x000000010404b824 */ /* 0x000fca00078e0a07 */
[C---:B------:R-:W-:Y:S02]  /*13b10*/  ISETP.GT.U32.AND P0, PT, R7.reuse, R4, PT ;  /* 0x000000040700720c */ /* 0x040fe40003f04070 */
[----:B------:R-:W-:-:S11]  /*13b20*/  ISETP.GT.U32.AND P6, PT, R7, R9, PT ;  /* 0x000000090700720c */ /* 0x000fd60003fc4070 */
        /* <DEDUP_REMOVED lines=18> */
[----:B------:R-:W3:Y:S04]  /*13c50*/  LDL.LU R19, [R1+0x360] ;  /* 0x0003600001137983 */ /* 0x000ee80000300800 */
[----:B------:R-:W3:Y:S01]  /*13c60*/  LDL.LU R18, [R1+0x364] ;  /* 0x0003640001127983 */ /* 0x000ee20000300800 */
[----:B------:R-:W-:-:S03]  /*13c70*/  @!P0 IMAD.IADD R10, R10, 0x1, -R7 ;  /* 0x000000010a0a8824 */ /* 0x000fc600078e0a07 */
[----:B------:R-:W-:Y:S04]  /*13c80*/  STL [R1+0x6c0], R15 ;  /* 0x0006c00f01007387 */ /* 0x000fe80000100800 */
[----:B------:R0:W-:Y:S04]  /*13c90*/  STL [R1+0x6bc], R22 ;  /* 0x0006bc1601007387 */ /* 0x0001e80000100800 */
[----:B0-----:R-:W3:Y:S01]  /*13ca0*/  LDL.LU R22, [R1+0x3824] ;  /* 0x0038240001167983 */ /* 0x001ee20000300800 */
        /* <DEDUP_REMOVED lines=10> */
[----:B------:R-:W-:-:S04]  /*13d50*/  IMAD.HI.U32 R2, R0, R6, RZ ;  /* 0x0000000600027227 */ /* 0x000fc800078e00ff */
[----:B------:R-:W-:Y:S02]  /*13d60*/  IMAD.MOV R13, RZ, RZ, -R13 ;  /* 0x000000ffff0d7224 */ /* 0x000fe400078e0a0d */
[C---:B------:R-:W-:Y:S02]  /*13d70*/  IMAD R12, R7.reuse, R14, R12 ;  /* 0x0000000e070c7224 */ /* 0x040fe400078e020c */
[----:B------:R-:W-:Y:S02]  /*13d80*/  IMAD.MOV R2, RZ, RZ, -R2 ;  /* 0x000000ffff027224 */ /* 0x000fe400078e0a02 */
[C---:B------:R-:W-:Y:S01]  /*13d90*/  IMAD R8, R7.reuse, R13, R8 ;  /* 0x0000000d07087224 */ /* 0x040fe200078e0208 */
[----:B------:R-:W-:Y:S01]  /*13da0*/  ISETP.GT.U32.AND P4, PT, R7, R12, PT ;  /* 0x0000000c0700720c */ /* 0x000fe20003f84070 */
[--C-:B------:R-:W-:Y:S02]  /*13db0*/  @!P6 IMAD.IADD R11, R11, 0x1, -R7.reuse ;  /* 0x000000010b0be824 */ /* 0x100fe400078e0a07 */
[----:B------:R-:W-:Y:S01]  /*13dc0*/  IMAD R6, R7, R2, R6 ;  /* 0x0000000207067224 */ /* 0x000fe200078e0206 */
[----:B----4-:R-:W-:Y:S01]  /*13dd0*/  IABS R2, R21 ;  /* 0x0000001500027213 */ /* 0x010fe20000000000 */
[----:B------:R-:W-:Y:S01]  /*13de0*/  @!P5 IMAD.IADD R5, R5, 0x1, -R7 ;  /* 0x000000010505d824 */ /* 0x000fe200078e0a07 */
[----:B------:R-:W-:-:S02]  /*13df0*/  ISETP.GT.U32.AND P5, PT, R7, R8, PT ;  /* 0x000000080700720c */ /* 0x000fc40003fa4070 */
[----:B-----5:R-:W-:Y:S02]  /*13e00*/  IABS R13, R20 ;  /* 0x00000014000d7213 */ /* 0x020fe40000000000 */
[----:B------:R-:W-:Y:S01]  /*13e10*/  ISETP.GT.U32.AND P6, PT, R7, R11, PT ;  /* 0x0000000b0700720c */ /* 0x000fe20003fc4070 */
[----:B------:R-:W-:Y:S02]  /*13e20*/  IMAD.MOV.U32 R4, RZ, RZ, R2 ;  /* 0x000000ffff047224 */ /* 0x000fe400078e0002 */
[----:B------:R-:W-:Y:S02]  /*13e30*/  IMAD.MOV.U32 R2, RZ, RZ, R13 ;  /* 0x000000ffff027224 */ /* 0x000fe400078e000d */
[----:B------:R-:W-:Y:S02]  /*13e40*/  @!P4 IMAD.IADD R12, R12, 0x1, -R7 ;  /* 0x000000010c0cc824 */ /* 0x000fe400078e0a07 */
[----:B------:R-:W-:-:S04]  /*13e50*/  IMAD.HI.U32 R13, R0, R2, RZ ;  /* 0x00000002000d7227 */ /* 0x000fc800078e00ff */
[----:B------:R-:W-:Y:S01]  /*13e60*/  @!P5 IMAD.IADD R8, R8, 0x1, -R7 ;  /* 0x000000010808d824 */ /* 0x000fe200078e0a07 */
[----:B------:R-:W-:Y:S01]  /*13e70*/  ISETP.GT.U32.AND P5, PT, R7, R12, PT ;  /* 0x0000000c0700720c */ /* 0x000fe20003fa4070 */
[----:B------:R-:W-:Y:S02]  /*13e80*/  IMAD.MOV R13, RZ, RZ, -R13 ;  /* 0x000000ffff0d7224 */ /* 0x000fe400078e0a0d */
[----:B------:R-:W-:Y:S02]  /*13e90*/  @!P6 IMAD.IADD R11, R11, 0x1, -R7 ;  /* 0x000000010b0be824 */ /* 0x000fe400078e0a07 */
[----:B------:R-:W-:Y:S02]  /*13ea0*/  IMAD R2, R7, R13, R2 ;  /* 0x0000000d07027224 */ /* 0x000fe400078e0202 */
[----:B------:R-:W-:Y:S02]  /*13eb0*/  IMAD.MOV.U32 R13, RZ, RZ, R11 ;  /* 0x000000ffff0d7224 */ /* 0x000fe400078e000b */
[----:B------:R-:W-:-:S02]  /*13ec0*/  @!P1 IMAD.MOV R5, RZ, RZ, -R5 ;  /* 0x000000ffff059224 */ /* 0x000fc400078e0a05 */
[----:B------:R-:W-:Y:S02]  /*13ed0*/  @!P2 IMAD.MOV R13, RZ, RZ, -R13 ;  /* 0x000000ffff0da224 */ /* 0x000fe400078e0a0d */
[----:B------:R-:W-:Y:S01]  /*13ee0*/  @!P5 IMAD.IADD R12, R12, 0x1, -R7 ;  /* 0x000000010c0cd824 */ /* 0x000fe200078e0a07 */
[----:B------:R0:W-:Y:S04]  /*13ef0*/  STL [R1+0x6b8], R5 ;  /* 0x0006b80501007387 */ /* 0x0001e80000100800 */
[----:B------:R1:W-:Y:S01]  /*13f00*/  STL [R1+0x6b0], R13 ;  /* 0x0006b00d01007387 */ /* 0x0003e20000100800 */
[----:B--2---:R-:W-:-:S03]  /*13f10*/  ISETP.GE.AND P5, PT, R17, RZ, PT ;  /* 0x000000ff1100720c */ /* 0x004fc60003fa6270 */
[----:B------:R-:W2:Y:S01]  /*13f20*/  LDL.LU R17, [R1+0x368] ;  /* 0x0003680001117983 */ /* 0x000ea20000300800 */
[----:B---3--:R-:W-:Y:S02]  /*13f30*/  IABS R14, R29 ;  /* 0x0000001d000e7213 */ /* 0x008fe40000000000 */
[----:B------:R-:W-:-:S03]  /*13f40*/  ISETP.GT.U32.AND P6, PT, R7, R6, PT ;  /* 0x000000060700720c */ /* 0x000fc60003fc4070 */
[----:B------:R-:W-:Y:S01]  /*13f50*/  IMAD.HI.U32 R9, R0, R14, RZ ;  /* 0x0000000e00097227 */ /* 0x000fe200078e00ff */
[----:B------:R-:W-:-:S03]  /*13f60*/  ISETP.GT.U32.AND P4, PT, R7, R10, PT ;  /* 0x0000000a0700720c */ /* 0x000fc60003f84070 */
[----:B------:R-:W-:Y:S02]  /*13f70*/  IMAD.MOV R9, RZ, RZ, -R9 ;  /* 0x000000ffff097224 */ /* 0x000fe400078e0a09 */
[----:B------:R-:W-:-:S04]  /*13f80*/  IMAD.HI.U32 R15, R0, R4, RZ ;  /* 0x00000004000f7227 */ /* 0x000fc800078e00ff */
[C---:B------:R-:W-:Y:S02]  /*13f90*/  IMAD R9, R7.reuse, R9, R14 ;  /* 0x0000000907097224 */ /* 0x040fe400078e020e */
[----:B------:R-:W-:Y:S01]  /*13fa0*/  @!P6 IMAD.IADD R6, R6, 0x1, -R7 ;  /* 0x000000010606e824 */ /* 0x000fe200078e0a07 */
[C---:B------:R-:W-:Y:S01]  /*13fb0*/  ISETP.GT.U32.AND P6, PT, R7.reuse, R8, PT ;  /* 0x000000080700720c */ /* 0x040fe20003fc4070 */
[----:B------:R-:W-:Y:S01]  /*13fc0*/  IMAD.MOV R15, RZ, RZ, -R15 ;  /* 0x000000ffff0f7224 */ /* 0x000fe200078e0a0f */
[----:B------:R-:W-:-:S03]  /*13fd0*/  ISETP.GT.U32.AND P2, PT, R7, R9, PT ;  /* 0x000000090700720c */ /* 0x000fc60003f44070 */
[C---:B------:R-:W-:Y:S01]  /*13fe0*/  IMAD R4, R7.reuse, R15, R4 ;  /* 0x0000000f07047224 */ /* 0x040fe200078e0204 */
[----:B------:R-:W-:Y:S01]  /*13ff0*/  ISETP.GT.U32.AND P1, PT, R7, R6, PT ;  /* 0x000000060700720c */ /* 0x000fe20003f24070 */
[----:B------:R-:W-:-:S03]  /*14000*/  @!P4 IMAD.IADD R10, R10, 0x1, -R7 ;  /* 0x000000010a0ac824 */ /* 0x000fc600078e0a07 */
[----:B------:R-:W-:-:S03]  /*14010*/  ISETP.GT.U32.AND P4, PT, R7, R4, PT ;  /* 0x000000040700720c */ /* 0x000fc60003f84070 */
[--C-:B------:R-:W-:Y:S01]  /*14020*/  @!P6 IMAD.IADD R8, R8, 0x1, -R7.reuse ;  /* 0x000000010808e824 */ /* 0x100fe200078e0a07 */
[----:B------:R-:W-:Y:S01]  /*14030*/  ISETP.GT.U32.AND P6, PT, R7, R2, PT ;  /* 0x000000020700720c */ /* 0x000fe20003fc4070 */
[--C-:B------:R-:W-:Y:S01]  /*14040*/  @!P2 IMAD.IADD R9, R9, 0x1, -R7.reuse ;  /* 0x000000010909a824 */ /* 0x100fe200078e0a07 */
[----:B0-----:R-:W-:Y:S01]  /*14050*/  IABS R5, R19 ;  /* 0x0000001300057213 */ /* 0x001fe20000000000 */
[----:B------:R-:W-:Y:S02]  /*14060*/  @!P3 IMAD.MOV R10, RZ, RZ, -R10 ;  /* 0x000000ffff0ab224 */ /* 0x000fe400078e0a0a */
[----:B------:R-:W-:Y:S01]  /*14070*/  @!P1 IMAD.IADD R6, R6, 0x1, -R7 ;  /* 0x0000000106069824 */ /* 0x000fe200078e0a07 */
[----:B------:R-:W-:Y:S01]  /*14080*/  ISETP.GT.U32.AND P3, PT, R7, R9, PT ;  /* 0x000000090700720c */ /* 0x000fe20003f64070 */
[----:B-1----:R-:W-:Y:S01]  /*14090*/  IMAD.HI.U32 R13, R0, R5, RZ ;  /* 0x00000005000d7227 */ /* 0x002fe200078e00ff */
[----:B------:R-:W-:Y:S02]  /*140a0*/  ISETP.GE.AND P1, PT, R22, RZ, PT ;  /* 0x000000ff1600720c */ /* 0x000fe40003f26270 */
[----:B------:R-:W3:Y:S01]  /*140b0*/  LDL.LU R22, [R1+0x36c] ;  /* 0x00036c0001167983 */ /* 0x000ee20000300800 */
[----:B------:R-:W-:-:S02]  /*140c0*/  @!P0 IMAD.MOV R12, RZ, RZ, -R12 ;  /* 0x000000ffff0c8224 */ /* 0x000fc400078e0a0c */
[----:B------:R-:W-:Y:S01]  /*140d0*/  IMAD.MOV R14, RZ, RZ, -R13 ;  /* 0x000000ffff0e7224 */ /* 0x000fe200078e0a0d */
[----:B------:R0:W-:Y:S01]  /*140e0*/  STL [R1+0x6a4], R10 ;  /* 0x0006a40a01007387 */ /* 0x0001e20000100800 */
[--C-:B------:R-:W-:Y:S01]  /*140f0*/  @!P4 IMAD.IADD R4, R4, 0x1, -R7.reuse ;  /* 0x000000010404c824 */ /* 0x100fe200078e0a07 */
[----:B------:R-:W-:Y:S01]  /*14100*/  ISETP.GE.AND P4, PT, R21, RZ, PT ;  /* 0x000000ff1500720c */ /* 0x000fe20003f86270 */
[----:B------:R-:W-:Y:S01]  /*14110*/  @!P6 IMAD.IADD R2, R2, 0x1, -R7 ;  /* 0x000000010202e824 */ /* 0x000fe200078e0a07 */
[----:B------:R-:W4:Y:S01]  /*14120*/  LDL.LU R21, [R1+0x370] ;  /* 0x0003700001157983 */ /* 0x000f220000300800 */
[----:B------:R-:W-:Y:S01]  /*14130*/  IMAD R5, R7, R14, R5 ;  /* 0x0000000e07057224 */ /* 0x000fe200078e0205 */
[----:B------:R-:W-:Y:S02]  /*14140*/  ISETP.GE.AND P2, PT, R29, RZ, PT ;  /* 0x000000ff1d00720c */ /* 0x000fe40003f46270 */
[----:B------:R1:W-:Y:S01]  /*14150*/  STL [R1+0x6a0], R12 ;  /* 0x0006a00c01007387 */ /* 0x0003e20000100800 */
[----:B------:R-:W-:-:S02]  /*14160*/  ISETP.GT.U32.AND P0, PT, R7, R4, PT ;  /* 0x000000040700720c */ /* 0x000fc40003f04070 */
[----:B------:R-:W-:Y:S01]  /*14170*/  ISETP.GT.U32.AND P6, PT, R7, R2, PT ;  /* 0x000000020700720c */ /* 0x000fe20003fc4070 */
[----:B0-----:R-:W-:Y:S02]  /*14180*/  IMAD.MOV.U32 R10, RZ, RZ, R6 ;  /* 0x000000ffff0a7224 */ /* 0x001fe400078e0006 */
[----:B-1----:R-:W-:Y:S02]  /*14190*/  IMAD.MOV.U32 R12, RZ, RZ, R8 ;  /* 0x000000ffff0c7224 */ /* 0x002fe400078e0008 */
[----:B------:R-:W-:Y:S02]  /*141a0*/  @!P3 IMAD.IADD R9, R9, 0x1, -R7 ;  /* 0x000000010909b824 */ /* 0x000fe400078e0a07 */
[----:B------:R-:W-:Y:S01]  /*141b0*/  @!P5 IMAD.MOV R12, RZ, RZ, -R12 ;  /* 0x000000ffff0cd224 */ /* 0x000fe200078e0a0c */
[----:B------:R-:W-:Y:S01]  /*141c0*/  ISETP.GT.U32.AND P5, PT, R7, R5, PT ;  /* 0x000000050700720c */ /* 0x000fe20003fa4070 */
[----:B------:R-:W-:-:S03]  /*141d0*/  @!P1 IMAD.MOV R10, RZ, RZ, -R10 ;  /* 0x000000ffff0a9224 */ /* 0x000fc600078e0a0a */
[----:B------:R0:W-:Y:S01]  /*141e0*/  STL [R1+0x69c], R12 ;  /* 0x00069c0c01007387 */ /* 0x0001e20000100800 */
[----:B------:R-:W-:Y:S01]  /*141f0*/  ISETP.GE.AND P1, PT, R20, RZ, PT ;  /* 0x000000ff1400720c */ /* 0x000fe20003f26270 */
[--C-:B------:R-:W-:Y:S01]  /*14200*/  @!P0 IMAD.IADD R4, R4, 0x1, -R7.reuse ;  /* 0x0000000104048824 */ /* 0x100fe200078e0a07 */
[----:B------:R-:W-:Y:S01]  /*14210*/  ISETP.GE.AND P0, PT, R19, RZ, PT ;  /* 0x000000ff1300720c */ /* 0x000fe20003f06270 */
[----:B------:R-:W-:Y:S01]  /*14220*/  STL [R1+0x690], R10 ;  /* 0x0006900a01007387 */ /* 0x000fe20000100800 */
[----:B------:R-:W-:Y:S02]  /*14230*/  @!P6 IMAD.IADD R2, R2, 0x1, -R7 ;  /* 0x000000010202e824 */ /* 0x000fe400078e0a07 */
[----:B0-----:R-:W-:Y:S01]  /*14240*/  IMAD.MOV.U32 R12, RZ, RZ, R9 ;  /* 0x000000ffff0c7224 */ /* 0x001fe200078e0009 */
[----:B------:R-:W5:Y:S03]  /*14250*/  LDL.LU R20, [R1+0x37c] ;  /* 0x00037c0001147983 */ /* 0x000f660000300800 */
[----:B------:R-:W-:Y:S01]  /*14260*/  @!P2 IMAD.MOV R12, RZ, RZ, -R12 ;  /* 0x000000ffff0ca224 */ /* 0x000fe200078e0a0c */
[----:B------:R-:W-:Y:S01]  /*14270*/  IABS R11, R18 ;  /* 0x00000012000b7213 */ /* 0x000fe20000000000 */
[----:B------:R-:W5:Y:S01]  /*14280*/  LDL.LU R19, [R1+0x380] ;  /* 0x0003800001137983 */ /* 0x000f620000300800 */
[----:B------:R-:W-:Y:S01]  /*14290*/  ISETP.GE.AND P6, PT, R18, RZ, PT ;  /* 0x000000ff1200720c */ /* 0x000fe20003fc6270 */
[----:B------:R-:W-:-:S02]  /*142a0*/  @!P5 IMAD.IADD R5, R5, 0x1, -R7 ;  /* 0x000000010505d824 */ /* 0x000fc400078e0a07 */
[----:B------:R-:W5:Y:S04]  /*142b0*/  LDL R18, [R1+0x384] ;  /* 0x0003840001127983 */ /* 0x000f680000100800 */
[----:B------:R0:W-:Y:S01]  /*142c0*/  STL [R1+0x684], R12 ;  /* 0x0006840c01007387 */ /* 0x0001e20000100800 */
[----:B--2---:R-:W-:Y:S02]  /*142d0*/  IABS R8, R17 ;  /* 0x0000001100087213 */ /* 0x004fe40000000000 */
[----:B------:R-:W-:Y:S02]  /*142e0*/  ISETP.GE.AND P5, PT, R17, RZ, PT ;  /* 0x000000ff1100720c */ /* 0x000fe40003fa6270 */
[----:B------:R-:W2:Y:S04]  /*142f0*/  LDL.LU R17, [R1+0x388] ;  /* 0x0003880001117983 */ /* 0x000ea80000300800 */
[----:B------:R-:W2:Y:S01]  /*14300*/  LDL.LU R29, [R1+0x38c] ;  /* 0x00038c00011d7983 */ /* 0x000ea20000300800 */
[----:B------:R-:W-:-:S04]  /*14310*/  IMAD.HI.U32 R13, R0, R11, RZ ;  /* 0x0000000b000d7227 */ /* 0x000fc800078e00ff */
[----:B------:R-:W-:-:S04]  /*14320*/  IMAD.MOV R13, RZ, RZ, -R13 ;  /* 0x000000ffff0d7224 */ /* 0x000fc800078e0a0d */
[----:B------:R-:W-:-:S05]  /*14330*/  IMAD R6, R7, R13, R11 ;  /* 0x0000000d07067224 */ /* 0x000fca00078e020b */
[C---:B------:R-:W-:Y:S02]  /*14340*/  ISETP.GT.U32.AND P3, PT, R7.reuse, R6, PT ;  /* 0x000000060700720c */ /* 0x040fe40003f64070 */
[----:B------:R-:W-:-:S11]  /*14350*/  ISETP.GT.U32.AND P2, PT, R7, R5, PT ;  /* 0x000000050700720c */ /* 0x000fd60003f44070 */
[----:B------:R-:W-:-:S05]  /*14360*/  @!P3 IMAD.IADD R6, R6, 0x1, -R7 ;  /* 0x000000010606b824 */ /* 0x000fca00078e0a07 */
[----:B------:R-:W-:Y:S01]  /*14370*/  ISETP.GT.U32.AND P3, PT, R7, R6, PT ;  /* 0x000000060700720c */ /* 0x000fe20003f64070 */
[----:B------:R-:W-:Y:S01]  /*14380*/  @!P2 IMAD.IADD R5, R5, 0x1, -R7 ;  /* 0x000000010505a824 */ /* 0x000fe200078e0a07 */
[----:B----4-:R-:W-:-:S05]  /*14390*/  IABS R11, R21 ;  /* 0x00000015000b7213 */ /* 0x010fca0000000000 */
[----:B------:R-:W-:Y:S02]  /*143a0*/  IMAD.MOV.U32 R9, RZ, RZ, R11 ;  /* 0x000000ffff097224 */ /* 0x000fe400078e000b */
[----:B------:R-:W-:-:S04]  /*143b0*/  IMAD.MOV.U32 R11, RZ, RZ, R4 ;  /* 0x000000ffff0b7224 */ /* 0x000fc800078e0004 */
[----:B------:R-:W-:Y:S02]  /*143c0*/  @!P3 IMAD.IADD R6, R6, 0x1, -R7 ;  /* 0x000000010606b824 */ /* 0x000fe400078e0a07 */
[----:B------:R-:W-:Y:S02]  /*143d0*/  @!P4 IMAD.MOV R11, RZ, RZ, -R11 ;  /* 0x000000ffff0bc224 */ /* 0x000fe400078e0a0b */
[----:B------:R-:W-:Y:S02]  /*143e0*/  @!P1 IMAD.MOV R2, RZ, RZ, -R2 ;  /* 0x000000ffff029224 */ /* 0x000fe400078e0a02 */
[----:B------:R-:W-:Y:S01]  /*143f0*/  @!P0 IMAD.MOV R5, RZ, RZ, -R5 ;  /* 0x000000ffff058224 */ /* 0x000fe200078e0a05 */
[----:B------:R-:W-:Y:S01]  /*14400*/  STL [R1+0x680], R11 ;  /* 0x0006800b01007387 */ /* 0x000fe20000100800 */
[----:B------:R-:W-:Y:S01]  /*14410*/  IMAD.HI.U32 R4, R0, R9, RZ ;  /* 0x0000000900047227 */ /* 0x000fe200078e00ff */
[----:B---3--:R-:W-:-:S03]  /*14420*/  IABS R14, R22 ;  /* 0x00000016000e7213 */ /* 0x008fc60000000000 */
[----:B0-----:R-:W-:Y:S01]  /*14430*/  IMAD.MOV.U32 R12, RZ, RZ, R6 ;  /* 0x000000ffff0c7224 */ /* 0x001fe200078e0006 */
[----:B------:R-:W-:Y:S01]  /*14440*/  ISETP.GE.AND P1, PT, R22, RZ, PT ;  /* 0x000000ff1600720c */ /* 0x000fe20003f26270 */
[----:B------:R0:W-:Y:S01]  /*14450*/  STL [R1+0x678], R2 ;  /* 0x0006780201007387 */ /* 0x0001e20000100800 */
[----:B------:R-:W-:Y:S01]  /*14460*/  IMAD.MOV R4, RZ, RZ, -R4 ;  /* 0x000000ffff047224 */ /* 0x000fe200078e0a04 */
[----:B------:R-:W-:Y:S01]  /*14470*/  ISETP.GE.AND P2, PT, R21, RZ, PT ;  /* 0x000000ff1500720c */ /* 0x000fe20003f46270 */
[----:B------:R-:W-:Y:S01]  /*14480*/  @!P6 IMAD.MOV R12, RZ, RZ, -R12 ;  /* 0x000000ffff0ce224 */ /* 0x000fe200078e0a0c */
[----:B------:R-:W3:Y:S04]  /*14490*/  LDL.LU R22, [R1+0x390] ;  /* 0x0003900001167983 */ /* 0x000ee80000300800 */
[----:B------:R-:W-:Y:S01]  /*144a0*/  STL [R1+0x670], R5 ;  /* 0x0006700501007387 */ /* 0x000fe20000100800 */
[----:B-----5:R-:W-:-:S03]  /*144b0*/  ISETP.GE.AND P3, PT, R20, RZ, PT ;  /* 0x000000ff1400720c */ /* 0x020fc60003f66270 */
[----:B------:R-:W4:Y:S01]  /*144c0*/  LDL.LU R21, [R1+0x394] ;  /* 0x0003940001157983 */ /* 0x000f220000300800 */
[----:B0-----:R-:W-:Y:S01]  /*144d0*/  IABS R2, R20 ;  /* 0x0000001400027213 */ /* 0x001fe20000000000 */
[----:B------:R-:W-:Y:S02]  /*144e0*/  IMAD R4, R7, R4, R9 ;  /* 0x0000000407047224 */ /* 0x000fe400078e0209 */
[----:B------:R-:W5:Y:S04]  /*144f0*/  LDL.LU R20, [R1+0x398] ;  /* 0x0003980001147983 */ /* 0x000f680000300800 */
[----:B--2---:R0:W-:Y:S01]  /*14500*/  STL [R1+0x3818], R17 ;  /* 0x0038181101007387 */ /* 0x0041e20000100800 */
[----:B------:R-:W-:-:S03]  /*14510*/  IABS R9, R17 ;  /* 0x0000001100097213 */ /* 0x000fc60000000000 */
        /* <DEDUP_REMOVED lines=8> */
[----:B------:R-:W-:-:S08]  /*145a0*/  IMAD.MOV R10, RZ, RZ, -R10 ;  /* 0x000000ffff0a7224 */ /* 0x000fd000078e0a0a */
[----:B------:R-:W-:-:S05]  /*145b0*/  @!P4 IMAD.IADD R8, R8, 0x1, -R7 ;  /* 0x000000010808c824 */ /* 0x000fca00078e0a07 */
[C---:B------:R-:W-:Y:S01]  /*145c0*/  ISETP.GT.U32.AND P0, PT, R7.reuse, R8, PT ;  /* 0x000000080700720c */ /* 0x040fe20003f04070 */
[----:B------:R-:W-:-:S05]  /*145d0*/  IMAD R14, R7, R10, R14 ;  /* 0x0000000a070e7224 */ /* 0x000fca00078e020e */
[----:B------:R-:W-:-:S07]  /*145e0*/  ISETP.GT.U32.AND P6, PT, R7, R14, PT ;  /* 0x0000000e0700720c */ /* 0x000fce0003fc4070 */
[----:B------:R-:W-:Y:S01]  /*145f0*/  @!P0 IMAD.IADD R8, R8, 0x1, -R7 ;  /* 0x0000000108088824 */ /* 0x000fe200078e0a07 */
[----:B------:R-:W-:Y:S02]  /*14600*/  ISETP.GT.U32.AND P0, PT, R7, R4, PT ;  /* 0x000000040700720c */ /* 0x000fe40003f04070 */
[----:B------:R-:W-:-:S03]  /*14610*/  IABS R13, R19 ;  /* 0x00000013000d7213 */ /* 0x000fc60000000000 */
[----:B------:R-:W-:Y:S02]  /*14620*/  @!P6 IMAD.IADD R14, R14, 0x1, -R7 ;  /* 0x000000010e0ee824 */ /* 0x000fe400078e0a07 */
        /* <DEDUP_REMOVED lines=37> */
[----:B------:R-:W-:Y:S01]  /*14880*/  ISETP.GT.U32.AND P6, PT, R7, R2, PT ;  /* 0x000000020700720c */ /* 0x000fe20003fc4070 */
[----:B------:R-:W-:-:S08]  /*14890*/  @!P2 IMAD.MOV R4, RZ, RZ, -R4 ;  /* 0x000000ffff04a224 */ /* 0x000fd000078e0a04 */
[--C-:B------:R-:W-:Y:S02]  /*148a0*/  @!P1 IMAD.IADD R11, R11, 0x1, -R7.reuse ;  /* 0x000000010b0b9824 */ /* 0x100fe400078e0a07 */
[--C-:B------:R-:W-:Y:S02]  /*148b0*/  @!P5 IMAD.IADD R9, R9, 0x1, -R7.reuse ;  /* 0x000000010909d824 */ /* 0x100fe400078e0a07 */
[----:B------:R-:W-:Y:S01]  /*148c0*/  @!P6 IMAD.IADD R2, R2, 0x1, -R7 ;  /* 0x000000010202e824 */ /* 0x000fe200078e0a07 */
[----:B------:R-:W-:Y:S01]  /*148d0*/  ISETP.GT.U32.AND P5, PT, R7, R11, PT ;  /* 0x0000000b0700720c */ /* 0x000fe20003fa4070 */
[----:B------:R0:W-:Y:S02]  /*148e0*/  STL [R1+0x660], R4 ;  /* 0x0006600401007387 */ /* 0x0001e40000100800 */
[----:B0-----:R-:W-:-:S04]  /*148f0*/  IMAD.MOV.U32 R4, RZ, RZ, R2 ;  /* 0x000000ffff047224 */ /* 0x001fc800078e0002 */
[----:B------:R-:W-:-:S06]  /*14900*/  @!P3 IMAD.MOV R4, RZ, RZ, -R4 ;  /* 0x000000ffff04b224 */ /* 0x000fcc00078e0a04 */
[----:B------:R-:W-:Y:S01]  /*14910*/  @!P5 IMAD.IADD R11, R11, 0x1, -R7 ;  /* 0x000000010b0bd824 */ /* 0x000fe200078e0a07 */
[----:B------:R-:W-:Y:S01]  /*14920*/  STL [R1+0x650], R4 ;  /* 0x0006500401007387 */ /* 0x000fe20000100800 */
[----:B------:R-:W-:Y:S01]  /*14930*/  IMAD.HI.U32 R5, R0, R6, RZ ;  /* 0x0000000600057227 */ /* 0x000fe200078e00ff */
[----:B--2---:R-:W-:Y:S02]  /*14940*/  ISETP.GE.AND P5, PT, R17, RZ, PT ;  /* 0x000000ff1100720c */ /* 0x004fe40003fa6270 */
[----:B------:R-:W2:Y:S01]  /*14950*/  LDL.LU R17, [R1+0x3a4] ;  /* 0x0003a40001117983 */ /* 0x000ea20000300800 */
[----:B------:R-:W-:-:S04]  /*14960*/  IMAD.MOV R5, RZ, RZ, -R5 ;  /* 0x000000ffff057224 */ /* 0x000fc800078e0a05 */
[----:B------:R-:W-:Y:S01]  /*14970*/  IMAD R6, R7, R5, R6 ;  /* 0x0000000507067224 */ /* 0x000fe200078e0206 */
[----:B---3--:R-:W-:-:S04]  /*14980*/  IABS R12, R22 ;  /* 0x00000016000c7213 */ /* 0x008fc80000000000 */
[----:B------:R-:W-:Y:S02]  /*14990*/  ISETP.GT.U32.AND P6, PT, R7, R6, PT ;  /* 0x000000060700720c */ /* 0x000fe40003fc4070 */
[----:B----4-:R-:W-:Y:S01]  /*149a0*/  IABS R5, R21 ;  /* 0x0000001500057213 */ /* 0x010fe20000000000 */
[----:B------:R-:W-:Y:S01]  /*149b0*/  IMAD.HI.U32 R15, R0, R12, RZ ;  /* 0x0000000c000f7227 */ /* 0x000fe200078e00ff */
[----:B-----5:R-:W-:-:S03]  /*149c0*/  IABS R10, R20 ;  /* 0x00000014000a7213 */ /* 0x020fc60000000000 */
[----:B------:R-:W-:Y:S01]  /*149d0*/  IMAD.MOV.U32 R8, RZ, RZ, R5 ;  /* 0x000000ffff087224 */ /* 0x000fe200078e0005 */
[----:B------:R-:W-:Y:S01]  /*149e0*/  ISETP.GT.U32.AND P1, PT, R7, R13, PT ;  /* 0x0000000d0700720c */ /* 0x000fe20003f24070 */
[----:B------:R-:W-:Y:S02]  /*149f0*/  IMAD.MOV R15, RZ, RZ, -R15 ;  /* 0x000000ffff0f7224 */ /* 0x000fe400078e0a0f */
[----:B------:R-:W-:-:S04]  /*14a00*/  IMAD.HI.U32 R14, R0, R8, RZ ;  /* 0x00000008000e7227 */ /* 0x000fc800078e00ff */
[----:B------:R-:W-:Y:S01]  /*14a10*/  @!P6 IMAD.IADD R6, R6, 0x1, -R7 ;  /* 0x000000010606e824 */ /* 0x000fe200078e0a07 */
[----:B------:R-:W-:Y:S01]  /*14a20*/  ISETP.GT.U32.AND P6, PT, R7, R9, PT ;  /* 0x000000090700720c */ /* 0x000fe20003fc4070 */
[----:B------:R-:W-:-:S04]  /*14a30*/  IMAD.HI.U32 R5, R0, R10, RZ ;  /* 0x0000000a00057227 */ /* 0x000fc800078e00ff */
[C---:B------:R-:W-:Y:S02]  /*14a40*/  IMAD R12, R7.reuse, R15, R12 ;  /* 0x0000000f070c7224 */ /* 0x040fe400078e020c */
[----:B------:R-:W-:Y:S02]  /*14a50*/  IMAD.MOV R14, RZ, RZ, -R14 ;  /* 0x000000ffff0e7224 */ /* 0x000fe400078e0a0e */
[----:B------:R-:W-:Y:S01]  /*14a60*/  IMAD.MOV R5, RZ, RZ, -R5 ;  /* 0x000000ffff057224 */ /* 0x000fe200078e0a05 */
[C---:B------:R-:W-:Y:S01]  /*14a70*/  ISETP.GT.U32.AND P3, PT, R7.reuse, R12, PT ;  /* 0x0000000c0700720c */ /* 0x040fe20003f64070 */
[C---:B------:R-:W-:Y:S02]  /*14a80*/  IMAD R8, R7.reuse, R14, R8 ;  /* 0x0000000e07087224 */ /* 0x040fe400078e0208 */
[C---:B------:R-:W-:Y:S01]  /*14a90*/  IMAD R10, R7.reuse, R5, R10 ;  /* 0x00000005070a7224 */ /* 0x040fe200078e020a */
[----:B------:R-:W-:Y:S01]  /*14aa0*/  ISETP.GT.U32.AND P2, PT, R7, R6, PT ;  /* 0x000000060700720c */ /* 0x000fe20003f44070 */
[--C-:B------:R-:W-:Y:S01]  /*14ab0*/  @!P1 IMAD.IADD R13, R13, 0x1, -R7.reuse ;  /* 0x000000010d0d9824 */ /* 0x100fe200078e0a07 */
[----:B------:R-:W-:Y:S01]  /*14ac0*/  ISETP.GT.U32.AND P1, PT, R7, R8, PT ;  /* 0x000000080700720c */ /* 0x000fe20003f24070 */
[----:B------:R-:W-:Y:S01]  /*14ad0*/  @!P6 IMAD.IADD R9, R9, 0x1, -R7 ;  /* 0x000000010909e824 */ /* 0x000fe200078e0a07 */
[----:B------:R-:W-:-:S02]  /*14ae0*/  ISETP.GT.U32.AND P6, PT, R7, R10, PT ;  /* 0x0000000a0700720c */ /* 0x000fc40003fc4070 */
[----:B------:R-:W-:-:S03]  /*14af0*/  IABS R2, R19 ;  /* 0x0000001300027213 */ /* 0x000fc60000000000 */
[----:B------:R-:W-:Y:S02]  /*14b00*/  @!P3 IMAD.IADD R12, R12, 0x1, -R7 ;  /* 0x000000010c0cb824 */ /* 0x000fe400078e0a07 */
[----:B------:R-:W-:-:S04]  /*14b10*/  IMAD.HI.U32 R14, R0, R2, RZ ;  /* 0x00000002000e7227 */ /* 0x000fc800078e00ff */
[----:B------:R-:W-:Y:S01]  /*14b20*/  @!P2 IMAD.IADD R6, R6, 0x1, -R7 ;  /* 0x000000010606a824 */ /* 0x000fe200078e0a07 */
[----:B------:R-:W-:Y:S01]  /*14b30*/  ISETP.GE.AND P2, PT, R29, RZ, PT ;  /* 0x000000ff1d00720c */ /* 0x000fe20003f46270 */
[----:B------:R-:W-:Y:S02]  /*14b40*/  IMAD.MOV R14, RZ, RZ, -R14 ;  /* 0x000000ffff0e7224 */ /* 0x000fe400078e0a0e */
[----:B------:R-:W-:Y:S01]  /*14b50*/  @!P4 IMAD.MOV R13, RZ, RZ, -R13 ;  /* 0x000000ffff0dc224 */ /* 0x000fe200078e0a0d */
[C---:B------:R-:W-:Y:S01]  /*14b60*/  ISETP.GT.U32.AND P4, PT, R7.reuse, R12, PT ;  /* 0x0000000c0700720c */ /* 0x040fe20003f84070 */
[--C-:B------:R-:W-:Y:S02]  /*14b70*/  @!P1 IMAD.IADD R8, R8, 0x1, -R7.reuse ;  /* 0x0000000108089824 */ /* 0x100fe400078e0a07 */
[----:B------:R-:W-:Y:S01]  /*14b80*/  @!P6 IMAD.IADD R10, R10, 0x1, -R7 ;  /* 0x000000010a0ae824 */ /* 0x000fe200078e0a07 */
[----:B------:R-:W-:Y:S01]  /*14b90*/  ISETP.GE.AND P3, PT, R22, RZ, PT ;  /* 0x000000ff1600720c */ /* 0x000fe20003f66270 */
[C---:B------:R-:W-:Y:S01]  /*14ba0*/  IMAD R2, R7.reuse, R14, R2 ;  /* 0x0000000e07027224 */ /* 0x040fe200078e0202 */
[----:B------:R-:W3:Y:S01]  /*14bb0*/  LDL.LU R29, [R1+0x3a8] ;  /* 0x0003a800011d7983 */ /* 0x000ee20000300800 */
[----:B------:R-:W-:Y:S01]  /*14bc0*/  @!P0 IMAD.MOV R11, RZ, RZ, -R11 ;  /* 0x000000ffff0b8224 */ /* 0x000fe200078e0a0b */
[C---:B------:R-:W-:Y:S01]  /*14bd0*/  ISETP.GT.U32.AND P0, PT, R7.reuse, R8, PT ;  /* 0x000000080700720c */ /* 0x040fe20003f04070 */
[----:B------:R-:W-:Y:S01]  /*14be0*/  @!P5 IMAD.MOV R9, RZ, RZ, -R9 ;  /* 0x000000ffff09d224 */ /* 0x000fe200078e0a09 */
[----:B------:R-:W-:-:S02]  /*14bf0*/  ISETP.GT.U32.AND P6, PT, R7, R10, PT ;  /* 0x0000000a0700720c */ /* 0x000fc40003fc4070 */
[----:B------:R-:W-:Y:S01]  /*14c00*/  ISETP.GT.U32.AND P5, PT, R7, R2, PT ;  /* 0x000000020700720c */ /* 0x000fe20003fa4070 */
[----:B------:R-:W-:Y:S01]  /*14c10*/  @!P2 IMAD.MOV R6, RZ, RZ, -R6 ;  /* 0x000000ffff06a224 */ /* 0x000fe200078e0a06 */
[----:B------:R-:W-:Y:S01]  /*14c20*/  ISETP.GE.AND P1, PT, R21, RZ, PT ;  /* 0x000000ff1500720c */ /* 0x000fe20003f26270 */
[----:B------:R-:W-:Y:S01]  /*14c30*/  @!P4 IMAD.IADD R12, R12, 0x1, -R7 ;  /* 0x000000010c0cc824 */ /* 0x000fe200078e0a07 */
[----:B------:R-:W-:Y:S01]  /*14c40*/  STL [R1+0x64c], R13 ;  /* 0x00064c0d01007387 */ /* 0x000fe20000100800 */
[----:B------:R-:W-:-:S03]  /*14c50*/  ISETP.GE.AND P2, PT, R20, RZ, PT ;  /* 0x000000ff1400720c */ /* 0x000fc60003f46270 */
[----:B------:R-:W4:Y:S01]  /*14c60*/  LDL.LU R21, [R1+0x3ac] ;  /* 0x0003ac0001157983 */ /* 0x000f220000300800 */
[----:B------:R-:W-:-:S03]  /*14c70*/  @!P3 IMAD.MOV R12, RZ, RZ, -R12 ;  /* 0x000000ffff0cb224 */ /* 0x000fc600078e0a0c */
[----:B------:R2:W-:Y:S01]  /*14c80*/  STL [R1+0x648], R11 ;  /* 0x0006480b01007387 */ /* 0x0005e20000100800 */
[--C-:B------:R-:W-:Y:S01]  /*14c90*/  @!P0 IMAD.IADD R8, R8, 0x1, -R7.reuse ;  /* 0x0000000108088824 */ /* 0x100fe200078e0a07 */
[----:B------:R-:W-:Y:S02]  /*14ca0*/  ISETP.GE.AND P0, PT, R19, RZ, PT ;  /* 0x000000ff1300720c */ /* 0x000fe40003f06270 */
[----:B------:R-:W-:Y:S01]  /*14cb0*/  STL [R1+0x638], R9 ;  /* 0x0006380901007387 */ /* 0x000fe20000100800 */
[--C-:B------:R-:W-:Y:S01]  /*14cc0*/  @!P6 IMAD.IADD R10, R10, 0x1, -R7.reuse ;  /* 0x000000010a0ae824 */ /* 0x100fe200078e0a07 */
[----:B------:R-:W-:Y:S02]  /*14cd0*/  IABS R5, R18 ;  /* 0x0000001200057213 */ /* 0x000fe40000000000 */
[----:B------:R-:W-:Y:S01]  /*14ce0*/  STL [R1+0x634], R6 ;  /* 0x0006340601007387 */ /* 0x000fe20000100800 */
[----:B------:R-:W-:Y:S01]  /*14cf0*/  ISETP.GE.AND P6, PT, R18, RZ, PT ;  /* 0x000000ff1200720c */ /* 0x000fe20003fc6270 */
[----:B------:R-:W-:-:S02]  /*14d00*/  @!P5 IMAD.IADD R2, R2, 0x1, -R7 ;  /* 0x000000010202d824 */ /* 0x000fc400078e0a07 */
[----:B------:R-:W5:Y:S04]  /*14d10*/  LDL.LU R20, [R1+0x3b0] ;  /* 0x0003b00001147983 */ /* 0x000f680000300800 */
[----:B------:R-:W5:Y:S04]  /*14d20*/  LDL.LU R19, [R1+0x3b4] ;  /* 0x0003b40001137983 */ /* 0x000f680000300800 */
[----:B------:R-:W5:Y:S04]  /*14d30*/  LDL R18, [R1+0x3b8] ;  /* 0x0003b80001127983 */ /* 0x000f680000100800 */
[----:B------:R0:W-:Y:S01]  /*14d40*/  STL [R1+0x62c], R12 ;  /* 0x00062c0c01007387 */ /* 0x0001e20000100800 */
[----:B--2---:R-:W-:-:S02]  /*14d50*/  IABS R11, R17 ;  /* 0x00000011000b7213 */ /* 0x004fc40000000000 */
[----:B------:R-:W-:Y:S02]  /*14d60*/  ISETP.GE.AND P5, PT, R17, RZ, PT ;  /* 0x000000ff1100720c */ /* 0x000fe40003fa6270 */
[----:B------:R-:W2:Y:S04]  /*14d70*/  LDL.LU R17, [R1+0x3bc] ;  /* 0x0003bc0001117983 */ /* 0x000ea80000300800 */
[----:B------:R-:W2:Y:S01]  /*14d80*/  LDL.LU R22, [R1+0x3c0] ;  /* 0x0003c00001167983 */ /* 0x000ea20000300800 */
[----:B------:R-:W-:-:S04]  /*14d90*/  IMAD.HI.U32 R4, R0, R5, RZ ;  /* 0x0000000500047227 */ /* 0x000fc800078e00ff */
[----:B------:R-:W-:-:S04]  /*14da0*/  IMAD.MOV R4, RZ, RZ, -R4 ;  /* 0x000000ffff047224 */ /* 0x000fc800078e0a04 */
[----:B------:R-:W-:-:S05]  /*14db0*/  IMAD R5, R7, R4, R5 ;  /* 0x0000000407057224 */ /* 0x000fca00078e0205 */
[C---:B------:R-:W-:Y:S02]  /*14dc0*/  ISETP.GT.U32.AND P4, PT, R7.reuse, R5, PT ;  /* 0x000000050700720c */ /* 0x040fe40003f84070 */
[----:B------:R-:W-:Y:S01]  /*14dd0*/  ISETP.GT.U32.AND P3, PT, R7, R2, PT ;  /* 0x000000020700720c */ /* 0x000fe20003f64070 */
[----:B0-----:R-:W-:-:S10]  /*14de0*/  IMAD.MOV.U32 R12, RZ, RZ, R8 ;  /* 0x000000ffff0c7224 */ /* 0x001fd400078e0008 */
[----:B------:R-:W-:-:S05]  /*14df0*/  @!P4 IMAD.IADD R5, R5, 0x1, -R7 ;  /* 0x000000010505c824 */ /* 0x000fca00078e0a07 */
[----:B------:R-:W-:Y:S01]  /*14e00*/  ISETP.GT.U32.AND P4, PT, R7, R5, PT ;  /* 0x000000050700720c */ /* 0x000fe20003f84070 */
[----:B------:R-:W-:Y:S02]  /*14e10*/  @!P1 IMAD.MOV R12, RZ, RZ, -R12 ;  /* 0x000000ffff0c9224 */ /* 0x000fe400078e0a0c */
[----:B------:R-:W-:Y:S02]  /*14e20*/  @!P2 IMAD.MOV R10, RZ, RZ, -R10 ;  /* 0x000000ffff0aa224 */ /* 0x000fe400078e0a0a */
[----:B------:R-:W-:Y:S01]  /*14e30*/  IMAD.HI.U32 R9, R0, R11, RZ ;  /* 0x0000000b00097227 */ /* 0x000fe200078e00ff */
[----:B------:R-:W-:Y:S03]  /*14e40*/  STL [R1+0x624], R12 ;  /* 0x0006240c01007387 */ /* 0x000fe60000100800 */
[----:B------:R-:W-:Y:S01]  /*14e50*/  @!P3 IMAD.IADD R2, R2, 0x1, -R7 ;  /* 0x000000010202b824 */ /* 0x000fe200078e0a07 */
[----:B------:R0:W-:Y:S01]  /*14e60*/  STL [R1+0x61c], R10 ;  /* 0x00061c0a01007387 */ /* 0x0001e20000100800 */
[----:B------:R-:W-:-:S02]  /*14e70*/  IMAD.MOV R9, RZ, RZ, -R9 ;  /* 0x000000ffff097224 */ /* 0x000fc400078e0a09 */
[----:B------:R-:W-:Y:S02]  /*14e80*/  @!P4 IMAD.IADD R5, R5, 0x1, -R7 ;  /* 0x000000010505c824 */ /* 0x000fe400078e0a07 */
[----:B------:R-:W-:Y:S02]  /*14e90*/  IMAD R11, R7, R9, R11 ;  /* 0x00000009070b7224 */ /* 0x000fe400078e020b */
[----:B0-----:R-:W-:Y:S01]  /*14ea0*/  IMAD.MOV.U32 R10, RZ, RZ, R2 ;  /* 0x000000ffff0a7224 */ /* 0x001fe200078e0002 */
[----:B---3--:R-:W-:-:S03]  /*14eb0*/  IABS R6, R29 ;  /* 0x0000001d00067213 */ /* 0x008fc60000000000 */
[----:B------:R-:W-:Y:S02]  /*14ec0*/  @!P0 IMAD.MOV R10, RZ, RZ, -R10 ;  /* 0x000000ffff0a8224 */ /* 0x000fe400078e0a0a */
[----:B------:R-:W-:Y:S02]  /*14ed0*/  IMAD.MOV.U32 R14, RZ, RZ, R5 ;  /* 0x000000ffff0e7224 */ /* 0x000fe400078e0005 */
[----:B------:R-:W-:Y:S01]  /*14ee0*/  IMAD.HI.U32 R9, R0, R6, RZ ;  /* 0x0000000600097227 */ /* 0x000fe200078e00ff */
[----:B------:R-:W-:Y:S02]  /*14ef0*/  ISETP.GE.AND P2, PT, R29, RZ, PT ;  /* 0x000000ff1d00720c */ /* 0x000fe40003f46270 */
[----:B------:R-:W3:Y:S01]  /*14f00*/  LDL.LU R29, [R1+0x3c4] ;  /* 0x0003c400011d7983 */ /* 0x000ee20000300800 */
[----:B------:R-:W-:Y:S02]  /*14f10*/  IMAD.MOV R9, RZ, RZ, -R9 ;  /* 0x000000ffff097224 */ /* 0x000fe400078e0a09 */
[----:B------:R-:W-:Y:S01]  /*14f20*/  @!P6 IMAD.MOV R14, RZ, RZ, -R14 ;  /* 0x000000ffff0ee224 */ /* 0x000fe200078e0a0e */
[----:B------:R-:W-:Y:S01]  /*14f30*/  STL [R1+0x614], R10 ;  /* 0x0006140a01007387 */ /* 0x000fe20000100800 */
[----:B----4-:R-:W-:-:S02]  /*14f40*/  IABS R4, R21 ;  /* 0x0000001500047213 */ /* 0x010fc40000000000 */
[----:B------:R-:W-:Y:S02]  /*14f50*/  ISETP.GE.AND P3, PT, R21, RZ, PT ;  /* 0x000000ff1500720c */ /* 0x000fe40003f66270 */
[----:B------:R-:W4:Y:S01]  /*14f60*/  LDL.LU R21, [R1+0x3c8] ;  /* 0x0003c80001157983 */ /* 0x000f220000300800 */
[----:B------:R-:W-:Y:S01]  /*14f70*/  IMAD R6, R7, R9, R6 ;  /* 0x0000000907067224 */ /* 0x000fe200078e0206 */
        /* <DEDUP_REMOVED lines=43> */
[----:B------:R-:W-:-:S05]  /*15230*/  IMAD R2, R7, R12, R2 ;  /* 0x0000000c07027224 */ /* 0x000fca00078e0202 */
[----:B------:R-:W-:Y:S01]  /*15240*/  ISETP.GT.U32.AND P6, PT, R7, R2, PT ;  /* 0x000000020700720c */ /* 0x000fe20003fc4070 */
[----:B------:R-:W-:-:S04]  /*15250*/  IMAD.HI.U32 R14, R0, R10, RZ ;  /* 0x0000000a000e7227 */ /* 0x000fc800078e00ff */
[----:B------:R-:W-:-:S04]  /*15260*/  IMAD.HI.U32 R12, R0, R9, RZ ;  /* 0x00000009000c7227 */ /* 0x000fc800078e00ff */
[----:B------:R-:W-:-:S04]  /*15270*/  IMAD.MOV R14, RZ, RZ, -R14 ;  /* 0x000000ffff0e7224 */ /* 0x000fc800078e0a0e */
[----:B------:R-:W-:Y:S01]  /*15280*/  @!P6 IMAD.IADD R2, R2, 0x1, -R7 ;  /* 0x000000010202e824 */ /* 0x000fe200078e0a07 */
[C---:B------:R-:W-:Y:S01]  /*15290*/  ISETP.GT.U32.AND P6, PT, R7.reuse, R4, PT ;  /* 0x000000040700720c */ /* 0x040fe20003fc4070 */
[----:B------:R-:W-:Y:S02]  /*152a0*/  IMAD.MOV R12, RZ, RZ, -R12 ;  /* 0x000000ffff0c7224 */ /* 0x000fe400078e0a0c */
[C---:B------:R-:W-:Y:S02]  /*152b0*/  IMAD R10, R7.reuse, R14, R10 ;  /* 0x0000000e070a7224 */ /* 0x040fe400078e020a */
[----:B------:R-:W-:-:S03]  /*152c0*/  IMAD R9, R7, R12, R9 ;  /* 0x0000000c07097224 */ /* 0x000fc600078e0209 */
[C---:B------:R-:W-:Y:S02]  /*152d0*/  ISETP.GT.U32.AND P2, PT, R7.reuse, R10, PT ;  /* 0x0000000a0700720c */ /* 0x040fe40003f44070 */
[----:B------:R-:W-:-:S03]  /*152e0*/  ISETP.GT.U32.AND P5, PT, R7, R2, PT ;  /* 0x000000020700720c */ /* 0x000fc60003fa4070 */
[----:B------:R-:W-:Y:S01]  /*152f0*/  @!P6 IMAD.IADD R4, R4, 0x1, -R7 ;  /* 0x000000010404e824 */ /* 0x000fe200078e0a07 */
[----:B------:R-:W-:-:S03]  /*15300*/  ISETP.GT.U32.AND P6, PT, R7, R9, PT ;  /* 0x000000090700720c */ /* 0x000fc60003fc4070 */
[----:B------:R-:W-:-:S04]  /*15310*/  @!P3 IMAD.MOV R4, RZ, RZ, -R4 ;  /* 0x000000ffff04b224 */ /* 0x000fc800078e0a04 */
[--C-:B------:R-:W-:Y:S02]  /*15320*/  @!P2 IMAD.IADD R10, R10, 0x1, -R7.reuse ;  /* 0x000000010a0aa824 */ /* 0x100fe400078e0a07 */
[----:B------:R-:W-:-:S04]  /*15330*/  @!P5 IMAD.IADD R2, R2, 0x1, -R7 ;  /* 0x000000010202d824 */ /* 0x000fc800078e0a07 */
[----:B------:R-:W-:Y:S01]  /*15340*/  @!P6 IMAD.IADD R9, R9, 0x1, -R7 ;  /* 0x000000010909e824 */ /* 0x000fe200078e0a07 */
[----:B------:R-:W-:Y:S01]  /*15350*/  ISETP.GT.U32.AND P6, PT, R7, R10, PT ;  /* 0x0000000a0700720c */ /* 0x000fe20003fc4070 */
[----:B------:R0:W-:Y:S02]  /*15360*/  STL [R1+0x600], R4 ;  /* 0x0006000401007387 */ /* 0x0001e40000100800 */
[----:B0-----:R-:W-:-:S04]  /*15370*/  IMAD.MOV.U32 R4, RZ, RZ, R2 ;  /* 0x000000ffff047224 */ /* 0x001fc800078e0002 */
[----:B------:R-:W-:-:S06]  /*15380*/  @!P4 IMAD.MOV R4, RZ, RZ, -R4 ;  /* 0x000000ffff04c224 */ /* 0x000fcc00078e0a04 */
[----:B------:R-:W-:Y:S01]  /*15390*/  @!P6 IMAD.IADD R10, R10, 0x1, -R7 ;  /* 0x000000010a0ae824 */ /* 0x000fe200078e0a07 */
[----:B------:R-:W-:Y:S01]  /*153a0*/  STL [R1+0x5f4], R4 ;  /* 0x0005f40401007387 */ /* 0x000fe20000100800 */
[----:B--2---:R-:W-:-:S03]  /*153b0*/  ISETP.GE.AND P6, PT, R17, RZ, PT ;  /* 0x000000ff1100720c */ /* 0x004fc60003fc6270 */
[----:B------:R-:W2:Y:S01]  /*153c0*/  LDL.LU R17, [R1+0x3d8] ;  /* 0x0003d80001117983 */ /* 0x000ea20000300800 */
[----:B------:R-:W-:-:S04]  /*153d0*/  IMAD.HI.U32 R8, R0, R5, RZ ;  /* 0x0000000500087227 */ /* 0x000fc800078e00ff */
[----:B------:R-:W-:Y:S01]  /*153e0*/  IMAD.MOV R8, RZ, RZ, -R8 ;  /* 0x000000ffff087224 */ /* 0x000fe200078e0a08 */
[----:B---3--:R-:W-:-:S03]  /*153f0*/  IABS R12, R29 ;  /* 0x0000001d000c7213 */ /* 0x008fc60000000000 */
[C---:B------:R-:W-:Y:S01]  /*15400*/  IMAD R5, R7.reuse, R8, R5 ;  /* 0x0000000807057224 */ /* 0x040fe200078e0205 */
[----:B----4-:R-:W-:Y:S01]  /*15410*/  IABS R8, R21 ;  /* 0x0000001500087213 */ /* 0x010fe20000000000 */
[C---:B------:R-:W-:Y:S01]  /*15420*/  IMAD.HI.U32 R15, R0.reuse, R12, RZ ;  /* 0x0000000c000f7227 */ /* 0x040fe200078e00ff */
[----:B-----5:R-:W-:Y:S02]  /*15430*/  IABS R11, R20 ;  /* 0x00000014000b7213 */ /* 0x020fe40000000000 */
[C---:B------:R-:W-:Y:S01]  /*15440*/  ISETP.GT.U32.AND P5, PT, R7.reuse, R5, PT ;  /* 0x000000050700720c */ /* 0x040fe20003fa4070 */
[----:B------:R-:W-:Y:S01]  /*15450*/  IMAD.MOV R15, RZ, RZ, -R15 ;  /* 0x000000ffff0f7224 */ /* 0x000fe200078e0a0f */
[C---:B------:R-:W-:Y:S01]  /*15460*/  ISETP.GT.U32.AND P2, PT, R7.reuse, R13, PT ;  /* 0x0000000d0700720c */ /* 0x040fe20003f44070 */
[----:B------:R-:W-:Y:S01]  /*15470*/  IMAD.HI.U32 R14, R0, R8, RZ ;  /* 0x00000008000e7227 */ /* 0x000fe200078e00ff */
[----:B------:R-:W-:-:S03]  /*15480*/  ISETP.GT.U32.AND P3, PT, R7, R9, PT ;  /* 0x000000090700720c */ /* 0x000fc60003f64070 */
[----:B------:R-:W-:-:S04]  /*15490*/  IMAD.HI.U32 R6, R0, R11, RZ ;  /* 0x0000000b00067227 */ /* 0x000fc800078e00ff */
[C---:B------:R-:W-:Y:S02]  /*154a0*/  IMAD R12, R7.reuse, R15, R12 ;  /* 0x0000000f070c7224 */ /* 0x040fe400078e020c */
[----:B------:R-:W-:Y:S02]  /*154b0*/  IMAD.MOV R14, RZ, RZ, -R14 ;  /* 0x000000ffff0e7224 */ /* 0x000fe400078e0a0e */
[----:B------:R-:W-:Y:S01]  /*154c0*/  IMAD.MOV R6, RZ, RZ, -R6 ;  /* 0x000000ffff067224 */ /* 0x000fe200078e0a06 */
[----:B------:R-:W-:Y:S01]  /*154d0*/  ISETP.GT.U32.AND P4, PT, R7, R12, PT ;  /* 0x0000000c0700720c */ /* 0x000fe20003f84070 */
[----:B------:R-:W-:Y:S02]  /*154e0*/  @!P5 IMAD.IADD R5, R5, 0x1, -R7 ;  /* 0x000000010505d824 */ /* 0x000fe400078e0a07 */
[C---:B------:R-:W-:Y:S02]  /*154f0*/  IMAD R8, R7.reuse, R14, R8 ;  /* 0x0000000e07087224 */ /* 0x040fe400078e0208 */
[C---:B------:R-:W-:Y:S01]  /*15500*/  IMAD R11, R7.reuse, R6, R11 ;  /* 0x00000006070b7224 */ /* 0x040fe200078e020b */
[----:B------:R-:W-:Y:S01]  /*15510*/  ISETP.GT.U32.AND P5, PT, R7, R5, PT ;  /* 0x000000050700720c */ /* 0x000fe20003fa4070 */
[--C-:B------:R-:W-:Y:S01]  /*15520*/  @!P2 IMAD.IADD R13, R13, 0x1, -R7.reuse ;  /* 0x000000010d0da824 */ /* 0x100fe200078e0a07 */
[----:B------:R-:W-:Y:S01]  /*15530*/  ISETP.GT.U32.AND P2, PT, R7, R8, PT ;  /* 0x000000080700720c */ /* 0x000fe20003f44070 */
[----:B------:R-:W-:Y:S01]  /*15540*/  @!P3 IMAD.IADD R9, R9, 0x1, -R7 ;  /* 0x000000010909b824 */ /* 0x000fe200078e0a07 */
[----:B------:R-:W-:-:S02]  /*15550*/  ISETP.GT.U32.AND P3, PT, R7, R11, PT ;  /* 0x0000000b0700720c */ /* 0x000fc40003f64070 */
[----:B------:R-:W-:Y:S01]  /*15560*/  IABS R2, R19 ;  /* 0x0000001300027213 */ /* 0x000fe20000000000 */
[----:B------:R-:W-:-:S04]  /*15570*/  @!P4 IMAD.IADD R12, R12, 0x1, -R7 ;  /* 0x000000010c0cc824 */ /* 0x000fc800078e0a07 */
[----:B------:R-:W-:-:S04]  /*15580*/  IMAD.HI.U32 R14, R0, R2, RZ ;  /* 0x00000002000e7227 */ /* 0x000fc800078e00ff */
[----:B------:R-:W-:Y:S01]  /*15590*/  @!P5 IMAD.IADD R5, R5, 0x1, -R7 ;  /* 0x000000010505d824 */ /* 0x000fe200078e0a07 */
[----:B------:R-:W-:Y:S01]  /*155a0*/  ISETP.GE.AND P5, PT, R22, RZ, PT ;  /* 0x000000ff1600720c */ /* 0x000fe20003fa6270 */
[----:B------:R-:W-:Y:S02]  /*155b0*/  IMAD.MOV R14, RZ, RZ, -R14 ;  /* 0x000000ffff0e7224 */ /* 0x000fe400078e0a0e */
[----:B------:R-:W-:Y:S01]  /*155c0*/  @!P1 IMAD.MOV R13, RZ, RZ, -R13 ;  /* 0x000000ffff0d9224 */ /* 0x000fe200078e0a0d */
[----:B------:R-:W-:Y:S01]  /*155d0*/  ISETP.GT.U32.AND P1, PT, R7, R12, PT ;  /* 0x0000000c0700720c */ /* 0x000fe20003f24070 */
        /* <DEDUP_REMOVED lines=52> */
[----:B---3--:R-:W-:Y:S01]  /*15920*/  IABS R5, R22 ;  /* 0x0000001600057213 */ /* 0x008fe20000000000 */
[----:B------:R-:W-:Y:S02]  /*15930*/  IMAD.MOV.U32 R14, RZ, RZ, R6 ;  /* 0x000000ffff0e7224 */ /* 0x000fe400078e0006 */
[----:B------:R-:W-:Y:S02]  /*15940*/  @!P0 IMAD.MOV R11, RZ, RZ, -R11 ;  /* 0x000000ffff0b8224 */ /* 0x000fe400078e0a0b */
[----:B------:R-:W-:Y:S01]  /*15950*/  IMAD.HI.U32 R9, R0, R5, RZ ;  /* 0x0000000500097227 */ /* 0x000fe200078e00ff */
[----:B------:R-:W-:-:S02]  /*15960*/  ISETP.GE.AND P5, PT, R22, RZ, PT ;  /* 0x000000ff1600720c */ /* 0x000fc40003fa6270 */
[----:B------:R-:W3:Y:S01]  /*15970*/  LDL.LU R22, [R1+0x3f8] ;  /* 0x0003f80001167983 */ /* 0x000ee20000300800 */
[----:B------:R-:W-:Y:S02]  /*15980*/  IMAD.MOV R9, RZ, RZ, -R9 ;  /* 0x000000ffff097224 */ /* 0x000fe400078e0a09 */
[----:B------:R-:W-:Y:S01]  /*15990*/  @!P3 IMAD.MOV R14, RZ, RZ, -R14 ;  /* 0x000000ffff0eb224 */ /* 0x000fe200078e0a0e */
[----:B------:R-:W-:Y:S01]  /*159a0*/  STL [R1+0x5bc], R11 ;  /* 0x0005bc0b01007387 */ /* 0x000fe20000100800 */
[----:B----4-:R-:W-:Y:S02]  /*159b0*/  IABS R4, R21 ;  /* 0x0000001500047213 */ /* 0x010fe40000000000 */
[----:B------:R-:W-:Y:S02]  /*159c0*/  ISETP.GE.AND P4, PT, R21, RZ, PT ;  /* 0x000000ff1500720c */ /* 0x000fe40003f86270 */
[----:B------:R-:W4:Y:S01]  /*159d0*/  LDL.LU R21, [R1+0x3fc] ;  /* 0x0003fc0001157983 */ /* 0x000f220000300800 */
[----:B------:R-:W-:Y:S01]  /*159e0*/  IMAD R5, R7, R9, R5 ;  /* 0x0000000907057224 */ /* 0x000fe200078e0205 */
[----:B-----5:R-:W-:-:S02]  /*159f0*/  ISETP.GE.AND P1, PT, R20, RZ, PT ;  /* 0x000000ff1400720c */ /* 0x020fc40003f26270 */
        /* <DEDUP_REMOVED lines=72> */
[C---:B------:R-:W-:Y:S01]  /*15e80*/  ISETP.GT.U32.AND P3, PT, R7.reuse, R6, PT ;  /* 0x000000060700720c */ /* 0x040fe20003f64070 */
[C---:B------:R-:W-:Y:S01]  /*15e90*/  IMAD.HI.U32 R15, R0.reuse, R12, RZ ;  /* 0x0000000c000f7227 */ /* 0x040fe200078e00ff */
[----:B----4-:R-:W-:Y:S02]  /*15ea0*/  IABS R8, R21 ;  /* 0x0000001500087213 */ /* 0x010fe40000000000 */
[----:B-----5:R-:W-:Y:S01]  /*15eb0*/  IABS R10, R20 ;  /* 0x00000014000a7213 */ /* 0x020fe20000000000 */
[----:B------:R-:W-:Y:S01]  /*15ec0*/  IMAD.MOV R15, RZ, RZ, -R15 ;  /* 0x000000ffff0f7224 */ /* 0x000fe200078e0a0f */
[----:B------:R-:W-:Y:S01]  /*15ed0*/  ISETP.GT.U32.AND P5, PT, R7, R13, PT ;  /* 0x0000000d0700720c */ /* 0x000fe20003fa4070 */
[----:B------:R-:W-:-:S04]  /*15ee0*/  IMAD.HI.U32 R14, R0, R8, RZ ;  /* 0x00000008000e7227 */ /* 0x000fc800078e00ff */
[----:B------:R-:W-:-:S04]  /*15ef0*/  IMAD.HI.U32 R5, R0, R10, RZ ;  /* 0x0000000a00057227 */ /* 0x000fc800078e00ff */
[----:B------:R-:W-:Y:S01]  /*15f00*/  @!P3 IMAD.IADD R6, R6, 0x1, -R7 ;  /* 0x000000010606b824 */ /* 0x000fe200078e0a07 */
[C---:B------:R-:W-:Y:S01]  /*15f10*/  ISETP.GT.U32.AND P3, PT, R7.reuse, R9, PT ;  /* 0x000000090700720c */ /* 0x040fe20003f64070 */
        /* <DEDUP_REMOVED lines=23> */
[C---:B------:R-:W-:Y:S01]  /*16090*/  ISETP.GT.U32.AND P3, PT, R7.reuse, R8, PT ;  /* 0x000000080700720c */ /* 0x040fe20003f64070 */
[----:B------:R-:W-:Y:S01]  /*160a0*/  @!P2 IMAD.MOV R11, RZ, RZ, -R11 ;  /* 0x000000ffff0ba224 */ /* 0x000fe200078e0a0b */
[C---:B------:R-:W-:Y:S01]  /*160b0*/  ISETP.GT.U32.AND P2, PT, R7.reuse, R10, PT ;  /* 0x0000000a0700720c */ /* 0x040fe20003f44070 */
[----:B------:R-:W-:Y:S01]  /*160c0*/  @!P6 IMAD.MOV R9, RZ, RZ, -R9 ;  /* 0x000000ffff09e224 */ /* 0x000fe200078e0a09 */
[----:B------:R-:W-:Y:S01]  /*160d0*/  ISETP.GT.U32.AND P6, PT, R7, R2, PT ;  /* 0x000000020700720c */ /* 0x000fe20003fc4070 */
[----:B------:R-:W3:Y:S01]  /*160e0*/  LDL.LU R29, [R1+0x410] ;  /* 0x00041000011d7983 */ /* 0x000ee20000300800 */
        /* <DEDUP_REMOVED lines=27> */
[----:B------:R-:W-:Y:S01]  /*162a0*/  ISETP.GT.U32.AND P0, PT, R7, R5, PT ;  /* 0x000000050700720c */ /* 0x000fe20003f04070 */
[----:B0-----:R-:W-:-:S12]  /*162b0*/  IMAD.MOV.U32 R12, RZ, RZ, R8 ;  /* 0x000000ffff0c7224 */ /* 0x001fd800078e0008 */
[----:B------:R-:W-:Y:S01]  /*162c0*/  @!P0 IMAD.IADD R5, R5, 0x1, -R7 ;  /* 0x0000000105058824 */ /* 0x000fe200078e0a07 */
[----:B------:R-:W-:-:S04]  /*162d0*/  ISETP.GT.U32.AND P0, PT, R7, R2, PT ;  /* 0x000000020700720c */ /* 0x000fc80003f04070 */
        /* <DEDUP_REMOVED lines=10> */
[----:B0-----:R-:W-:Y:S02]  /*16380*/  IMAD.MOV.U32 R10, RZ, RZ, R2 ;  /* 0x000000ffff0a7224 */ /* 0x001fe400078e0002 */
[----:B------:R-:W-:Y:S01]  /*16390*/  IMAD.MOV.U32 R14, RZ, RZ, R5 ;  /* 0x000000ffff0e7224 */ /* 0x000fe200078e0005 */
[----:B---3--:R-:W-:Y:S01]  /*163a0*/  IABS R6, R29 ;  /* 0x0000001d00067213 */ /* 0x008fe20000000000 */
[----:B------:R-:W-:Y:S01]  /*163b0*/  @!P3 IMAD.MOV R10, RZ, RZ, -R10 ;  /* 0x000000ffff0ab224 */ /* 0x000fe200078e0a0a */
[----:B------:R-:W-:Y:S01]  /*163c0*/  ISETP.GE.AND P4, PT, R29, RZ, PT ;  /* 0x000000ff1d00720c */ /* 0x000fe20003f86270 */
[----:B------:R-:W-:Y:S01]  /*163d0*/  @!P2 IMAD.MOV R14, RZ, RZ, -R14 ;  /* 0x000000ffff0ea224 */ /* 0x000fe200078e0a0e */
[----:B------:R-:W3:Y:S01]  /*163e0*/  LDL.LU R29, [R1+0x42c] ;  /* 0x00042c00011d7983 */ /* 0x000ee20000300800 */
[----:B------:R-:W-:Y:S01]  /*163f0*/  IMAD.HI.U32 R9, R0, R6, RZ ;  /* 0x0000000600097227 */ /* 0x000fe200078e00ff */
[----:B----4-:R-:W-:-:S03]  /*16400*/  IABS R4, R21 ;  /* 0x0000001500047213 */ /* 0x010fc60000000000 */
[----:B------:R-:W-:Y:S01]  /*16410*/  IMAD.MOV R9, RZ, RZ, -R9 ;  /* 0x000000ffff097224 */ /* 0x000fe200078e0a09 */
[----:B------:R-:W-:Y:S01]  /*16420*/  ISETP.GE.AND P0, PT, R21, RZ, PT ;  /* 0x000000ff1500720c */ /* 0x000fe20003f06270 */
[----:B------:R-:W-:Y:S04]  /*16430*/  STL [R1+0x564], R10 ;  /* 0x0005640a01007387 */ /* 0x000fe80000100800 */
[----:B------:R-:W4:Y:S01]  /*16440*/  LDL.LU R21, [R1+0x430] ;  /* 0x0004300001157983 */ /* 0x000f220000300800 */
[----:B------:R-:W-:Y:S01]  /*16450*/  IMAD R6, R7, R9, R6 ;  /* 0x0000000907067224 */ /* 0x000fe200078e0206 */
[----:B-----5:R-:W-:Y:S02]  /*16460*/  ISETP.GE.AND P1, PT, R20, RZ, PT ;  /* 0x000000ff1400720c */ /* 0x020fe40003f26270 */
[----:B------:R-:W-:-:S02]  /*16470*/  IABS R2, R20 ;  /* 0x0000001400027213 */ /* 0x000fc40000000000 */
        /* <DEDUP_REMOVED lines=236> */
[----:B------:R-:W-:-:S05]  /*17340*/  IMAD R6, R7, R8, R6 ;  /* 0x0000000807067224 */ /* 0x000fca00078e0206 */
[C---:B------:R-:W-:Y:S02]  /*17350*/  ISETP.GT.U32.AND P2, PT, R7.reuse, R6, PT ;  /* 0x000000060700720c */ /* 0x040fe40003f44070 */
[----:B---3--:R-:W-:Y:S02]  /*17360*/  IABS R12, R22 ;  /* 0x00000016000c7213 */ /* 0x008fe40000000000 */
[----:B-----5:R-:W-:Y:S02]  /*17370*/  IABS R10, R20 ;  /* 0x00000014000a7213 */ /* 0x020fe40000000000 */
[----:B----4-:R-:W-:Y:S01]  /*17380*/  IABS R8, R21 ;  /* 0x0000001500087213 */ /* 0x010fe20000000000 */
[----:B------:R-:W-:Y:S01]  /*17390*/  IMAD.HI.U32 R15, R0, R12, RZ ;  /* 0x0000000c000f7227 */ /* 0x000fe200078e00ff */
[----:B------:R-:W-:-:S03]  /*173a0*/  ISETP.GT.U32.AND P0, PT, R7, R13, PT ;  /* 0x0000000d0700720c */ /* 0x000fc60003f04070 */
[----:B------:R-:W-:-:S04]  /*173b0*/  IMAD.HI.U32 R5, R0, R10, RZ ;  /* 0x0000000a00057227 */ /* 0x000fc800078e00ff */
[----:B------:R-:W-:Y:S01]  /*173c0*/  @!P2 IMAD.IADD R6, R6, 0x1, -R7 ;  /* 0x000000010606a824 */ /* 0x000fe200078e0a07 */
[----:B------:R-:W-:Y:S01]  /*173d0*/  ISETP.GT.U32.AND P2, PT, R7, R9, PT ;  /* 0x000000090700720c */ /* 0x000fe20003f44070 */
[----:B------:R-:W-:Y:S02]  /*173e0*/  IMAD.MOV R15, RZ, RZ, -R15 ;  /* 0x000000ffff0f7224 */ /* 0x000fe400078e0a0f */
[----:B------:R-:W-:-:S04]  /*173f0*/  IMAD.HI.U32 R14, R0, R8, RZ ;  /* 0x00000008000e7227 */ /* 0x000fc800078e00ff */
[----:B------:R-:W-:Y:S02]  /*17400*/  IMAD.MOV R5, RZ, RZ, -R5 ;  /* 0x000000ffff057224 */ /* 0x000fe400078e0a05 */
[C---:B------:R-:W-:Y:S02]  /*17410*/  IMAD R12, R7.reuse, R15, R12 ;  /* 0x0000000f070c7224 */ /* 0x040fe400078e020c */
[----:B------:R-:W-:Y:S02]  /*17420*/  IMAD.MOV R14, RZ, RZ, -R14 ;  /* 0x000000ffff0e7224 */ /* 0x000fe400078e0a0e */
[C---:B------:R-:W-:Y:S01]  /*17430*/  IMAD R10, R7.reuse, R5, R10 ;  /* 0x00000005070a7224 */ /* 0x040fe200078e020a */
[C---:B------:R-:W-:Y:S01]  /*17440*/  ISETP.GT.U32.AND P1, PT, R7.reuse, R12, PT ;  /* 0x0000000c0700720c */ /* 0x040fe20003f24070 */
[C---:B------:R-:W-:Y:S01]  /*17450*/  IMAD R8, R7.reuse, R14, R8 ;  /* 0x0000000e07087224 */ /* 0x040fe200078e0208 */
[----:B------:R-:W-:Y:S01]  /*17460*/  ISETP.GT.U32.AND P3, PT, R7, R6, PT ;  /* 0x000000060700720c */ /* 0x000fe20003f64070 */
[--C-:B------:R-:W-:Y:S01]  /*17470*/  @!P2 IMAD.IADD R9, R9, 0x1, -R7.reuse ;  /* 0x000000010909a824 */ /* 0x100fe200078e0a07 */
[----:B------:R-:W-:Y:S01]  /*17480*/  ISETP.GT.U32.AND P2, PT, R7, R10, PT ;  /* 0x0000000a0700720c */ /* 0x000fe20003f44070 */
[----:B------:R-:W-:Y:S01]  /*17490*/  @!P0 IMAD.IADD R13, R13, 0x1, -R7 ;  /* 0x000000010d0d8824 */ /* 0x000fe200078e0a07 */
[----:B------:R-:W-:-:S02]  /*174a0*/  ISETP.GT.U32.AND P0, PT, R7, R8, PT ;  /* 0x000000080700720c */ /* 0x000fc40003f04070 */
[----:B------:R-:W-:-:S05]  /*174b0*/  IABS R2, R19 ;  /* 0x0000001300027213 */ /* 0x000fca0000000000 */
[----:B------:R-:W-:-:S04]  /*174c0*/  IMAD.HI.U32 R14, R0, R2, RZ ;  /* 0x00000002000e7227 */ /* 0x000fc800078e00ff */
[--C-:B------:R-:W-:Y:S02]  /*174d0*/  @!P1 IMAD.IADD R12, R12, 0x1, -R7.reuse ;  /* 0x000000010c0c9824 */ /* 0x100fe400078e0a07 */
[--C-:B------:R-:W-:Y:S01]  /*174e0*/  @!P3 IMAD.IADD R6, R6, 0x1, -R7.reuse ;  /* 0x000000010606b824 */ /* 0x100fe200078e0a07 */
[----:B------:R-:W-:Y:S01]  /*174f0*/  ISETP.GE.AND P3, PT, R29, RZ, PT ;  /* 0x000000ff1d00720c */ /* 0x000fe20003f66270 */
[----:B------:R-:W-:Y:S02]  /*17500*/  IMAD.MOV R14, RZ, RZ, -R14 ;  /* 0x000000ffff0e7224 */ /* 0x000fe400078e0a0e */
[--C-:B------:R-:W-:Y:S01]  /*17510*/  @!P2 IMAD.IADD R10, R10, 0x1, -R7.reuse ;  /* 0x000000010a0aa824 */ /* 0x100fe200078e0a07 */
[C---:B------:R-:W-:Y:S01]  /*17520*/  ISETP.GT.U32.AND P2, PT, R7.reuse, R12, PT ;  /* 0x0000000c0700720c */ /* 0x040fe20003f44070 */
[----:B------:R-:W-:Y:S01]  /*17530*/  @!P0 IMAD.IADD R8, R8, 0x1, -R7 ;  /* 0x0000000108088824 */ /* 0x000fe200078e0a07 */
[----:B------:R-:W-:Y:S01]  /*17540*/  ISETP.GE.AND P1, PT, R22, RZ, PT ;  /* 0x000000ff1600720c */ /* 0x000fe20003f26270 */
[C---:B------:R-:W-:Y:S01]  /*17550*/  IMAD R2, R7.reuse, R14, R2 ;  /* 0x0000000e07027224 */ /* 0x040fe200078e0202 */
[----:B------:R-:W3:Y:S01]  /*17560*/  LDL.LU R29, [R1+0x478] ;  /* 0x00047800011d7983 */ /* 0x000ee20000300800 */
[----:B------:R-:W-:Y:S01]  /*17570*/  @!P5 IMAD.MOV R11, RZ, RZ, -R11 ;  /* 0x000000ffff0bd224 */ /* 0x000fe200078e0a0b */
[C---:B------:R-:W-:Y:S01]  /*17580*/  ISETP.GT.U32.AND P5, PT, R7.reuse, R8, PT ;  /* 0x000000080700720c */ /* 0x040fe20003fa4070 */
[----:B------:R-:W-:Y:S01]  /*17590*/  @!P4 IMAD.MOV R13, RZ, RZ, -R13 ;  /* 0x000000ffff0dc224 */ /* 0x000fe200078e0a0d */
[C---:B------:R-:W-:Y:S01]  /*175a0*/  ISETP.GT.U32.AND P4, PT, R7.reuse, R10, PT ;  /* 0x0000000a0700720c */ /* 0x040fe20003f84070 */
[----:B------:R-:W-:Y:S01]  /*175b0*/  @!P6 IMAD.MOV R9, RZ, RZ, -R9 ;  /* 0x000000ffff09e224 */ /* 0x000fe200078e0a09 */
        /* <DEDUP_REMOVED lines=43> */
[----:B------:R-:W-:Y:S02]  /*17870*/  IMAD.MOV.U32 R14, RZ, RZ, R5 ;  /* 0x000000ffff0e7224 */ /* 0x000fe400078e0005 */
[----:B------:R-:W-:Y:S01]  /*17880*/  @!P5 IMAD.MOV R10, RZ, RZ, -R10 ;  /* 0x000000ffff0ad224 */ /* 0x000fe200078e0a0a */
[----:B---3--:R-:W-:Y:S02]  /*17890*/  IABS R6, R29 ;  /* 0x0000001d00067213 */ /* 0x008fe40000000000 */
[----:B------:R-:W-:Y:S01]  /*178a0*/  ISETP.GE.AND P3, PT, R29, RZ, PT ;  /* 0x000000ff1d00720c */ /* 0x000fe20003f66270 */
[----:B------:R-:W-:Y:S01]  /*178b0*/  @!P4 IMAD.MOV R14, RZ, RZ, -R14 ;  /* 0x000000ffff0ec224 */ /* 0x000fe200078e0a0e */
[----:B------:R-:W3:Y:S01]  /*178c0*/  LDL.LU R29, [R1+0x7ac] ;  /* 0x0007ac00011d7983 */ /* 0x000ee20000300800 */
[----:B------:R-:W-:-:S03]  /*178d0*/  IMAD.HI.U32 R9, R0, R6, RZ ;  /* 0x0000000600097227 */ /* 0x000fc600078e00ff */
[----:B------:R-:W-:Y:S01]  /*178e0*/  STL [R1+0x4b4], R10 ;  /* 0x0004b40a01007387 */ /* 0x000fe20000100800 */
[----:B------:R-:W-:Y:S01]  /*178f0*/  IMAD.MOV R9, RZ, RZ, -R9 ;  /* 0x000000ffff097224 */ /* 0x000fe200078e0a09 */
[----:B----4-:R-:W-:Y:S02]  /*17900*/  IABS R4, R21 ;  /* 0x0000001500047213 */ /* 0x010fe40000000000 */
[----:B------:R-:W-:Y:S02]  /*17910*/  ISETP.GE.AND P1, PT, R21, RZ, PT ;  /* 0x000000ff1500720c */ /* 0x000fe40003f26270 */
        /* <DEDUP_REMOVED lines=242> */
[----:B-----5:R-:W-:Y:S01]  /*18840*/  IABS R10, R20 ;  /* 0x00000014000a7213 */ /* 0x020fe20000000000 */
[C---:B------:R-:W-:Y:S01]  /*18850*/  IMAD.HI.U32 R15, R0.reuse, R12, RZ ;  /* 0x0000000c000f7227 */ /* 0x040fe200078e00ff */
[----:B----4-:R-:W-:Y:S02]  /*18860*/  IABS R8, R21 ;  /* 0x0000001500087213 */ /* 0x010fe40000000000 */
[C---:B------:R-:W-:Y:S01]  /*18870*/  ISETP.GT.U32.AND P4, PT, R7.reuse, R6, PT ;  /* 0x000000060700720c */ /* 0x040fe20003f84070 */
[----:B------:R-:W-:Y:S01]  /*18880*/  IMAD.HI.U32 R5, R0, R10, RZ ;  /* 0x0000000a00057227 */ /* 0x000fe200078e00ff */
[C---:B------:R-:W-:Y:S02]  /*18890*/  ISETP.GT.U32.AND P2, PT, R7.reuse, R9, PT ;  /* 0x000000090700720c */ /* 0x040fe40003f44070 */
[----:B------:R-:W-:Y:S01]  /*188a0*/  ISETP.GT.U32.AND P1, PT, R7, R13, PT ;  /* 0x0000000d0700720c */ /* 0x000fe20003f24070 */
[----:B------:R-:W-:-:S02]  /*188b0*/  IMAD.MOV R15, RZ, RZ, -R15 ;  /* 0x000000ffff0f7224 */ /* 0x000fc400078e0a0f */
[----:B------:R-:W-:-:S04]  /*188c0*/  IMAD.HI.U32 R14, R0, R8, RZ ;  /* 0x00000008000e7227 */ /* 0x000fc800078e00ff */
[----:B------:R-:W-:Y:S02]  /*188d0*/  IMAD.MOV R5, RZ, RZ, -R5 ;  /* 0x000000ffff057224 */ /* 0x000fe400078e0a05 */
[C---:B------:R-:W-:Y:S02]  /*188e0*/  IMAD R12, R7.reuse, R15, R12 ;  /* 0x0000000f070c7224 */ /* 0x040fe400078e020c */
[----:B------:R-:W-:Y:S02]  /*188f0*/  IMAD.MOV R14, RZ, RZ, -R14 ;  /* 0x000000ffff0e7224 */ /* 0x000fe400078e0a0e */
[C---:B------:R-:W-:Y:S01]  /*18900*/  IMAD R10, R7.reuse, R5, R10 ;  /* 0x00000005070a7224 */ /* 0x040fe200078e020a */
[C---:B------:R-:W-:Y:S01]  /*18910*/  ISETP.GT.U32.AND P0, PT, R7.reuse, R12, PT ;  /* 0x0000000c0700720c */ /* 0x040fe20003f04070 */
[----:B------:R-:W-:Y:S02]  /*18920*/  @!P4 IMAD.IADD R6, R6, 0x1, -R7 ;  /* 0x000000010606c824 */ /* 0x000fe400078e0a07 */
[----:B------:R-:W-:-:S02]  /*18930*/  IMAD R8, R7, R14, R8 ;  /* 0x0000000e07087224 */ /* 0x000fc400078e0208 */
[--C-:B------:R-:W-:Y:S01]  /*18940*/  @!P2 IMAD.IADD R9, R9, 0x1, -R7.reuse ;  /* 0x000000010909a824 */ /* 0x100fe200078e0a07 */
[----:B------:R-:W-:Y:S01]  /*18950*/  ISETP.GT.U32.AND P4, PT, R7, R6, PT ;  /* 0x000000060700720c */ /* 0x000fe20003f84070 */
[--C-:B------:R-:W-:Y:S01]  /*18960*/  @!P1 IMAD.IADD R13, R13, 0x1, -R7.reuse ;  /* 0x000000010d0d9824 */ /* 0x100fe200078e0a07 */
[C---:B------:R-:W-:Y:S02]  /*18970*/  ISETP.GT.U32.AND P2, PT, R7.reuse, R10, PT ;  /* 0x0000000a0700720c */ /* 0x040fe40003f44070 */
[----:B------:R-:W-:Y:S02]  /*18980*/  ISETP.GT.U32.AND P1, PT, R7, R8, PT ;  /* 0x000000080700720c */ /* 0x000fe40003f24070 */
[----:B------:R-:W-:Y:S01]  /*18990*/  IABS R2, R19 ;  /* 0x0000001300027213 */ /* 0x000fe20000000000 */
[----:B------:R-:W-:-:S04]  /*189a0*/  @!P0 IMAD.IADD R12, R12, 0x1, -R7 ;  /* 0x000000010c0c8824 */ /* 0x000fc800078e0a07 */
[----:B------:R-:W-:-:S04]  /*189b0*/  IMAD.HI.U32 R14, R0, R2, RZ ;  /* 0x00000002000e7227 */ /* 0x000fc800078e00ff */
        /* <DEDUP_REMOVED lines=1295> */
[----:B------:R-:W-:Y:S02]  /*1dab0*/  ISETP.GT.U32.AND P6, PT, R7, R9, PT ;  /* 0x000000090700720c */ /* 0x000fe40003fc4070 */
[----:B-----5:R-:W-:-:S05]  /*1dac0*/  IABS R10, R20 ;  /* 0x00000014000a7213 */ /* 0x020fca0000000000 */
[----:B------:R-:W-:Y:S02]  /*1dad0*/  @!P1 IMAD.IADD R12, R12, 0x1, -R7 ;  /* 0x000000010c0c9824 */ /* 0x000fe400078e0a07 */
[----:B------:R-:W-:-:S04]  /*1dae0*/  IMAD.HI.U32 R5, R0, R10, RZ ;  /* 0x0000000a00057227 */ /* 0x000fc800078e00ff */
[----:B------:R-:W-:Y:S01]  /*1daf0*/  @!P6 IMAD.IADD R9, R9, 0x1, -R7 ;  /* 0x000000010909e824 */ /* 0x000fe200078e0a07 */
[C---:B------:R-:W-:Y:S01]  /*1db00*/  ISETP.GT.U32.AND P6, PT, R7.reuse, R12, PT ;  /* 0x0000000c0700720c */ /* 0x040fe20003fc4070 */
        /* <DEDUP_REMOVED lines=8> */
[----:B------:R-:W-:Y:S01]  /*1db90*/  STL [R1+0x1b4], R5 ;  /* 0x0001b40501007387 */ /* 0x000fe20000100800 */
[----:B------:R-:W-:-:S04]  /*1dba0*/  IMAD.HI.U32 R6, R0, R8, RZ ;  /* 0x0000000800067227 */ /* 0x000fc800078e00ff */
[----:B------:R-:W-:-:S04]  /*1dbb0*/  IMAD.MOV R6, RZ, RZ, -R6 ;  /* 0x000000ffff067224 */ /* 0x000fc800078e0a06 */
[----:B------:R-:W-:Y:S01]  /*1dbc0*/  IMAD R8, R7, R6, R8 ;  /* 0x0000000607087224 */ /* 0x000fe200078e0208 */
[----:B--2---:R-:W-:Y:S02]  /*1dbd0*/  ISETP.GE.AND P6, PT, R17, RZ, PT ;  /* 0x000000ff1100720c */ /* 0x004fe40003fc6270 */
[----:B------:R-:W2:Y:S02]  /*1dbe0*/  LDL.LU R17, [R1+0xb20] ;  /* 0x000b200001117983 */ /* 0x000ea40000300800 */
[----:B------:R-:W-:Y:S02]  /*1dbf0*/  ISETP.GT.U32.AND P4, PT, R7, R8, PT ;  /* 0x000000080700720c */ /* 0x000fe40003f84070 */
[----:B---3--:R-:W-:-:S05]  /*1dc00*/  IABS R11, R22 ;  /* 0x00000016000b7213 */ /* 0x008fca0000000000 */
[----:B------:R-:W-:Y:S01]  /*1dc10*/  IMAD.HI.U32 R15, R0, R11, RZ ;  /* 0x0000000b000f7227 */ /* 0x000fe200078e00ff */
[----:B------:R-:W-:-:S03]  /*1dc20*/  ISETP.GT.U32.AND P1, PT, R7, R13, PT ;  /* 0x0000000d0700720c */ /* 0x000fc60003f24070 */
[----:B------:R-:W-:Y:S02]  /*1dc30*/  IMAD.MOV R15, RZ, RZ, -R15 ;  /* 0x000000ffff0f7224 */ /* 0x000fe400078e0a0f */
[----:B------:R-:W-:Y:S02]  /*1dc40*/  @!P4 IMAD.IADD R8, R8, 0x1, -R7 ;  /* 0x000000010808c824 */ /* 0x000fe400078e0a07 */
[----:B------:R-:W-:-:S03]  /*1dc50*/  IMAD R11, R7, R15, R11 ;  /* 0x0000000f070b7224 */ /* 0x000fc600078e020b */
[C---:B------:R-:W-:Y:S02]  /*1dc60*/  ISETP.GT.U32.AND P4, PT, R7.reuse, R8, PT ;  /* 0x000000080700720c */ /* 0x040fe40003f84070 */
[----:B------:R-:W-:Y:S01]  /*1dc70*/  ISETP.GT.U32.AND P0, PT, R7, R11, PT ;  /* 0x0000000b0700720c */ /* 0x000fe20003f04070 */
[----:B------:R-:W-:-:S04]  /*1dc80*/  @!P1 IMAD.IADD R13, R13, 0x1, -R7 ;  /* 0x000000010d0d9824 */ /* 0x000fc800078e0a07 */
[----:B------:R-:W-:Y:S01]  /*1dc90*/  @!P3 IMAD.MOV R13, RZ, RZ, -R13 ;  /* 0x000000ffff0db224 */ /* 0x000fe200078e0a0d */
[----:B------:R-:W-:-:S05]  /*1dca0*/  ISETP.GT.U32.AND P2, PT, R7, R9, PT ;  /* 0x000000090700720c */ /* 0x000fca0003f44070 */
[--C-:B------:R-:W-:Y:S01]  /*1dcb0*/  @!P4 IMAD.IADD R8, R8, 0x1, -R7.reuse ;  /* 0x000000010808c824 */ /* 0x100fe200078e0a07 */
[----:B------:R-:W-:Y:S02]  /*1dcc0*/  ISETP.GE.AND P4, PT, R29, RZ, PT ;  /* 0x000000ff1d00720c */ /* 0x000fe40003f86270 */
[----:B------:R-:W3:Y:S01]  /*1dcd0*/  LDL.LU R29, [R1+0xb2c] ;  /* 0x000b2c00011d7983 */ /* 0x000ee20000300800 */
[----:B------:R-:W-:Y:S01]  /*1dce0*/  @!P0 IMAD.IADD R11, R11, 0x1, -R7 ;  /* 0x000000010b0b8824 */ /* 0x000fe200078e0a07 */
[----:B------:R-:W-:Y:S02]  /*1dcf0*/  ISETP.GE.AND P0, PT, R22, RZ, PT ;  /* 0x000000ff1600720c */ /* 0x000fe40003f06270 */
[----:B------:R-:W-:Y:S01]  /*1dd00*/  STL [R1+0x1ac], R13 ;  /* 0x0001ac0d01007387 */ /* 0x000fe20000100800 */
[----:B----4-:R-:W-:-:S03]  /*1dd10*/  IABS R6, R21 ;  /* 0x0000001500067213 */ /* 0x010fc60000000000 */
[----:B------:R-:W4:Y:S02]  /*1dd20*/  LDL.LU R22, [R1+0xb30] ;  /* 0x000b300001167983 */ /* 0x000f240000300800 */
[----:B------:R-:W-:Y:S01]  /*1dd30*/  IMAD.HI.U32 R14, R0, R6, RZ ;  /* 0x00000006000e7227 */ /* 0x000fe200078e00ff */
[----:B0-----:R-:W-:-:S03]  /*1dd40*/  IABS R4, R19 ;  /* 0x0000001300047213 */ /* 0x001fc60000000000 */
[----:B------:R-:W-:Y:S02]  /*1dd50*/  IMAD.MOV R14, RZ, RZ, -R14 ;  /* 0x000000ffff0e7224 */ /* 0x000fe400078e0a0e */
[----:B------:R-:W-:Y:S01]  /*1dd60*/  @!P2 IMAD.IADD R9, R9, 0x1, -R7 ;  /* 0x000000010909a824 */ /* 0x000fe200078e0a07 */
[C---:B------:R-:W-:Y:S01]  /*1dd70*/  ISETP.GT.U32.AND P2, PT, R7.reuse, R10, PT ;  /* 0x0000000a0700720c */ /* 0x040fe20003f44070 */
[----:B------:R-:W-:Y:S02]  /*1dd80*/  IMAD R6, R7, R14, R6 ;  /* 0x0000000e07067224 */ /* 0x000fe400078e0206 */
[----:B------:R-:W-:-:S04]  /*1dd90*/  IMAD.HI.U32 R14, R0, R4, RZ ;  /* 0x00000004000e7227 */ /* 0x000fc800078e00ff */
[----:B------:R-:W-:Y:S02]  /*1dda0*/  @!P5 IMAD.MOV R12, RZ, RZ, -R12 ;  /* 0x000000ffff0cd224 */ /* 0x000fe400078e0a0c */
[----:B------:R-:W-:Y:S01]  /*1ddb0*/  IMAD.MOV R14, RZ, RZ, -R14 ;  /* 0x000000ffff0e7224 */ /* 0x000fe200078e0a0e */
[C---:B------:R-:W-:Y:S02]  /*1ddc0*/  ISETP.GT.U32.AND P1, PT, R7.reuse, R6, PT ;  /* 0x000000060700720c */ /* 0x040fe40003f24070 */
[----:B------:R0:W-:Y:S01]  /*1ddd0*/  STL [R1+0x1a8], R12 ;  /* 0x0001a80c01007387 */ /* 0x0001e20000100800 */
[----:B------:R-:W-:Y:S02]  /*1dde0*/  IMAD R4, R7, R14, R4 ;  /* 0x0000000e07047224 */ /* 0x000fe400078e0204 */
[----:B------:R-:W-:Y:S02]  /*1ddf0*/  @!P2 IMAD.IADD R10, R10, 0x1, -R7 ;  /* 0x000000010a0aa824 */ /* 0x000fe400078e0a07 */
[----:B0-----:R-:W-:-:S03]  /*1de00*/  IMAD.MOV.U32 R12, RZ, RZ, R9 ;  /* 0x000000ffff0c7224 */ /* 0x001fc600078e0009 */
[C---:B------:R-:W-:Y:S01]  /*1de10*/  ISETP.GT.U32.AND P3, PT, R7.reuse, R10, PT ;  /* 0x0000000a0700720c */ /* 0x040fe20003f64070 */
[----:B------:R-:W-:Y:S01]  /*1de20*/  @!P6 IMAD.MOV R12, RZ, RZ, -R12 ;  /* 0x000000ffff0ce224 */ /* 0x000fe200078e0a0c */
[C---:B------:R-:W-:Y:S02]  /*1de30*/  ISETP.GT.U32.AND P6, PT, R7.reuse, R4, PT ;  /* 0x000000040700720c */ /* 0x040fe40003fc4070 */
[C---:B------:R-:W-:Y:S01]  /*1de40*/  ISETP.GT.U32.AND P2, PT, R7.reuse, R11, PT ;  /* 0x0000000b0700720c */ /* 0x040fe20003f44070 */
[----:B------:R-:W-:Y:S02]  /*1de50*/  @!P1 IMAD.IADD R6, R6, 0x1, -R7 ;  /* 0x0000000106069824 */ /* 0x000fe400078e0a07 */
[----:B------:R-:W-:Y:S01]  /*1de60*/  @!P4 IMAD.MOV R8, RZ, RZ, -R8 ;  /* 0x000000ffff08c224 */ /* 0x000fe200078e0a08 */
[----:B------:R-:W-:Y:S02]  /*1de70*/  STL [R1+0x1a0], R12 ;  /* 0x0001a00c01007387 */ /* 0x000fe40000100800 */
[----:B------:R-:W-:-:S03]  /*1de80*/  ISETP.GT.U32.AND P5, PT, R7, R6, PT ;  /* 0x000000060700720c */ /* 0x000fc60003fa4070 */
[--C-:B------:R-:W-:Y:S01]  /*1de90*/  @!P3 IMAD.IADD R10, R10, 0x1, -R7.reuse ;  /* 0x000000010a0ab824 */ /* 0x100fe200078e0a07 */
[----:B------:R0:W-:Y:S01]  /*1dea0*/  STL [R1+0x19c], R8 ;  /* 0x00019c0801007387 */ /* 0x0001e20000100800 */
[----:B------:R-:W-:Y:S01]  /*1deb0*/  ISETP.GE.AND P1, PT, R21, RZ, PT ;  /* 0x000000ff1500720c */ /* 0x000fe20003f26270 */
[--C-:B------:R-:W-:Y:S01]  /*1dec0*/  @!P6 IMAD.IADD R4, R4, 0x1, -R7.reuse ;  /* 0x000000010404e824 */ /* 0x100fe200078e0a07 */
[----:B------:R-:W-:Y:S02]  /*1ded0*/  IABS R2, R18 ;  /* 0x0000001200027213 */ /* 0x000fe40000000000 */
[----:B------:R-:W-:Y:S01]  /*1dee0*/  ISETP.GE.AND P3, PT, R18, RZ, PT ;  /* 0x000000ff1200720c */ /* 0x000fe20003f66270 */
[----:B------:R-:W-:Y:S01]  /*1def0*/  @!P2 IMAD.IADD R11, R11, 0x1, -R7 ;  /* 0x000000010b0ba824 */ /* 0x000fe200078e0a07 */
[----:B------:R-:W-:-:S03]  /*1df00*/  ISETP.GE.AND P4, PT, R20, RZ, PT ;  /* 0x000000ff1400720c */ /* 0x000fc60003f86270 */
[----:B------:R-:W-:Y:S02]  /*1df10*/  @!P0 IMAD.MOV R11, RZ, RZ, -R11 ;  /* 0x000000ffff0b8224 */ /* 0x000fe400078e0a0b */
[----:B------:R-:W-:Y:S01]  /*1df20*/  @!P5 IMAD.IADD R6, R6, 0x1, -R7 ;  /* 0x000000010606d824 */ /* 0x000fe200078e0a07 */
[----:B------:R-:W-:Y:S02]  /*1df30*/  ISETP.GE.AND P5, PT, R19, RZ, PT ;  /* 0x000000ff1300720c */ /* 0x000fe40003fa6270 */
[----:B--2---:R-:W-:Y:S02]  /*1df40*/  IABS R9, R17 ;  /* 0x0000001100097213 */ /* 0x004fe40000000000 */
[----:B------:R-:W-:Y:S02]  /*1df50*/  ISETP.GE.AND P6, PT, R17, RZ, PT ;  /* 0x000000ff1100720c */ /* 0x000fe40003fc6270 */
[----:B------:R-:W2:Y:S04]  /*1df60*/  LDL.LU R17, [R1+0xb34] ;  /* 0x000b340001117983 */ /* 0x000ea80000300800 */
[----:B------:R-:W5:Y:S04]  /*1df70*/  LDL.LU R21, [R1+0xb58] ;  /* 0x000b580001157983 */ /* 0x000f680000300800 */
[----:B------:R-:W5:Y:S04]  /*1df80*/  LDL.LU R18, [R1+0xb5c] ;  /* 0x000b5c0001127983 */ /* 0x000f680000300800 */
[----:B------:R-:W5:Y:S04]  /*1df90*/  LDL.LU R20, [R1+0xb3c] ;  /* 0x000b3c0001147983 */ /* 0x000f680000300800 */
[----:B------:R1:W-:Y:S04]  /*1dfa0*/  STL [R1+0x198], R11 ;  /* 0x0001980b01007387 */ /* 0x0003e80000100800 */
[----:B------:R-:W5:Y:S01]  /*1dfb0*/  LDL R19, [R1+0xb38] ;  /* 0x000b380001137983 */ /* 0x000f620000100800 */
[----:B------:R-:W-:-:S04]  /*1dfc0*/  IMAD.HI.U32 R5, R0, R2, RZ ;  /* 0x0000000200057227 */ /* 0x000fc800078e00ff */
[----:B------:R-:W-:-:S04]  /*1dfd0*/  IMAD.MOV R5, RZ, RZ, -R5 ;  /* 0x000000ffff057224 */ /* 0x000fc800078e0a05 */
[----:B------:R-:W-:Y:S02]  /*1dfe0*/  IMAD R2, R7, R5, R2 ;  /* 0x0000000507027224 */ /* 0x000fe400078e0202 */
[----:B0-----:R-:W-:-:S03]  /*1dff0*/  IMAD.HI.U32 R8, R0, R9, RZ ;  /* 0x0000000900087227 */ /* 0x001fc600078e00ff */
[C---:B------:R-:W-:Y:S01]  /*1e000*/  ISETP.GT.U32.AND P2, PT, R7.reuse, R2, PT ;  /* 0x000000020700720c */ /* 0x040fe20003f44070 */
[----:B------:R-:W-:Y:S01]  /*1e010*/  IMAD.MOV R8, RZ, RZ, -R8 ;  /* 0x000000ffff087224 */ /* 0x000fe200078e0a08 */
[C---:B------:R-:W-:Y:S01]  /*1e020*/  ISETP.GT.U32.AND P0, PT, R7.reuse, R4, PT ;  /* 0x000000040700720c */ /* 0x040fe20003f04070 */
[----:B-1----:R-:W-:Y:S02]  /*1e030*/  IMAD.MOV.U32 R11, RZ, RZ, R6 ;  /* 0x000000ffff0b7224 */ /* 0x002fe400078e0006 */
[----:B------:R-:W-:Y:S02]  /*1e040*/  IMAD R9, R7, R8, R9 ;  /* 0x0000000807097224 */ /* 0x000fe400078e0209 */
[----:B------:R-:W-:-:S03]  /*1e050*/  @!P1 IMAD.MOV R11, RZ, RZ, -R11 ;  /* 0x000000ffff0b9224 */ /* 0x000fc600078e0a0b */
[----:B------:R-:W-:-:S03]  /*1e060*/  ISETP.GT.U32.AND P1, PT, R7, R9, PT ;  /* 0x000000090700720c */ /* 0x000fc60003f24070 */
[----:B------:R-:W-:Y:S02]  /*1e070*/  @!P2 IMAD.IADD R2, R2, 0x1, -R7 ;  /* 0x000000010202a824 */ /* 0x000fe400078e0a07 */
[----:B------:R-:W-:-:S03]  /*1e080*/  @!P4 IMAD.MOV R10, RZ, RZ, -R10 ;  /* 0x000000ffff0ac224 */ /* 0x000fc600078e0a0a */
[----:B------:R-:W-:Y:S01]  /*1e090*/  ISETP.GT.U32.AND P2, PT, R7, R2, PT ;  /* 0x000000020700720c */ /* 0x000fe20003f44070 */
[--C-:B------:R-:W-:Y:S01]  /*1e0a0*/  @!P0 IMAD.IADD R4, R4, 0x1, -R7.reuse ;  /* 0x0000000104048824 */ /* 0x100fe200078e0a07 */
[----:B---3--:R-:W-:Y:S01]  /*1e0b0*/  IABS R12, R29 ;  /* 0x0000001d000c7213 */ /* 0x008fe20000000000 */
[----:B------:R-:W-:Y:S01]  /*1e0c0*/  STL [R1+0x194], R11 ;  /* 0x0001940b01007387 */ /* 0x000fe20000100800 */
[----:B----4-:R-:W-:Y:S01]  /*1e0d0*/  IABS R5, R22 ;  /* 0x0000001600057213 */ /* 0x010fe20000000000 */
[----:B------:R-:W-:Y:S02]  /*1e0e0*/  @!P1 IMAD.IADD R9, R9, 0x1, -R7 ;  /* 0x0000000109099824 */ /* 0x000fe400078e0a07 */
[----:B------:R0:W-:Y:S01]  /*1e0f0*/  STL [R1+0x190], R10 ;  /* 0x0001900a01007387 */ /* 0x0001e20000100800 */
[----:B------:R-:W-:-:S04]  /*1e100*/  IMAD.HI.U32 R8, R0, R12, RZ ;  /* 0x0000000c00087227 */ /* 0x000fc800078e00ff */
[----:B0-----:R-:W-:Y:S02]  /*1e110*/  IMAD.MOV.U32 R10, RZ, RZ, R4 ;  /* 0x000000ffff0a7224 */ /* 0x001fe400078e0004 */
[----:B------:R-:W-:-:S04]  /*1e120*/  IMAD.HI.U32 R6, R0, R5, RZ ;  /* 0x0000000500067227 */ /* 0x000fc800078e00ff */
[----:B------:R-:W-:Y:S01]  /*1e130*/  @!P5 IMAD.MOV R10, RZ, RZ, -R10 ;  /* 0x000000ffff0ad224 */ /* 0x000fe200078e0a0a */
[C---:B------:R-:W-:Y:S01]  /*1e140*/  ISETP.GT.U32.AND P5, PT, R7.reuse, R9, PT ;  /* 0x000000090700720c */ /* 0x040fe20003fa4070 */
[----:B------:R-:W-:Y:S02]  /*1e150*/  IMAD.MOV R8, RZ, RZ, -R8 ;  /* 0x000000ffff087224 */ /* 0x000fe400078e0a08 */
[----:B------:R-:W-:Y:S02]  /*1e160*/  @!P2 IMAD.IADD R2, R2, 0x1, -R7 ;  /* 0x000000010202a824 */ /* 0x000fe400078e0a07 */
[----:B------:R-:W-:Y:S02]  /*1e170*/  IMAD.MOV R6, RZ, RZ, -R6 ;  /* 0x000000ffff067224 */ /* 0x000fe400078e0a06 */
[----:B------:R-:W-:Y:S02]  /*1e180*/  IMAD R12, R7, R8, R12 ;  /* 0x00000008070c7224 */ /* 0x000fe400078e020c */
[----:B------:R-:W-:-:S02]  /*1e190*/  IMAD.MOV.U32 R14, RZ, RZ, R2 ;  /* 0x000000ffff0e7224 */ /* 0x000fc400078e0002 */
[C---:B------:R-:W-:Y:S02]  /*1e1a0*/  IMAD R5, R7.reuse, R6, R5 ;  /* 0x0000000607057224 */ /* 0x040fe400078e0205 */
[----:B------:R-:W-:Y:S01]  /*1e1b0*/  @!P3 IMAD.MOV R14, RZ, RZ, -R14 ;  /* 0x000000ffff0eb224 */ /* 0x000fe200078e0a0e */
[----:B------:R-:W-:Y:S01]  /*1e1c0*/  ISETP.GT.U32.AND P3, PT, R7, R12, PT ;  /* 0x0000000c0700720c */ /* 0x000fe20003f64070 */
[----:B------:R-:W-:Y:S01]  /*1e1d0*/  @!P5 IMAD.IADD R9, R9, 0x1, -R7 ;  /* 0x000000010909d824 */ /* 0x000fe200078e0a07 */
[----:B------:R-:W-:Y:S02]  /*1e1e0*/  ISETP.GE.AND P4, PT, R29, RZ, PT ;  /* 0x000000ff1d00720c */ /* 0x000fe40003f86270 */
[----:B------:R-:W3:Y:S01]  /*1e1f0*/  LDL.LU R29, [R1+0xb40] ;  /* 0x000b4000011d7983 */ /* 0x000ee20000300800 */
[----:B------:R-:W-:-:S08]  /*1e200*/  ISETP.GT.U32.AND P5, PT, R7, R5, PT ;  /* 0x000000050700720c */ /* 0x000fd00003fa4070 */
[----:B------:R-:W-:-:S05]  /*1e210*/  @!P3 IMAD.IADD R12, R12, 0x1, -R7 ;  /* 0x000000010c0cb824 */ /* 0x000fca00078e0a07 */
[----:B------:R-:W-:Y:S01]  /*1e220*/  @!P5 IMAD.IADD R5, R5, 0x1, -R7 ;  /* 0x000000010505d824 */ /* 0x000fe200078e0a07 */
[----:B------:R-:W-:Y:S01]  /*1e230*/  ISETP.GT.U32.AND P5, PT, R7, R12, PT ;  /* 0x0000000c0700720c */ /* 0x000fe20003fa4070 */
[----:B------:R-:W-:Y:S01]  /*1e240*/  STL [R1+0x18c], R10 ;  /* 0x00018c0a01007387 */ /* 0x000fe20000100800 */
[----:B------:R-:W-:Y:S01]  /*1e250*/  ISETP.GE.AND P0, PT, R22, RZ, PT ;  /* 0x000000ff1600720c */ /* 0x000fe20003f06270 */
[----:B------:R-:W-:-:S04]  /*1e260*/  IMAD.MOV.U32 R15, RZ, RZ, R9 ;  /* 0x000000ffff0f7224 */ /* 0x000fc800078e0009 */
[----:B------:R-:W-:-:S06]  /*1e270*/  @!P6 IMAD.MOV R15, RZ, RZ, -R15 ;  /* 0x000000ffff0fe224 */ /* 0x000fcc00078e0a0f */
[----:B------:R-:W-:Y:S01]  /*1e280*/  @!P5 IMAD.IADD R12, R12, 0x1, -R7 ;  /* 0x000000010c0cd824 */ /* 0x000fe200078e0a07 */
[----:B--2---:R-:W-:Y:S02]  /*1e290*/  IABS R11, R17 ;  /* 0x00000011000b7213 */ /* 0x004fe40000000000 */
[----:B-----5:R-:W-:Y:S02]  /*1e2a0*/  ISETP.GE.AND P1, PT, R18, RZ, PT ;  /* 0x000000ff1200720c */ /* 0x020fe40003f26270 */
[----:B------:R-:W-:Y:S02]  /*1e2b0*/  IABS R13, R18 ;  /* 0x00000012000d7213 */ /* 0x000fe40000000000 */
[----:B------:R-:W2:Y:S04]  /*1e2c0*/  LDL.LU R18, [R1+0xb44] ;  /* 0x000b440001127983 */ /* 0x000ea80000300800 */
[----:B------:R-:W4:Y:S04]  /*1e2d0*/  LDL.LU R22, [R1+0xb48] ;  /* 0x000b480001167983 */ /* 0x000f280000300800 */
[----:B------:R0:W-:Y:S01]  /*1e2e0*/  STL [R1+0x37a4], R17 ;  /* 0x0037a41101007387 */ /* 0x0001e20000100800 */
[----:B------:R-:W-:-:S02]  /*1e2f0*/  ISETP.GE.AND P2, PT, R21, RZ, PT ;  /* 0x000000ff1500720c */ /* 0x000fc40003f46270 */
[----:B------:R-:W-:Y:S01]  /*1e300*/  IABS R4, R21 ;  /* 0x0000001500047213 */ /* 0x000fe20000000000 */
[----:B------:R-:W-:Y:S01]  /*1e310*/  STL [R1+0x188], R14 ;  /* 0x0001880e01007387 */ /* 0x000fe20000100800 */
[----:B0-----:R-:W-:-:S03]  /*1e320*/  IMAD.MOV.U32 R17, RZ, RZ, R12 ;  /* 0x000000ffff117224 */ /* 0x001fc600078e000c */
[----:B------:R-:W-:Y:S01]  /*1e330*/  STL [R1+0x184], R15 ;  /* 0x0001840f01007387 */ /* 0x000fe20000100800 */
[----:B------:R-:W-:Y:S01]  /*1e340*/  @!P4 IMAD.MOV R17, RZ, RZ, -R17 ;  /* 0x000000ffff11c224 */ /* 0x000fe200078e0a11 */
[----:B------:R-:W-:Y:S02]  /*1e350*/  IABS R8, R19 ;  /* 0x0000001300087213 */ /* 0x000fe40000000000 */
[----:B------:R-:W5:Y:S04]  /*1e360*/  LDL.LU R21, [R1+0xb4c] ;  /* 0x000b4c0001157983 */ /* 0x000f680000300800 */
[----:B------:R-:W2:Y:S04]  /*1e370*/  LDL.LU R19, [R1+0xb50] ;  /* 0x000b500001137983 */ /* 0x000ea80000300800 */
[----:B------:R0:W-:Y:S04]  /*1e380*/  STL [R1+0x180], R17 ;  /* 0x0001801101007387 */ /* 0x0001e80000100800 */
[----:B0-----:R-:W2:Y:S01]  /*1e390*/  LDL.LU R17, [R1+0x37a4] ;  /* 0x0037a40001117983 */ /* 0x001ea20000300800 */
[----:B------:R-:W-:Y:S01]  /*1e3a0*/  IMAD.HI.U32 R2, R0, R13, RZ ;  /* 0x0000000d00027227 */ /* 0x000fe200078e00ff */
[----:B------:R-:W-:-:S03]  /*1e3b0*/  IABS R6, R20 ;  /* 0x0000001400067213 */ /* 0x000fc60000000000 */
[----:B------:R-:W-:-:S04]  /*1e3c0*/  IMAD.MOV R2, RZ, RZ, -R2 ;  /* 0x000000ffff027224 */ /* 0x000fc800078e0a02 */
[----:B------:R-:W-:Y:S02]  /*1e3d0*/  IMAD R13, R7, R2, R13 ;  /* 0x00000002070d7224 */ /* 0x000fe400078e020d */
[----:B------:R-:W-:-:S04]  /*1e3e0*/  IMAD.HI.U32 R2, R0, R6, RZ ;  /* 0x0000000600027227 */ /* 0x000fc800078e00ff */
[----:B------:R-:W-:-:S04]  /*1e3f0*/  IMAD.HI.U32 R10, R0, R4, RZ ;  /* 0x00000004000a7227 */ /* 0x000fc800078e00ff */
[----:B------:R-:W-:Y:S02]  /*1e400*/  IMAD.MOV R2, RZ, RZ, -R2 ;  /* 0x000000ffff027224 */ /* 0x000fe400078e0a02 */
[----:B------:R-:W-:Y:S02]  /*1e410*/  IMAD.MOV R10, RZ, RZ, -R10 ;  /* 0x000000ffff0a7224 */ /* 0x000fe400078e0a0a */
[C---:B------:R-:W-:Y:S02]  /*1e420*/  IMAD R6, R7.reuse, R2, R6 ;  /* 0x0000000207067224 */ /* 0x040fe400078e0206 */
[----:B------:R-:W-:-:S05]  /*1e430*/  IMAD R4, R7, R10, R4 ;  /* 0x0000000a07047224 */ /* 0x000fca00078e0204 */
[----:B------:R-:W-:Y:S02]  /*1e440*/  ISETP.GT.U32.AND P3, PT, R7, R4, PT ;  /* 0x000000040700720c */ /* 0x000fe40003f64070 */
[----:B---3--:R-:W-:-:S05]  /*1e450*/  IABS R2, R29 ;  /* 0x0000001d00027213 */ /* 0x008fca0000000000 */
[----:B------:R-:W-:-:S04]  /*1e460*/  IMAD.HI.U32 R15, R0, R2, RZ ;  /* 0x00000002000f7227 */ /* 0x000fc800078e00ff */
[----:B------:R-:W-:-:S04]  /*1e470*/  IMAD.MOV R15, RZ, RZ, -R15 ;  /* 0x000000ffff0f7224 */ /* 0x000fc800078e0a0f */
[C---:B------:R-:W-:Y:S02]  /*1e480*/  IMAD R2, R7.reuse, R15, R2 ;  /* 0x0000000f07027224 */ /* 0x040fe400078e0202 */
[----:B------:R-:W3:Y:S01]  /*1e490*/  LDL.LU R15, [R1+0xb38] ;  /* 0x000b3800010f7983 */ /* 0x000ee20000300800 */
[----:B------:R-:W-:Y:S01]  /*1e4a0*/  @!P3 IMAD.IADD R4, R4, 0x1, -R7 ;  /* 0x000000010404b824 */ /* 0x000fe200078e0a07 */
[C---:B------:R-:W-:Y:S02]  /*1e4b0*/  ISETP.GT.U32.AND P3, PT, R7.reuse, R5, PT ;  /* 0x000000050700720c */ /* 0x040fe40003f64070 */
[----:B------:R-:W-:-:S11]  /*1e4c0*/  ISETP.GT.U32.AND P5, PT, R7, R13, PT ;  /* 0x0000000d0700720c */ /* 0x000fd60003fa4070 */
[----:B------:R-:W-:-:S04]  /*1e4d0*/  @!P3 IMAD.IADD R5, R5, 0x1, -R7 ;  /* 0x000000010505b824 */ /* 0x000fc800078e0a07 */
[----:B------:R-:W-:Y:S02]  /*1e4e0*/  @!P0 IMAD.MOV R5, RZ, RZ, -R5 ;  /* 0x000000ffff058224 */ /* 0x000fe400078e0a05 */
[----:B------:R-:W-:-:S03]  /*1e4f0*/  @!P5 IMAD.IADD R13, R13, 0x1, -R7 ;  /* 0x000000010d0dd824 */ /* 0x000fc600078e0a07 */
[----:B------:R-:W-:Y:S01]  /*1e500*/  STL [R1+0x178], R5 ;  /* 0x0001780501007387 */ /* 0x000fe20000100800 */
[----:B--2---:R-:W-:-:S03]  /*1e510*/  ISETP.GE.AND P5, PT, R17, RZ, PT ;  /* 0x000000ff1100720c */ /* 0x004fc60003fa6270 */
[----:B------:R-:W2:Y:S01]  /*1e520*/  LDL.LU R17, [R1+0xb54] ;  /* 0x000b540001117983 */ /* 0x000ea20000300800 */
[----:B------:R-:W-:-:S04]  /*1e530*/  IMAD.HI.U32 R14, R0, R11, RZ ;  /* 0x0000000b000e7227 */ /* 0x000fc800078e00ff */
[----:B------:R-:W-:Y:S01]  /*1e540*/  IMAD.MOV R14, RZ, RZ, -R14 ;  /* 0x000000ffff0e7224 */ /* 0x000fe200078e0a0e */
[----:B------:R-:W-:Y:S01]  /*1e550*/  ISETP.GT.U32.AND P6, PT, R7, R4, PT ;  /* 0x000000040700720c */ /* 0x000fe20003fc4070 */
[----:B------:R-:W-:-:S04]  /*1e560*/  IMAD.HI.U32 R10, R0, R8, RZ ;  /* 0x00000008000a7227 */ /* 0x000fc800078e00ff */
[----:B------:R-:W-:Y:S02]  /*1e570*/  IMAD R11, R7, R14, R11 ;  /* 0x0000000e070b7224 */ /* 0x000fe400078e020b */
[----:B------:R-:W-:-:S03]  /*1e580*/  IMAD.MOV R10, RZ, RZ, -R10 ;  /* 0x000000ffff0a7224 */ /* 0x000fc600078e0a0a */
[C---:B------:R-:W-:Y:S01]  /*1e590*/  ISETP.GT.U32.AND P4, PT, R7.reuse, R11, PT ;  /* 0x0000000b0700720c */ /* 0x040fe20003f84070 */
[C---:B------:R-:W-:Y:S02]  /*1e5a0*/  IMAD R8, R7.reuse, R10, R8 ;  /* 0x0000000a07087224 */ /* 0x040fe400078e0208 */
[----:B------:R-:W-:Y:S01]  /*1e5b0*/  @!P6 IMAD.IADD R4, R4, 0x1, -R7 ;  /* 0x000000010404e824 */ /* 0x000fe200078e0a07 */
[C---:B------:R-:W-:Y:S02]  /*1e5c0*/  ISETP.GT.U32.AND P6, PT, R7.reuse, R6, PT ;  /* 0x000000060700720c */ /* 0x040fe40003fc4070 */
[----:B------:R-:W-:Y:S02]  /*1e5d0*/  ISETP.GT.U32.AND P3, PT, R7, R8, PT ;  /* 0x000000080700720c */ /* 0x000fe40003f64070 */
[----:B------:R-:W-:-:S05]  /*1e5e0*/  IABS R10, R18 ;  /* 0x00000012000a7213 */ /* 0x000fca0000000000 */
[----:B------:R-:W-:Y:S01]  /*1e5f0*/  @!P4 IMAD.IADD R11, R11, 0x1, -R7 ;  /* 0x000000010b0bc824 */ /* 0x000fe200078e0a07 */
[----:B------:R-:W-:Y:S01]  /*1e600*/  ISETP.GT.U32.AND P4, PT, R7, R13, PT ;  /* 0x0000000d0700720c */ /* 0x000fe20003f84070 */
[----:B------:R-:W-:Y:S01]  /*1e610*/  IMAD.HI.U32 R14, R0, R10, RZ ;  /* 0x0000000a000e7227 */ /* 0x000fe200078e00ff */
[----:B----4-:R-:W-:-:S03]  /*1e620*/  IABS R9, R22 ;  /* 0x0000001600097213 */ /* 0x010fc60000000000 */
[----:B------:R-:W-:Y:S02]  /*1e630*/  IMAD.MOV R14, RZ, RZ, -R14 ;  /* 0x000000ffff0e7224 */ /* 0x000fe400078e0a0e */
[--C-:B------:R-:W-:Y:S01]  /*1e640*/  @!P3 IMAD.IADD R8, R8, 0x1, -R7.reuse ;  /* 0x000000010808b824 */ /* 0x100fe200078e0a07 */
[----:B------:R-:W-:Y:S01]  /*1e650*/  ISETP.GT.U32.AND P3, PT, R7, R11, PT ;  /* 0x0000000b0700720c */ /* 0x000fe20003f64070 */
[----:B------:R-:W-:Y:S02]  /*1e660*/  @!P6 IMAD.IADD R6, R6, 0x1, -R7 ;  /* 0x000000010606e824 */ /* 0x000fe400078e0a07 */
[----:B------:R-:W-:-:S04]  /*1e670*/  IMAD.HI.U32 R12, R0, R9, RZ ;  /* 0x00000009000c7227 */ /* 0x000fc800078e00ff */
[C---:B------:R-:W-:Y:S01]  /*1e680*/  IMAD R10, R7.reuse, R14, R10 ;  /* 0x0000000e070a7224 */ /* 0x040fe200078e020a */
[----:B------:R-:W-:Y:S01]  /*1e690*/  ISETP.GT.U32.AND P0, PT, R7, R6, PT ;  /* 0x000000060700720c */ /* 0x000fe20003f04070 */
[----:B------:R-:W-:Y:S02]  /*1e6a0*/  IMAD.MOV R12, RZ, RZ, -R12 ;  /* 0x000000ffff0c7224 */ /* 0x000fe400078e0a0c */
[----:B------:R-:W-:Y:S01]  /*1e6b0*/  @!P4 IMAD.IADD R13, R13, 0x1, -R7 ;  /* 0x000000010d0dc824 */ /* 0x000fe200078e0a07 */
[C---:B------:R-:W-:Y:S02]  /*1e6c0*/  ISETP.GT.U32.AND P4, PT, R7.reuse, R10, PT ;  /* 0x0000000a0700720c */ /* 0x040fe40003f84070 */
[C---:B------:R-:W-:Y:S01]  /*1e6d0*/  ISETP.GT.U32.AND P6, PT, R7.reuse, R8, PT ;  /* 0x000000080700720c */ /* 0x040fe20003fc4070 */
[----:B------:R-:W-:Y:S02]  /*1e6e0*/  IMAD R9, R7, R12, R9 ;  /* 0x0000000c07097224 */ /* 0x000fe400078e0209 */
[----:B------:R-:W-:Y:S01]  /*1e6f0*/  IMAD.MOV.U32 R12, RZ, RZ, R4 ;  /* 0x000000ffff0c7224 */ /* 0x000fe200078e0004 */
[----:B-----5:R-:W-:Y:S01]  /*1e700*/  IABS R4, R21 ;  /* 0x0000001500047213 */ /* 0x020fe20000000000 */
[----:B------:R-:W-:Y:S01]  /*1e710*/  @!P3 IMAD.IADD R11, R11, 0x1, -R7 ;  /* 0x000000010b0bb824 */ /* 0x000fe200078e0a07 */
[----:B---3--:R-:W-:Y:S01]  /*1e720*/  ISETP.GE.AND P3, PT, R15, RZ, PT ;  /* 0x000000ff0f00720c */ /* 0x008fe20003f66270 */
[----:B------:R-:W-:-:S02]  /*1e730*/  @!P2 IMAD.MOV R12, RZ, RZ, -R12 ;  /* 0x000000ffff0ca224 */ /* 0x000fc400078e0a0c */
[----:B------:R-:W-:-:S04]  /*1e740*/  IMAD.HI.U32 R14, R0, R4, RZ ;  /* 0x00000004000e7227 */ /* 0x000fc800078e00ff */
[----:B------:R-:W-:Y:S01]  /*1e750*/  @!P1 IMAD.MOV R13, RZ, RZ, -R13 ;  /* 0x000000ffff0d9224 */ /* 0x000fe200078e0a0d */
[----:B------:R-:W-:Y:S01]  /*1e760*/  STL [R1+0x170], R12 ;  /* 0x0001700c01007387 */ /* 0x000fe20000100800 */
[----:B------:R-:W-:Y:S01]  /*1e770*/  @!P0 IMAD.IADD R6, R6, 0x1, -R7 ;  /* 0x0000000106068824 */ /* 0x000fe200078e0a07 */
[----:B------:R-:W-:Y:S01]  /*1e780*/  ISETP.GE.AND P0, PT, R20, RZ, PT ;  /* 0x000000ff1400720c */ /* 0x000fe20003f06270 */
[----:B------:R-:W-:Y:S01]  /*1e790*/  @!P5 IMAD.MOV R11, RZ, RZ, -R11 ;  /* 0x000000ffff0bd224 */ /* 0x000fe200078e0a0b */
[----:B------:R-:W3:Y:S01]  /*1e7a0*/  LDL.LU R20, [R1+0xb60] ;  /* 0x000b600001147983 */ /* 0x000ee20000300800 */
[--C-:B------:R-:W-:Y:S01]  /*1e7b0*/  @!P4 IMAD.IADD R10, R10, 0x1, -R7.reuse ;  /* 0x000000010a0ac824 */ /* 0x100fe200078e0a07 */
[----:B------:R-:W-:Y:S01]  /*1e7c0*/  ISETP.GE.AND P4, PT, R18, RZ, PT ;  /* 0x000000ff1200720c */ /* 0x000fe20003f86270 */
[----:B------:R-:W-:Y:S01]  /*1e7d0*/  @!P6 IMAD.IADD R8, R8, 0x1, -R7 ;  /* 0x000000010808e824 */ /* 0x000fe200078e0a07 */
[----:B------:R-:W4:Y:S01]  /*1e7e0*/  LDL.LU R18, [R1+0xb64] ;  /* 0x000b640001127983 */ /* 0x000f220000300800 */
[----:B------:R-:W-:-:S03]  /*1e7f0*/  IMAD.MOV R14, RZ, RZ, -R14 ;  /* 0x000000ffff0e7224 */ /* 0x000fc600078e0a0e */
[----:B------:R-:W-:Y:S01]  /*1e800*/  STL [R1+0x16c], R13 ;  /* 0x00016c0d01007387 */ /* 0x000fe20000100800 */
[----:B------:R-:W-:-:S03]  /*1e810*/  IMAD R4, R7, R14, R4 ;  /* 0x0000000e07047224 */ /* 0x000fc600078e0204 */
[----:B------:R0:W-:Y:S02]  /*1e820*/  STL [R1+0x168], R11 ;  /* 0x0001680b01007387 */ /* 0x0001e40000100800 */
[----:B0-----:R-:W-:-:S04]  /*1e830*/  IMAD.MOV.U32 R11, RZ, RZ, R8 ;  /* 0x000000ffff0b7224 */ /* 0x001fc800078e0008 */
[----:B------:R-:W-:Y:S01]  /*1e840*/  @!P3 IMAD.MOV R11, RZ, RZ, -R11 ;  /* 0x000000ffff0bb224 */ /* 0x000fe200078e0a0b */
[----:B------:R-:W-:Y:S01]  /*1e850*/  ISETP.GT.U32.AND P3, PT, R7, R4, PT ;  /* 0x000000040700720c */ /* 0x000fe20003f64070 */
[----:B------:R-:W-:-:S03]  /*1e860*/  @!P0 IMAD.MOV R6, RZ, RZ, -R6 ;  /* 0x000000ffff068224 */ /* 0x000fc600078e0a06 */
[----:B------:R0:W-:Y:S04]  /*1e870*/  STL [R1+0x160], R11 ;  /* 0x0001600b01007387 */ /* 0x0001e80000100800 */
[----:B------:R-:W-:Y:S05]  /*1e880*/  STL [R1+0x158], R6 ;  /* 0x0001580601007387 */ /* 0x000fea0000100800 */
[----:B------:R-:W-:Y:S01]  /*1e890*/  @!P3 IMAD.IADD R4, R4, 0x1, -R7 ;  /* 0x000000010404b824 */ /* 0x000fe200078e0a07 */
[----:B--2---:R-:W-:-:S02]  /*1e8a0*/  IABS R8, R17 ;  /* 0x0000001100087213 */ /* 0x004fc40000000000 */
[----:B------:R-:W-:Y:S02]  /*1e8b0*/  ISETP.GE.AND P3, PT, R17, RZ, PT ;  /* 0x000000ff1100720c */ /* 0x000fe40003f66270 */
[----:B------:R-:W2:Y:S01]  /*1e8c0*/  LDL.LU R17, [R1+0xb88] ;  /* 0x000b880001117983 */ /* 0x000ea20000300800 */
[C---:B------:R-:W-:Y:S02]  /*1e8d0*/  ISETP.GT.U32.AND P2, PT, R7.reuse, R2, PT ;  /* 0x000000020700720c */ /* 0x040fe40003f44070 */
[----:B------:R-:W-:Y:S02]  /*1e8e0*/  IABS R5, R19 ;  /* 0x0000001300057213 */ /* 0x000fe40000000000 */
[----:B------:R-:W-:-:S03]  /*1e8f0*/  ISETP.GT.U32.AND P6, PT, R7, R9, PT ;  /* 0x000000090700720c */ /* 0x000fc60003fc4070 */
[----:B------:R-:W-:-:S06]  /*1e900*/  IMAD.HI.U32 R12, R0, R5, RZ ;  /* 0x00000005000c7227 */ /* 0x000fcc00078e00ff */
[----:B------:R-:W-:-:S05]  /*1e910*/  @!P2 IMAD.IADD R2, R2, 0x1, -R7 ;  /* 0x000000010202a824 */ /* 0x000fca00078e0a07 */
[----:B------:R-:W-:Y:S01]  /*1e920*/  ISETP.GT.U32.AND P1, PT, R7, R2, PT ;  /* 0x000000020700720c */ /* 0x000fe20003f24070 */
[----:B------:R-:W-:Y:S02]  /*1e930*/  IMAD.MOV R12, RZ, RZ, -R12 ;  /* 0x000000ffff0c7224 */ /* 0x000fe400078e0a0c */
[----:B------:R-:W-:Y:S02]  /*1e940*/  @!P6 IMAD.IADD R9, R9, 0x1, -R7 ;  /* 0x000000010909e824 */ /* 0x000fe400078e0a07 */
[----:B------:R-:W-:Y:S01]  /*1e950*/  IMAD R5, R7, R12, R5 ;  /* 0x0000000c07057224 */ /* 0x000fe200078e0205 */
[----:B------:R-:W-:Y:S02]  /*1e960*/  ISETP.GE.AND P2, PT, R29, RZ, PT ;  /* 0x000000ff1d00720c */ /* 0x000fe40003f46270 */
[C---:B------:R-:W-:Y:S02]  /*1e970*/  ISETP.GT.U32.AND P5, PT, R7.reuse, R10, PT ;  /* 0x0000000a0700720c */ /* 0x040fe40003fa4070 */
[----:B------:R-:W-:-:S03]  /*1e980*/  ISETP.GT.U32.AND P6, PT, R7, R9, PT ;  /* 0x000000090700720c */ /* 0x000fc60003fc4070 */
[----:B------:R-:W-:Y:S01]  /*1e990*/  @!P1 IMAD.IADD R2, R2, 0x1, -R7 ;  /* 0x0000000102029824 */ /* 0x000fe200078e0a07 */
[----:B------:R-:W-:Y:S01]  /*1e9a0*/  ISETP.GT.U32.AND P1, PT, R7, R5, PT ;  /* 0x000000050700720c */ /* 0x000fe20003f24070 */
[----:B0-----:R-:W-:-:S04]  /*1e9b0*/  IMAD.HI.U32 R11, R0, R8, RZ ;  /* 0x00000008000b7227 */ /* 0x001fc800078e00ff */
[----:B------:R-:W-:Y:S02]  /*1e9c0*/  IMAD.MOV.U32 R12, RZ, RZ, R2 ;  /* 0x000000ffff0c7224 */ /* 0x000fe400078e0002 */
[--C-:B------:R-:W-:Y:S02]  /*1e9d0*/  @!P5 IMAD.IADD R10, R10, 0x1, -R7.reuse ;  /* 0x000000010a0ad824 */ /* 0x100fe400078e0a07 */
[----:B------:R-:W-:Y:S01]  /*1e9e0*/  @!P2 IMAD.MOV R12, RZ, RZ, -R12 ;  /* 0x000000ffff0ca224 */ /* 0x000fe200078e0a0c */
[----:B------:R-:W-:Y:S01]  /*1e9f0*/  ISETP.GE.AND P5, PT, R21, RZ, PT ;  /* 0x000000ff1500720c */ /* 0x000fe20003fa6270 */
[--C-:B------:R-:W-:Y:S02]  /*1ea00*/  @!P6 IMAD.IADD R9, R9, 0x1, -R7.reuse ;  /* 0x000000010909e824 */ /* 0x100fe400078e0a07 */
[----:B------:R-:W-:Y:S01]  /*1ea10*/  @!P1 IMAD.IADD R5, R5, 0x1, -R7 ;  /* 0x0000000105059824 */ /* 0x000fe200078e0a07 */
[----:B------:R-:W-:Y:S01]  /*1ea20*/  ISETP.GE.AND P6, PT, R19, RZ, PT ;  /* 0x000000ff1300720c */ /* 0x000fe20003fc6270 */
[----:B------:R-:W-:Y:S01]  /*1ea30*/  IMAD.MOV R11, RZ, RZ, -R11 ;  /* 0x000000ffff0b7224 */ /* 0x000fe200078e0a0b */
[----:B------:R-:W5:Y:S01]  /*1ea40*/  LDL.LU R21, [R1+0xb68] ;  /* 0x000b680001157983 */ /* 0x000f620000300800 */
[----:B------:R-:W-:-:S03]  /*1ea50*/  ISETP.GT.U32.AND P2, PT, R7, R4, PT ;  /* 0x000000040700720c */ /* 0x000fc60003f44070 */
[----:B------:R-:W5:Y:S01]  /*1ea60*/  LDL.LU R19, [R1+0xb6c] ;  /* 0x000b6c0001137983 */ /* 0x000f620000300800 */
[C---:B------:R-:W-:Y:S01]  /*1ea70*/  IMAD R8, R7.reuse, R11, R8 ;  /* 0x0000000b07087224 */ /* 0x040fe200078e0208 */
[----:B------:R-:W-:Y:S02]  /*1ea80*/  ISETP.GT.U32.AND P1, PT, R7, R5, PT ;  /* 0x000000050700720c */ /* 0x000fe40003f24070 */
[----:B------:R0:W-:Y:S01]  /*1ea90*/  STL [R1+0x154], R12 ;  /* 0x0001540c01007387 */ /* 0x0001e20000100800 */
[----:B------:R-:W-:Y:S01]  /*1eaa0*/  ISETP.GE.AND P0, PT, R22, RZ, PT ;  /* 0x000000ff1600720c */ /* 0x000fe20003f06270 */
[----:B0-----:R-:W-:-:S04]  /*1eab0*/  IMAD.MOV.U32 R12, RZ, RZ, R10 ;  /* 0x000000ffff0c7224 */ /* 0x001fc800078e000a */
[----:B------:R-:W-:Y:S01]  /*1eac0*/  @!P4 IMAD.MOV R12, RZ, RZ, -R12 ;  /* 0x000000ffff0cc224 */ /* 0x000fe200078e0a0c */
[----:B------:R-:W-:Y:S01]  /*1ead0*/  ISETP.GT.U32.AND P4, PT, R7, R8, PT ;  /* 0x000000080700720c */ /* 0x000fe20003f84070 */
[----:B------:R-:W-:-:S03]  /*1eae0*/  @!P2 IMAD.IADD R4, R4, 0x1, -R7 ;  /* 0x000000010404a824 */ /* 0x000fc600078e0a07 */
[----:B------:R-:W-:-:S03]  /*1eaf0*/  @!P1 IMAD.IADD R5, R5, 0x1, -R7 ;  /* 0x0000000105059824 */ /* 0x000fc600078e0a07 */
[----:B------:R-:W-:Y:S02]  /*1eb00*/  @!P0 IMAD.MOV R9, RZ, RZ, -R9 ;  /* 0x000000ffff098224 */ /* 0x000fe400078e0a09 */
[----:B------:R-:W-:Y:S01]  /*1eb10*/  @!P5 IMAD.MOV R4, RZ, RZ, -R4 ;  /* 0x000000ffff04d224 */ /* 0x000fe200078e0a04 */
[----:B------:R-:W-:Y:S01]  /*1eb20*/  STL [R1+0x150], R12 ;  /* 0x0001500c01007387 */ /* 0x000fe20000100800 */
[----:B------:R-:W-:-:S03]  /*1eb30*/  @!P6 IMAD.MOV R5, RZ, RZ, -R5 ;  /* 0x000000ffff05e224 */ /* 0x000fc600078e0a05 */
[----:B------:R-:W-:Y:S01]  /*1eb40*/  STL [R1+0x14c], R9 ;  /* 0x00014c0901007387 */ /* 0x000fe20000100800 */
[----:B------:R-:W-:Y:S01]  /*1eb50*/  @!P4 IMAD.IADD R8, R8, 0x1, -R7 ;  /* 0x000000010808c824 */ /* 0x000fe200078e0a07 */
[----:B----4-:R-:W-:Y:S02]  /*1eb60*/  IABS R10, R18 ;  /* 0x00000012000a7213 */ /* 0x010fe40000000000 */
[----:B------:R-:W-:Y:S02]  /*1eb70*/  ISETP.GE.AND P1, PT, R18, RZ, PT ;  /* 0x000000ff1200720c */ /* 0x000fe40003f26270 */
[----:B--2---:R-:W-:Y:S02]  /*1eb80*/  IABS R14, R17 ;  /* 0x00000011000e7213 */ /* 0x004fe40000000000 */
[----:B------:R-:W-:Y:S02]  /*1eb90*/  ISETP.GE.AND P4, PT, R17, RZ, PT ;  /* 0x000000ff1100720c */ /* 0x000fe40003f86270 */
[----:B------:R-:W2:Y:S04]  /*1eba0*/  LDL.LU R17, [R1+0xb74] ;  /* 0x000b740001117983 */ /* 0x000ea80000300800 */
[----:B------:R5:W-:Y:S04]  /*1ebb0*/  STL [R1+0x148], R4 ;  /* 0x0001480401007387 */ /* 0x000be80000100800 */
[----:B------:R-:W-:Y:S04]  /*1ebc0*/  STL [R1+0x140], R5 ;  /* 0x0001400501007387 */ /* 0x000fe80000100800 */
[----:B------:R-:W4:Y:S01]  /*1ebd0*/  LDL.LU R18, [R1+0xb9c] ;  /* 0x000b9c0001127983 */ /* 0x000f220000300800 */
[----:B---3--:R-:W-:-:S02]  /*1ebe0*/  IABS R6, R20 ;  /* 0x0000001400067213 */ /* 0x008fc40000000000 */
[----:B------:R-:W-:Y:S02]  /*1ebf0*/  ISETP.GE.AND P0, PT, R20, RZ, PT ;  /* 0x000000ff1400720c */ /* 0x000fe40003f06270 */
[----:B------:R-:W3:Y:S01]  /*1ec00*/  LDL.LU R20, [R1+0xb70] ;  /* 0x000b700001147983 */ /* 0x000ee20000300800 */
[----:B------:R-:W-:-:S03]  /*1ec10*/  IMAD.HI.U32 R2, R0, R6, RZ ;  /* 0x0000000600027227 */ /* 0x000fc600078e00ff */
[----:B------:R-:W2:Y:S01]  /*1ec20*/  LDL.LU R15, [R1+0xb78] ;  /* 0x000b7800010f7983 */ /* 0x000ea20000300800 */
[----:B------:R-:W-:-:S04]  /*1ec30*/  IMAD.MOV R2, RZ, RZ, -R2 ;  /* 0x000000ffff027224 */ /* 0x000fc800078e0a02 */
[----:B------:R-:W-:-:S05]  /*1ec40*/  IMAD R6, R7, R2, R6 ;  /* 0x0000000207067224 */ /* 0x000fca00078e0206 */
[C---:B------:R-:W-:Y:S02]  /*1ec50*/  ISETP.GT.U32.AND P2, PT, R7.reuse, R6, PT ;  /* 0x000000060700720c */ /* 0x040fe40003f44070 */
[----:B------:R-:W-:-:S11]  /*1ec60*/  ISETP.GT.U32.AND P5, PT, R7, R8, PT ;  /* 0x000000080700720c */ /* 0x000fd60003fa4070 */
[----:B------:R-:W-:-:S05]  /*1ec70*/  @!P2 IMAD.IADD R6, R6, 0x1, -R7 ;  /* 0x000000010606a824 */ /* 0x000fca00078e0a07 */
[----:B------:R-:W-:Y:S01]  /*1ec80*/  ISETP.GT.U32.AND P2, PT, R7, R6, PT ;  /* 0x000000060700720c */ /* 0x000fe20003f44070 */
[----:B------:R-:W-:Y:S01]  /*1ec90*/  @!P5 IMAD.IADD R8, R8, 0x1, -R7 ;  /* 0x000000010808d824 */ /* 0x000fe200078e0a07 */
[----:B-----5:R-:W-:-:S03]  /*1eca0*/  IABS R4, R21 ;  /* 0x0000001500047213 */ /* 0x020fc60000000000 */
[----:B------:R-:W-:Y:S01]  /*1ecb0*/  @!P3 IMAD.MOV R8, RZ, RZ, -R8 ;  /* 0x000000ffff08b224 */ /* 0x000fe200078e0a08 */
[----:B------:R-:W-:Y:S02]  /*1ecc0*/  ISETP.GE.AND P5, PT, R21, RZ, PT ;  /* 0x000000ff1500720c */ /* 0x000fe40003fa6270 */
[----:B------:R-:W5:Y:S05]  /*1ecd0*/  LDL.LU R21, [R1+0xb7c] ;  /* 0x000b7c0001157983 */ /* 0x000f6a0000300800 */
[----:B------:R-:W-:-:S04]  /*1ece0*/  @!P2 IMAD.IADD R6, R6, 0x1, -R7 ;  /* 0x000000010606a824 */ /* 0x000fc800078e0a07 */
[----:B------:R-:W-:Y:S01]  /*1ecf0*/  @!P0 IMAD.MOV R6, RZ, RZ, -R6 ;  /* 0x000000ffff068224 */ /* 0x000fe200078e0a06 */
[----:B------:R-:W-:Y:S01]  /*1ed00*/  STL [R1+0x13c], R8 ;  /* 0x00013c0801007387 */ /* 0x000fe20000100800 */
[----:B------:R-:W-:Y:S02]  /*1ed10*/  IABS R9, R19 ;  /* 0x0000001300097213 */ /* 0x000fe40000000000 */
[----:B------:R-:W-:Y:S01]  /*1ed20*/  ISETP.GE.AND P3, PT, R19, RZ, PT ;  /* 0x000000ff1300720c */ /* 0x000fe20003f66270 */
[----:B------:R0:W-:Y:S04]  /*1ed30*/  STL [R1+0x138], R6 ;  /* 0x0001380601007387 */ /* 0x0001e80000100800 */
[----:B------:R-:W5:Y:S01]  /*1ed40*/  LDL.LU R19, [R1+0xb80] ;  /* 0x000b800001137983 */ /* 0x000f620000300800 */
[----:B------:R-:W-:-:S04]  /*1ed50*/  IMAD.HI.U32 R2, R0, R10, RZ ;  /* 0x0000000a00027227 */ /* 0x000fc800078e00ff */
[----:B------:R-:W-:-:S04]  /*1ed60*/  IMAD.MOV R2, RZ, RZ, -R2 ;  /* 0x000000ffff027224 */ /* 0x000fc800078e0a02 */
[----:B------:R-:W-:-:S05]  /*1ed70*/  IMAD R10, R7, R2, R10 ;  /* 0x00000002070a7224 */ /* 0x000fca00078e020a */
[----:B------:R-:W-:Y:S01]  /*1ed80*/  ISETP.GT.U32.AND P6, PT, R7, R10, PT ;  /* 0x0000000a0700720c */ /* 0x000fe20003fc4070 */
[----:B------:R-:W-:-:S04]  /*1ed90*/  IMAD.HI.U32 R2, R0, R14, RZ ;  /* 0x0000000e00027227 */ /* 0x000fc800078e00ff */
[----:B------:R-:W-:-:S08]  /*1eda0*/  IMAD.MOV R2, RZ, RZ, -R2 ;  /* 0x000000ffff027224 */ /* 0x000fd000078e0a02 */
[----:B------:R-:W-:Y:S01]  /*1edb0*/  @!P6 IMAD.IADD R10, R10, 0x1, -R7 ;  /* 0x000000010a0ae824 */ /* 0x000fe200078e0a07 */
[----:B----4-:R-:W-:Y:S02]  /*1edc0*/  ISETP.GE.AND P0, PT, R18, RZ, PT ;  /* 0x000000ff1200720c */ /* 0x010fe40003f06270 */
[----:B0-----:R-:W-:Y:S02]  /*1edd0*/  IABS R6, R18 ;  /* 0x0000001200067213 */ /* 0x001fe40000000000 */
[----:B------:R-:W4:Y:S01]  /*1ede0*/  LDL.LU R18, [R1+0xb84] ;  /* 0x000b840001127983 */ /* 0x000f220000300800 */
[C---:B------:R-:W-:Y:S01]  /*1edf0*/  ISETP.GT.U32.AND P6, PT, R7.reuse, R10, PT ;  /* 0x0000000a0700720c */ /* 0x040fe20003fc4070 */
[----:B------:R-:W-:Y:S02]  /*1ee00*/  IMAD R14, R7, R2, R14 ;  /* 0x00000002070e7224 */ /* 0x000fe400078e020e */
[----:B------:R-:W-:-:S03]  /*1ee10*/  IMAD.HI.U32 R5, R0, R4, RZ ;  /* 0x0000000400057227 */ /* 0x000fc600078e00ff */
[----:B------:R-:W-:Y:S01]  /*1ee20*/  ISETP.GT.U32.AND P2, PT, R7, R14, PT ;  /* 0x0000000e0700720c */ /* 0x000fe20003f44070 */
[----:B------:R-:W-:-:S04]  /*1ee30*/  IMAD.HI.U32 R2, R0, R9, RZ ;  /* 0x0000000900027227 */ /* 0x000fc800078e00ff */
[----:B------:R-:W-:Y:S02]  /*1ee40*/  IMAD.MOV R5, RZ, RZ, -R5 ;  /* 0x000000ffff057224 */ /* 0x000fe400078e0a05 */
[----:B------:R-:W-:Y:S02]  /*1ee50*/  @!P6 IMAD.IADD R10, R10, 0x1, -R7 ;  /* 0x000000010a0ae824 */ /* 0x000fe400078e0a07 */
[----:B------:R-:W-:Y:S02]  /*1ee60*/  IMAD.MOV R2, RZ, RZ, -R2 ;  /* 0x000000ffff027224 */ /* 0x000fe400078e0a02 */
[C---:B------:R-:W-:Y:S02]  /*1ee70*/  IMAD R4, R7.reuse, R5, R4 ;  /* 0x0000000507047224 */ /* 0x040fe400078e0204 */
[----:B------:R-:W-:Y:S02]  /*1ee80*/  IMAD.MOV.U32 R11, RZ, RZ, R10 ;  /* 0x000000ffff0b7224 */ /* 0x000fe400078e000a */
[C---:B------:R-:W-:Y:S01]  /*1ee90*/  IMAD R9, R7.reuse, R2, R9 ;  /* 0x0000000207097224 */ /* 0x040fe200078e0209 */
[----:B------:R-:W-:Y:S01]  /*1eea0*/  ISETP.GT.U32.AND P6, PT, R7, R4, PT ;  /* 0x000000040700720c */ /* 0x000fe20003fc4070 */
[----:B------:R-:W-:-:S02]  /*1eeb0*/  @!P1 IMAD.MOV R11, RZ, RZ, -R11 ;  /* 0x000000ffff0b9224 */ /* 0x000fc400078e0a0b */
[--C-:B------:R-:W-:Y:S01]  /*1eec0*/  @!P2 IMAD.IADD R14, R14, 0x1, -R7.reuse ;  /* 0x000000010e0ea824 */ /* 0x100fe200078e0a07 */
[C---:B------:R-:W-:Y:S02]  /*1eed0*/  ISETP.GT.U32.AND P1, PT, R7.reuse, R9, PT ;  /* 0x000000090700720c */ /* 0x040fe40003f24070 */
[----:B------:R-:W-:Y:S02]  /*1eee0*/  STL [R1+0x134], R11 ;  /* 0x0001340b01007387 */ /* 0x000fe40000100800 */
[----:B------:R-:W-:Y:S02]  /*1eef0*/  ISETP.GT.U32.AND P2, PT, R7, R14, PT ;  /* 0x0000000e0700720c */ /* 0x000fe40003f44070 */
[----:B------:R-:W4:Y:S01]  /*1ef00*/  LDL.LU R29, [R1+0xb8c] ;  /* 0x000b8c00011d7983 */ /* 0x000f220000300800 */
[----:B---3--:R-:W-:Y:S01]  /*1ef10*/  IABS R2, R20 ;  /* 0x0000001400027213 */ /* 0x008fe20000000000 */
[----:B------:R-:W-:Y:S02]  /*1ef20*/  IMAD.HI.U32 R8, R0, R6, RZ ;  /* 0x0000000600087227 */ /* 0x000fe400078e00ff */
[----:B------:R-:W3:Y:S02]  /*1ef30*/  LDL.LU R22, [R1+0xb90] ;  /* 0x000b900001167983 */ /* 0x000ee40000300800 */
[----:B------:R-:W-:-:S02]  /*1ef40*/  @!P6 IMAD.IADD R4, R4, 0x1, -R7 ;  /* 0x000000010404e824 */ /* 0x000fc400078e0a07 */
[----:B------:R-:W-:Y:S01]  /*1ef50*/  IMAD.HI.U32 R5, R0, R2, RZ ;  /* 0x0000000200057227 */ /* 0x000fe200078e00ff */
[----:B--2---:R-:W-:-:S03]  /*1ef60*/  IABS R12, R15 ;  /* 0x0000000f000c7213 */ /* 0x004fc60000000000 */
[----:B------:R-:W-:Y:S02]  /*1ef70*/  IMAD.MOV R8, RZ, RZ, -R8 ;  /* 0x000000ffff087224 */ /* 0x000fe400078e0a08 */
[--C-:B------:R-:W-:Y:S01]  /*1ef80*/  @!P1 IMAD.IADD R9, R9, 0x1, -R7.reuse ;  /* 0x0000000109099824 */ /* 0x100fe200078e0a07 */
[C---:B------:R-:W-:Y:S01]  /*1ef90*/  ISETP.GT.U32.AND P1, PT, R7.reuse, R4, PT ;  /* 0x000000040700720c */ /* 0x040fe20003f24070 */
[----:B------:R-:W-:Y:S02]  /*1efa0*/  @!P2 IMAD.IADD R14, R14, 0x1, -R7 ;  /* 0x000000010e0ea824 */ /* 0x000fe400078e0a07 */
[----:B------:R-:W-:Y:S02]  /*1efb0*/  IMAD.MOV R5, RZ, RZ, -R5 ;  /* 0x000000ffff057224 */ /* 0x000fe400078e0a05 */
[C---:B------:R-:W-:Y:S02]  /*1efc0*/  IMAD R6, R7.reuse, R8, R6 ;  /* 0x0000000807067224 */ /* 0x040fe400078e0206 */
[----:B------:R-:W-:Y:S01]  /*1efd0*/  @!P4 IMAD.MOV R14, RZ, RZ, -R14 ;  /* 0x000000ffff0ec224 */ /* 0x000fe200078e0a0e */
[C---:B------:R-:W-:Y:S01]  /*1efe0*/  ISETP.GT.U32.AND P4, PT, R7.reuse, R9, PT ;  /* 0x000000090700720c */ /* 0x040fe20003f84070 */
[C---:B------:R-:W-:Y:S01]  /*1eff0*/  IMAD R2, R7.reuse, R5, R2 ;  /* 0x0000000507027224 */ /* 0x040fe200078e0202 */
[----:B------:R-:W-:Y:S01]  /*1f000*/  ISETP.GT.U32.AND P6, PT, R7, R6, PT ;  /* 0x000000060700720c */ /* 0x000fe20003fc4070 */
[----:B------:R-:W-:-:S04]  /*1f010*/  IMAD.HI.U32 R5, R0, R12, RZ ;  /* 0x0000000c00057227 */ /* 0x000fc800078e00ff */
[----:B------:R-:W-:Y:S02]  /*1f020*/  IMAD.MOV R5, RZ, RZ, -R5 ;  /* 0x000000ffff057224 */ /* 0x000fe400078e0a05 */
[--C-:B------:R-:W-:Y:S01]  /*1f030*/  @!P1 IMAD.IADD R4, R4, 0x1, -R7.reuse ;  /* 0x0000000104049824 */ /* 0x100fe200078e0a07 */
[C---:B------:R-:W-:Y:S01]  /*1f040*/  ISETP.GT.U32.AND P1, PT, R7.reuse, R2, PT ;  /* 0x000000020700720c */ /* 0x040fe20003f24070 */
[----:B------:R-:W-:Y:S01]  /*1f050*/  IMAD R12, R7, R5, R12 ;  /* 0x00000005070c7224 */ /* 0x000fe200078e020c */
[----:B------:R-:W-:Y:S01]  /*1f060*/  ISETP.GE.AND P2, PT, R20, RZ, PT ;  /* 0x000000ff1400720c */ /* 0x000fe20003f46270 */
[----:B------:R-:W-:Y:S02]  /*1f070*/  IMAD.MOV.U32 R20, RZ, RZ, R4 ;  /* 0x000000ffff147224 */ /* 0x000fe400078e0004 */
[--C-:B------:R-:W-:Y:S01]  /*1f080*/  @!P4 IMAD.IADD R9, R9, 0x1, -R7.reuse ;  /* 0x000000010909c824 */ /* 0x100fe200078e0a07 */
[C---:B------:R-:W-:Y:S01]  /*1f090*/  ISETP.GT.U32.AND P4, PT, R7.reuse, R12, PT ;  /* 0x0000000c0700720c */ /* 0x040fe20003f84070 */
[--C-:B------:R-:W-:Y:S01]  /*1f0a0*/  @!P6 IMAD.IADD R6, R6, 0x1, -R7.reuse ;  /* 0x000000010606e824 */ /* 0x100fe200078e0a07 */
[----:B------:R-:W-:Y:S01]  /*1f0b0*/  IABS R13, R17 ;  /* 0x00000011000d7213 */ /* 0x000fe20000000000 */
[----:B------:R-:W-:Y:S01]  /*1f0c0*/  @!P5 IMAD.MOV R20, RZ, RZ, -R20 ;  /* 0x000000ffff14d224 */ /* 0x000fe200078e0a14 */
[----:B------:R-:W-:Y:S02]  /*1f0d0*/  STL [R1+0x12c], R14 ;  /* 0x00012c0e01007387 */ /* 0x000fe40000100800 */
[----:B------:R-:W-:Y:S01]  /*1f0e0*/  ISETP.GT.U32.AND P6, PT, R7, R6, PT ;  /* 0x000000060700720c */ /* 0x000fe20003fc4070 */
[----:B------:R-:W-:Y:S01]  /*1f0f0*/  IMAD.HI.U32 R10, R0, R13, RZ ;  /* 0x0000000d000a7227 */ /* 0x000fe200078e00ff */
[----:B------:R0:W-:Y:S03]  /*1f100*/  STL [R1+0x128], R20 ;  /* 0x0001281401007387 */ /* 0x0001e60000100800 */
[--C-:B------:R-:W-:Y:S01]  /*1f110*/  @!P1 IMAD.IADD R2, R2, 0x1, -R7.reuse ;  /* 0x0000000102029824 */ /* 0x100fe200078e0a07 */
[----:B------:R-:W-:Y:S01]  /*1f120*/  ISETP.GE.AND P1, PT, R17, RZ, PT ;  /* 0x000000ff1100720c */ /* 0x000fe20003f26270 */
[----:B------:R-:W-:Y:S01]  /*1f130*/  IMAD.MOV R10, RZ, RZ, -R10 ;  /* 0x000000ffff0a7224 */ /* 0x000fe200078e0a0a */
[----:B0-----:R-:W2:Y:S01]  /*1f140*/  LDL.LU R20, [R1+0xb94] ;  /* 0x000b940001147983 */ /* 0x001ea20000300800 */
[----:B------:R-:W-:-:S03]  /*1f150*/  @!P4 IMAD.IADD R12, R12, 0x1, -R7 ;  /* 0x000000010c0cc824 */ /* 0x000fc600078e0a07 */
[----:B------:R-:W2:Y:S01]  /*1f160*/  LDL.LU R17, [R1+0xb98] ;  /* 0x000b980001117983 */ /* 0x000ea20000300800 */
[C---:B------:R-:W-:Y:S02]  /*1f170*/  IMAD R13, R7.reuse, R10, R13 ;  /* 0x0000000a070d7224 */ /* 0x040fe400078e020d */
[----:B------:R-:W-:Y:S01]  /*1f180*/  @!P3 IMAD.MOV R9, RZ, RZ, -R9 ;  /* 0x000000ffff09b224 */ /* 0x000fe200078e0a09 */
[C---:B------:R-:W-:Y:S01]  /*1f190*/  ISETP.GT.U32.AND P3, PT, R7.reuse, R12, PT ;  /* 0x0000000c0700720c */ /* 0x040fe20003f64070 */
[----:B------:R-:W-:Y:S01]  /*1f1a0*/  @!P6 IMAD.IADD R6, R6, 0x1, -R7 ;  /* 0x000000010606e824 */ /* 0x000fe200078e0a07 */
[----:B------:R-:W-:Y:S02]  /*1f1b0*/  ISETP.GT.U32.AND P5, PT, R7, R13, PT ;  /* 0x0000000d0700720c */ /* 0x000fe40003fa4070 */
[----:B------:R0:W-:Y:S01]  /*1f1c0*/  STL [R1+0x124], R9 ;  /* 0x0001240901007387 */ /* 0x0001e20000100800 */
[----:B-----5:R-:W-:Y:S01]  /*1f1d0*/  IABS R8, R21 ;  /* 0x0000001500087213 */ /* 0x020fe20000000000 */
[----:B0-----:R-:W-:-:S04]  /*1f1e0*/  IMAD.MOV.U32 R9, RZ, RZ, R6 ;  /* 0x000000ffff097224 */ /* 0x001fc800078e0006 */
[----:B------:R-:W-:-:S03]  /*1f1f0*/  @!P0 IMAD.MOV R9, RZ, RZ, -R9 ;  /* 0x000000ffff098224 */ /* 0x000fc600078e0a09 */
[--C-:B------:R-:W-:Y:S01]  /*1f200*/  @!P3 IMAD.IADD R12, R12, 0x1, -R7.reuse ;  /* 0x000000010c0cb824 */ /* 0x100fe200078e0a07 */
[----:B------:R-:W-:Y:S01]  /*1f210*/  ISETP.GE.AND P3, PT, R21, RZ, PT ;  /* 0x000000ff1500720c */ /* 0x000fe20003f66270 */
[----:B------:R-:W-:Y:S01]  /*1f220*/  @!P5 IMAD.IADD R13, R13, 0x1, -R7 ;  /* 0x000000010d0dd824 */ /* 0x000fe200078e0a07 */
[----:B------:R0:W-:Y:S04]  /*1f230*/  STL [R1+0x120], R9 ;  /* 0x0001200901007387 */ /* 0x0001e80000100800 */
[----:B------:R-:W5:Y:S01]  /*1f240*/  LDL.LU R21, [R1+0xba0] ;  /* 0x000ba00001157983 */ /* 0x000f620000300800 */
[----:B------:R-:W-:-:S13]  /*1f250*/  ISETP.GT.U32.AND P4, PT, R7, R13, PT ;  /* 0x0000000d0700720c */ /* 0x000fda0003f84070 */
[----:B------:R-:W-:Y:S01]  /*1f260*/  @!P4 IMAD.IADD R13, R13, 0x1, -R7 ;  /* 0x000000010d0dc824 */ /* 0x000fe200078e0a07 */
[----:B----4-:R-:W-:-:S05]  /*1f270*/  IABS R11, R18 ;  /* 0x00000012000b7213 */ /* 0x010fca0000000000 */
[----:B------:R-:W-:-:S04]  /*1f280*/  IMAD.HI.U32 R4, R0, R11, RZ ;  /* 0x0000000b00047227 */ /* 0x000fc800078e00ff */
[----:B------:R-:W-:-:S04]  /*1f290*/  IMAD.MOV R4, RZ, RZ, -R4 ;  /* 0x000000ffff047224 */ /* 0x000fc800078e0a04 */
[----:B------:R-:W-:-:S05]  /*1f2a0*/  IMAD R11, R7, R4, R11 ;  /* 0x00000004070b7224 */ /* 0x000fca00078e020b */
[----:B------:R-:W-:-:S13]  /*1f2b0*/  ISETP.GT.U32.AND P4, PT, R7, R11, PT ;  /* 0x0000000b0700720c */ /* 0x000fda0003f84070 */
[----:B------:R-:W-:Y:S01]  /*1f2c0*/  @!P4 IMAD.IADD R11, R11, 0x1, -R7 ;  /* 0x000000010b0bc824 */ /* 0x000fe200078e0a07 */
[----:B------:R-:W-:Y:S02]  /*1f2d0*/  ISETP.GE.AND P4, PT, R18, RZ, PT ;  /* 0x000000ff1200720c */ /* 0x000fe40003f86270 */
[----:B------:R-:W4:Y:S01]  /*1f2e0*/  LDL.LU R18, [R1+0xba8] ;  /* 0x000ba80001127983 */ /* 0x000f220000300800 */
[----:B------:R-:W-:-:S04]  /*1f2f0*/  IMAD.HI.U32 R10, R0, R8, RZ ;  /* 0x00000008000a7227 */ /* 0x000fc800078e00ff */
[----:B------:R-:W-:-:S04]  /*1f300*/  IMAD.MOV R10, RZ, RZ, -R10 ;  /* 0x000000ffff0a7224 */ /* 0x000fc800078e0a0a */
[----:B------:R-:W-:-:S05]  /*1f310*/  IMAD R8, R7, R10, R8 ;  /* 0x0000000a07087224 */ /* 0x000fca00078e0208 */
[C---:B------:R-:W-:Y:S02]  /*1f320*/  ISETP.GT.U32.AND P6, PT, R7.reuse, R8, PT ;  /* 0x000000080700720c */ /* 0x040fe40003fc4070 */
[----:B------:R-:W-:Y:S02]  /*1f330*/  IABS R10, R29 ;  /* 0x0000001d000a7213 */ /* 0x000fe40000000000 */
[----:B------:R-:W-:Y:S02]  /*1f340*/  ISETP.GT.U32.AND P5, PT, R7, R2, PT ;  /* 0x000000020700720c */ /* 0x000fe40003fa4070 */
[----:B------:R-:W-:Y:S01]  /*1f350*/  IABS R5, R19 ;  /* 0x0000001300057213 */ /* 0x000fe20000000000 */
[----:B------:R-:W-:-:S06]  /*1f360*/  IMAD.HI.U32 R4, R0, R10, RZ ;  /* 0x0000000a00047227 */ /* 0x000fcc00078e00ff */
[----:B------:R-:W-:Y:S02]  /*1f370*/  @!P6 IMAD.IADD R8, R8, 0x1, -R7 ;  /* 0x000000010808e824 */ /* 0x000fe400078e0a07 */
[----:B------:R-:W-:-:S03]  /*1f380*/  IMAD.HI.U32 R14, R0, R5, RZ ;  /* 0x00000005000e7227 */ /* 0x000fc600078e00ff */
[----:B------:R-:W-:Y:S01]  /*1f390*/  ISETP.GT.U32.AND P6, PT, R7, R8, PT ;  /* 0x000000080700720c */ /* 0x000fe20003fc4070 */
[----:B------:R-:W-:Y:S01]  /*1f3a0*/  IMAD.MOV R4, RZ, RZ, -R4 ;  /* 0x000000ffff047224 */ /* 0x000fe200078e0a04 */
[----:B---3--:R-:W-:Y:S01]  /*1f3b0*/  IABS R6, R22 ;  /* 0x0000001600067213 */ /* 0x008fe20000000000 */
[----:B------:R-:W-:Y:S02]  /*1f3c0*/  IMAD.MOV R14, RZ, RZ, -R14 ;  /* 0x000000ffff0e7224 */ /* 0x000fe400078e0a0e */
[----:B------:R-:W-:Y:S01]  /*1f3d0*/  @!P5 IMAD.IADD R2, R2, 0x1, -R7 ;  /* 0x000000010202d824 */ /* 0x000fe200078e0a07 */
[----:B------:R-:W-:Y:S01]  /*1f3e0*/  ISETP.GE.AND P5, PT, R15, RZ, PT ;  /* 0x000000ff0f00720c */ /* 0x000fe20003fa6270 */
[C---:B------:R-:W-:Y:S02]  /*1f3f0*/  IMAD R10, R7.reuse, R4, R10 ;  /* 0x00000004070a7224 */ /* 0x040fe400078e020a */
[----:B------:R-:W-:Y:S02]  /*1f400*/  IMAD R5, R7, R14, R5 ;  /* 0x0000000e07057224 */ /* 0x000fe400078e0205 */
[----:B------:R-:W-:-:S04]  /*1f410*/  IMAD.HI.U32 R14, R0, R6, RZ ;  /* 0x00000006000e7227 */ /* 0x000fc800078e00ff */
[----:B------:R-:W-:Y:S01]  /*1f420*/  @!P6 IMAD.IADD R8, R8, 0x1, -R7 ;  /* 0x000000010808e824 */ /* 0x000fe200078e0a07 */
[C---:B------:R-:W-:Y:S01]  /*1f430*/  ISETP.GT.U32.AND P6, PT, R7.reuse, R10, PT ;  /* 0x0000000a0700720c */ /* 0x040fe20003fc4070 */
[----:B------:R-:W-:Y:S01]  /*1f440*/  IMAD.MOV R14, RZ, RZ, -R14 ;  /* 0x000000ffff0e7224 */ /* 0x000fe200078e0a0e */
[----:B------:R-:W-:-:S03]  /*1f450*/  ISETP.GT.U32.AND P0, PT, R7, R5, PT ;  /* 0x000000050700720c */ /* 0x000fc60003f04070 */
[C---:B------:R-:W-:Y:S02]  /*1f460*/  IMAD R6, R7.reuse, R14, R6 ;  /* 0x0000000e07067224 */ /* 0x040fe400078e0206 */
[----:B------:R-:W-:Y:S02]  /*1f470*/  IMAD.MOV.U32 R15, RZ, RZ, R2 ;  /* 0x000000ffff0f7224 */ /* 0x000fe400078e0002 */
[----:B------:R-:W-:Y:S01]  /*1f480*/  @!P5 IMAD.MOV R12, RZ, RZ, -R12 ;  /* 0x000000ffff0cd224 */ /* 0x000fe200078e0a0c */
[----:B------:R-:W-:Y:S01]  /*1f490*/  ISETP.GT.U32.AND P5, PT, R7, R6, PT ;  /* 0x000000060700720c */ /* 0x000fe20003fa4070 */
[----:B------:R-:W-:Y:S02]  /*1f4a0*/  @!P2 IMAD.MOV R15, RZ, RZ, -R15 ;  /* 0x000000ffff0fa224 */ /* 0x000fe400078e0a0f */
[--C-:B------:R-:W-:Y:S02]  /*1f4b0*/  @!P6 IMAD.IADD R10, R10, 0x1, -R7.reuse ;  /* 0x000000010a0ae824 */ /* 0x100fe400078e0a07 */
[----:B------:R-:W-:Y:S01]  /*1f4c0*/  @!P0 IMAD.IADD R5, R5, 0x1, -R7 ;  /* 0x0000000105058824 */ /* 0x000fe200078e0a07 */
[----:B------:R-:W-:Y:S01]  /*1f4d0*/  ISETP.GE.AND P0, PT, R19, RZ, PT ;  /* 0x000000ff1300720c */ /* 0x000fe20003f06270 */
[----:B------:R-:W-:Y:S01]  /*1f4e0*/  @!P1 IMAD.MOV R13, RZ, RZ, -R13 ;  /* 0x000000ffff0d9224 */ /* 0x000fe200078e0a0d */
[----:B------:R1:W-:Y:S01]  /*1f4f0*/  STL [R1+0x11c], R15 ;  /* 0x00011c0f01007387 */ /* 0x0003e20000100800 */
[C---:B------:R-:W-:Y:S01]  /*1f500*/  ISETP.GT.U32.AND P6, PT, R7.reuse, R10, PT ;  /* 0x0000000a0700720c */ /* 0x040fe20003fc4070 */
[----:B------:R-:W-:Y:S01]  /*1f510*/  @!P3 IMAD.MOV R8, RZ, RZ, -R8 ;  /* 0x000000ffff08b224 */ /* 0x000fe200078e0a08 */
[----:B------:R-:W-:Y:S01]  /*1f520*/  ISETP.GT.U32.AND P2, PT, R7, R5, PT ;  /* 0x000000050700720c */ /* 0x000fe20003f44070 */
[----:B------:R-:W3:Y:S01]  /*1f530*/  LDL.LU R19, [R1+0xba4] ;  /* 0x000ba40001137983 */ /* 0x000ee20000300800 */
[----:B------:R-:W-:Y:S01]  /*1f540*/  @!P5 IMAD.IADD R6, R6, 0x1, -R7 ;  /* 0x000000010606d824 */ /* 0x000fe200078e0a07 */
[----:B--2---:R-:W-:-:S02]  /*1f550*/  IABS R4, R17 ;  /* 0x0000001100047213 */ /* 0x004fc40000000000 */
[----:B------:R-:W-:Y:S01]  /*1f560*/  STL [R1+0x118], R13 ;  /* 0x0001180d01007387 */ /* 0x000fe20000100800 */
[----:B------:R-:W-:Y:S02]  /*1f570*/  ISETP.GT.U32.AND P1, PT, R7, R11, PT ;  /* 0x0000000b0700720c */ /* 0x000fe40003f24070 */
[----:B------:R-:W-:Y:S01]  /*1f580*/  ISETP.GE.AND P5, PT, R17, RZ, PT ;  /* 0x000000ff1100720c */ /* 0x000fe20003fa6270 */
[----:B------:R2:W-:Y:S04]  /*1f590*/  STL [R1+0x110], R12 ;  /* 0x0001100c01007387 */ /* 0x0005e80000100800 */
[----:B------:R1:W-:Y:S04]  /*1f5a0*/  STL [R1+0x108], R8 ;  /* 0x0001080801007387 */ /* 0x0003e80000100800 */
[----:B------:R-:W3:Y:S01]  /*1f5b0*/  LDL.LU R17, [R1+0xbac] ;  /* 0x000bac0001117983 */ /* 0x000ee20000300800 */
[----:B------:R-:W-:Y:S01]  /*1f5c0*/  ISETP.GE.AND P3, PT, R29, RZ, PT ;  /* 0x000000ff1d00720c */ /* 0x000fe20003f66270 */
[--C-:B------:R-:W-:Y:S01]  /*1f5d0*/  @!P6 IMAD.IADD R10, R10, 0x1, -R7.reuse ;  /* 0x000000010a0ae824 */ /* 0x100fe200078e0a07 */
[----:B0-----:R-:W-:Y:S01]  /*1f5e0*/  IABS R9, R20 ;  /* 0x0000001400097213 */ /* 0x001fe20000000000 */
[----:B------:R-:W-:Y:S01]  /*1f5f0*/  @!P2 IMAD.IADD R5, R5, 0x1, -R7 ;  /* 0x000000010505a824 */ /* 0x000fe200078e0a07 */
[----:B------:R-:W-:Y:S01]  /*1f600*/  ISETP.GE.AND P6, PT, R20, RZ, PT ;  /* 0x000000ff1400720c */ /* 0x000fe20003fc6270 */
[----:B-1----:R-:W3:Y:S04]  /*1f610*/  LDL.LU R15, [R1+0xbb0] ;  /* 0x000bb000010f7983 */ /* 0x002ee80000300800 */
[----:B------:R-:W3:Y:S01]  /*1f620*/  LDL.LU R20, [R1+0xbb4] ;  /* 0x000bb40001147983 */ /* 0x000ee20000300800 */
[----:B--2---:R-:W-:-:S03]  /*1f630*/  IMAD.MOV.U32 R12, RZ, RZ, R5 ;  /* 0x000000ffff0c7224 */ /* 0x004fc600078e0005 */
[----:B------:R-:W2:Y:S01]  /*1f640*/  LDL.LU R29, [R1+0xbb8] ;  /* 0x000bb800011d7983 */ /* 0x000ea20000300800 */
[----:B------:R-:W-:Y:S02]  /*1f650*/  @!P1 IMAD.IADD R11, R11, 0x1, -R7 ;  /* 0x000000010b0b9824 */ /* 0x000fe400078e0a07 */
[----:B------:R-:W-:-:S04]  /*1f660*/  IMAD.HI.U32 R2, R0, R9, RZ ;  /* 0x0000000900027227 */ /* 0x000fc800078e00ff */
[----:B------:R-:W-:Y:S02]  /*1f670*/  @!P0 IMAD.MOV R12, RZ, RZ, -R12 ;  /* 0x000000ffff0c8224 */ /* 0x000fe400078e0a0c */
[----:B------:R-:W-:Y:S02]  /*1f680*/  @!P4 IMAD.MOV R11, RZ, RZ, -R11 ;  /* 0x000000ffff0bc224 */ /* 0x000fe400078e0a0b */
[----:B------:R-:W-:Y:S02]  /*1f690*/  IMAD.MOV R2, RZ, RZ, -R2 ;  /* 0x000000ffff027224 */ /* 0x000fe400078e0a02 */
[----:B------:R-:W-:Y:S01]  /*1f6a0*/  @!P3 IMAD.MOV R10, RZ, RZ, -R10 ;  /* 0x000000ffff0ab224 */ /* 0x000fe200078e0a0a */
[----:B------:R-:W-:Y:S01]  /*1f6b0*/  STL [R1+0x104], R12 ;  /* 0x0001040c01007387 */ /* 0x000fe20000100800 */
[----:B------:R-:W-:Y:S01]  /*1f6c0*/  IMAD R9, R7, R2, R9 ;  /* 0x0000000207097224 */ /* 0x000fe200078e0209 */
[----:B-----5:R-:W-:Y:S02]  /*1f6d0*/  IABS R2, R21 ;  /* 0x0000001500027213 */ /* 0x020fe40000000000 */
[----:B------:R-:W-:Y:S01]  /*1f6e0*/  STL [R1+0x100], R11 ;  /* 0x0001000b01007387 */ /* 0x000fe20000100800 */
[----:B------:R-:W-:-:S03]  /*1f6f0*/  ISETP.GE.AND P3, PT, R21, RZ, PT ;  /* 0x000000ff1500720c */ /* 0x000fc60003f66270 */
[----:B------:R-:W-:Y:S04]  /*1f700*/  STL [R1+0xf8], R10 ;  /* 0x0000f80a01007387 */ /* 0x000fe80000100800 */
[----:B------:R-:W5:Y:S01]  /*1f710*/  LDL.LU R21, [R1+0xbbc] ;  /* 0x000bbc0001157983 */ /* 0x000f620000300800 */
[----:B------:R-:W-:-:S04]  /*1f720*/  IMAD.HI.U32 R8, R0, R4, RZ ;  /* 0x0000000400087227 */ /* 0x000fc800078e00ff */
[----:B------:R-:W-:Y:S01]  /*1f730*/  IMAD.MOV R8, RZ, RZ, -R8 ;  /* 0x000000ffff087224 */ /* 0x000fe200078e0a08 */
[----:B------:R-:W-:-:S03]  /*1f740*/  ISETP.GT.U32.AND P0, PT, R7, R6, PT ;  /* 0x000000060700720c */ /* 0x000fc60003f04070 */
[----:B------:R-:W-:-:S05]  /*1f750*/  IMAD R4, R7, R8, R4 ;  /* 0x0000000807047224 */ /* 0x000fca00078e0204 */
[----:B------:R-:W-:Y:S02]  /*1f760*/  ISETP.GT.U32.AND P4, PT, R7, R4, PT ;  /* 0x000000040700720c */ /* 0x000fe40003f84070 */
[----:B------:R-:W-:-:S03]  /*1f770*/  ISETP.GE.AND P2, PT, R22, RZ, PT ;  /* 0x000000ff1600720c */ /* 0x000fc60003f46270 */
[----:B------:R-:W-:-:S08]  /*1f780*/  @!P0 IMAD.IADD R6, R6, 0x1, -R7 ;  /* 0x0000000106068824 */ /* 0x000fd000078e0a07 */
[----:B------:R-:W-:Y:S01]  /*1f790*/  @!P4 IMAD.IADD R4, R4, 0x1, -R7 ;  /* 0x000000010404c824 */ /* 0x000fe200078e0a07 */
[----:B----4-:R-:W-:Y:S02]  /*1f7a0*/  IABS R8, R18 ;  /* 0x0000001200087213 */ /* 0x010fe40000000000 */
[----:B------:R-:W-:Y:S01]  /*1f7b0*/  ISETP.GE.AND P4, PT, R18, RZ, PT ;  /* 0x000000ff1200720c */ /* 0x000fe20003f86270 */
[----:B------:R-:W-:-:S04]  /*1f7c0*/  IMAD.MOV.U32 R18, RZ, RZ, R6 ;  /* 0x000000ffff127224 */ /* 0x000fc800078e0006 */
[----:B------:R-:W-:-:S05]  /*1f7d0*/  @!P2 IMAD.MOV R18, RZ, RZ, -R18 ;  /* 0x000000ffff12a224 */ /* 0x000fca00078e0a12 */
[----:B------:R0:W-:Y:S04]  /*1f7e0*/  STL [R1+0xf4], R18 ;  /* 0x0000f41201007387 */ /* 0x0001e80000100800 */
[----:B0-----:R-:W4:Y:S01]  /*1f7f0*/  LDL.LU R18, [R1+0xbc0] ;  /* 0x000bc00001127983 */ /* 0x001f220000300800 */
[----:B------:R-:W-:Y:S01]  /*1f800*/  ISETP.GT.U32.AND P1, PT, R7, R9, PT ;  /* 0x000000090700720c */ /* 0x000fe20003f24070 */
[----:B------:R-:W-:-:S12]  /*1f810*/  IMAD.HI.U32 R5, R0, R2, RZ ;  /* 0x0000000200057227 */ /* 0x000fd800078e00ff */
[----:B------:R-:W-:-:S05]  /*1f820*/  @!P1 IMAD.IADD R9, R9, 0x1, -R7 ;  /* 0x0000000109099824 */ /* 0x000fca00078e0a07 */
[----:B------:R-:W-:Y:S01]  /*1f830*/  ISETP.GT.U32.AND P1, PT, R7, R9, PT ;  /* 0x000000090700720c */ /* 0x000fe20003f24070 */
[----:B------:R-:W-:-:S04]  /*1f840*/  IMAD.MOV R5, RZ, RZ, -R5 ;  /* 0x000000ffff057224 */ /* 0x000fc800078e0a05 */
[----:B------:R-:W-:-:S08]  /*1f850*/  IMAD R2, R7, R5, R2 ;  /* 0x0000000507027224 */ /* 0x000fd000078e0202 */
[----:B------:R-:W-:Y:S01]  /*1f860*/  @!P1 IMAD.IADD R9, R9, 0x1, -R7 ;  /* 0x0000000109099824 */ /* 0x000fe200078e0a07 */
[----:B------:R-:W-:Y:S01]  /*1f870*/  ISETP.GT.U32.AND P1, PT, R7, R2, PT ;  /* 0x000000020700720c */ /* 0x000fe20003f24070 */
[----:B------:R-:W-:-:S04]  /*1f880*/  IMAD.HI.U32 R10, R0, R8, RZ ;  /* 0x00000008000a7227 */ /* 0x000fc800078e00ff */
[----:B------:R-:W-:Y:S01]  /*1f890*/  IMAD.MOV R10, RZ, RZ, -R10 ;  /* 0x000000ffff0a7224 */ /* 0x000fe200078e0a0a */
[----:B---3--:R-:W-:-:S05]  /*1f8a0*/  IABS R14, R19 ;  /* 0x00000013000e7213 */ /* 0x008fca0000000000 */
[----:B------:R-:W-:-:S04]  /*1f8b0*/  IMAD.HI.U32 R11, R0, R14, RZ ;  /* 0x0000000e000b7227 */ /* 0x000fc800078e00ff */
[----:B------:R-:W-:Y:S01]  /*1f8c0*/  IMAD.MOV R11, RZ, RZ, -R11 ;  /* 0x000000ffff0b7224 */ /* 0x000fe200078e0a0b */
[----:B------:R-:W-:-:S03]  /*1f8d0*/  IABS R5, R17 ;  /* 0x0000001100057213 */ /* 0x000fc60000000000 */
[C---:B------:R-:W-:Y:S02]  /*1f8e0*/  IMAD R14, R7.reuse, R11, R14 ;  /* 0x0000000b070e7224 */ /* 0x040fe400078e020e */
[----:B------:R-:W-:Y:S02]  /*1f8f0*/  @!P1 IMAD.IADD R2, R2, 0x1, -R7 ;  /* 0x0000000102029824 */ /* 0x000fe400078e0a07 */
[----:B------:R-:W-:Y:S01]  /*1f900*/  IMAD.HI.U32 R6, R0, R5, RZ ;  /* 0x0000000500067227 */ /* 0x000fe200078e00ff */
[----:B------:R-:W-:-:S03]  /*1f910*/  ISETP.GT.U32.AND P2, PT, R7, R4, PT ;  /* 0x000000040700720c */ /* 0x000fc60003f44070 */
[C---:B------:R-:W-:Y:S02]  /*1f920*/  IMAD R8, R7.reuse, R10, R8 ;  /* 0x0000000a07087224 */ /* 0x040fe400078e0208 */
[----:B------:R-:W-:Y:S01]  /*1f930*/  IMAD.MOV R6, RZ, RZ, -R6 ;  /* 0x000000ffff067224 */ /* 0x000fe200078e0a06 */
[----:B--2---:R-:W-:Y:S01]  /*1f940*/  IABS R10, R29 ;  /* 0x0000001d000a7213 */ /* 0x004fe20000000000 */
[----:B------:R-:W-:Y:S01]  /*1f950*/  @!P6 IMAD.MOV R9, RZ, RZ, -R9 ;  /* 0x000000ffff09e224 */ /* 0x000fe200078e0a09 */
[C---:B------:R-:W-:Y:S01]  /*1f960*/  ISETP.GT.U32.AND P1, PT, R7.reuse, R2, PT ;  /* 0x000000020700720c */ /* 0x040fe20003f24070 */
[C---:B------:R-:W-:Y:S01]  /*1f970*/  IMAD R5, R7.reuse, R6, R5 ;  /* 0x0000000607057224 */ /* 0x040fe200078e0205 */
[----:B------:R-:W-:Y:S01]  /*1f980*/  ISETP.GT.U32.AND P6, PT, R7, R14, PT ;  /* 0x0000000e0700720c */ /* 0x000fe20003fc4070 */
[----:B------:R-:W-:-:S04]  /*1f990*/  IMAD.HI.U32 R6, R0, R10, RZ ;  /* 0x0000000a00067227 */ /* 0x000fc800078e00ff */
[----:B------:R-:W-:Y:S02]  /*1f9a0*/  IMAD.MOV R6, RZ, RZ, -R6 ;  /* 0x000000ffff067224 */ /* 0x000fe400078e0a06 */
[--C-:B------:R-:W-:Y:S02]  /*1f9b0*/  @!P2 IMAD.IADD R4, R4, 0x1, -R7.reuse ;  /* 0x000000010404a824 */ /* 0x100fe400078e0a07 */
[----:B------:R-:W-:Y:S01]  /*1f9c0*/  IMAD R10, R7, R6, R10 ;  /* 0x00000006070a7224 */ /* 0x000fe200078e020a */
[----:B------:R-:W-:Y:S01]  /*1f9d0*/  IABS R13, R15 ;  /* 0x0000000f000d7213 */ /* 0x000fe20000000000 */
[--C-:B------:R-:W-:Y:S02]  /*1f9e0*/  @!P1 IMAD.IADD R2, R2, 0x1, -R7.reuse ;  /* 0x0000000102029824 */ /* 0x100fe400078e0a07 */
[----:B------:R-:W-:Y:S01]  /*1f9f0*/  @!P6 IMAD.IADD R14, R14, 0x1, -R7 ;  /* 0x000000010e0ee824 */ /* 0x000fe200078e0a07 */
[----:B------:R-:W-:Y:S01]  /*1fa00*/  ISETP.GE.AND P6, PT, R17, RZ, PT ;  /* 0x000000ff1100720c */ /* 0x000fe20003fc6270 */
[----:B------:R-:W-:Y:S01]  /*1fa10*/  IMAD.MOV.U32 R17, RZ, RZ, R4 ;  /* 0x000000ffff117224 */ /* 0x000fe200078e0004 */
[----:B------:R0:W-:Y:S01]  /*1fa20*/  STL [R1+0xf0], R9 ;  /* 0x0000f00901007387 */ /* 0x0001e20000100800 */
[----:B-----5:R-:W-:-:S03]  /*1fa30*/  IABS R6, R21 ;  /* 0x0000001500067213 */ /* 0x020fc60000000000 */
[----:B------:R-:W2:Y:S01]  /*1fa40*/  LDL.LU R22, [R1+0xbc4] ;  /* 0x000bc40001167983 */ /* 0x000ea20000300800 */
[----:B------:R-:W-:Y:S01]  /*1fa50*/  ISETP.GT.U32.AND P2, PT, R7, R8, PT ;  /* 0x000000080700720c */ /* 0x000fe20003f44070 */
[----:B------:R-:W-:Y:S02]  /*1fa60*/  IMAD.MOV.U32 R4, RZ, RZ, R6 ;  /* 0x000000ffff047224 */ /* 0x000fe400078e0006 */
[----:B------:R-:W-:Y:S02]  /*1fa70*/  IMAD.MOV.U32 R6, RZ, RZ, R2 ;  /* 0x000000ffff067224 */ /* 0x000fe400078e0002 */
[----:B------:R-:W-:-:S04]  /*1fa80*/  IMAD.HI.U32 R11, R0, R13, RZ ;  /* 0x0000000d000b7227 */ /* 0x000fc800078e00ff */
[----:B------:R-:W-:Y:S02]  /*1fa90*/  @!P5 IMAD.MOV R17, RZ, RZ, -R17 ;  /* 0x000000ffff11d224 */ /* 0x000fe400078e0a11 */
[----:B------:R-:W-:Y:S02]  /*1faa0*/  @!P3 IMAD.MOV R6, RZ, RZ, -R6 ;  /* 0x000000ffff06b224 */ /* 0x000fe400078e0a06 */
[----:B------:R-:W-:Y:S01]  /*1fab0*/  IMAD.MOV R11, RZ, RZ, -R11 ;  /* 0x000000ffff0b7224 */ /* 0x000fe200078e0a0b */
[----:B------:R1:W-:Y:S01]  /*1fac0*/  STL [R1+0xe8], R17 ;  /* 0x0000e81101007387 */ /* 0x0003e20000100800 */
[----:B------:R-:W-:Y:S02]  /*1fad0*/  ISETP.GE.AND P0, PT, R19, RZ, PT ;  /* 0x000000ff1300720c */ /* 0x000fe40003f06270 */
[----:B------:R-:W-:Y:S01]  /*1fae0*/  IABS R12, R20 ;  /* 0x00000014000c7213 */ /* 0x000fe20000000000 */
[----:B------:R2:W-:Y:S01]  /*1faf0*/  STL [R1+0xe4], R6 ;  /* 0x0000e40601007387 */ /* 0x0005e20000100800 */
[----:B------:R-:W-:-:S03]  /*1fb00*/  IMAD R13, R7, R11, R13 ;  /* 0x0000000b070d7224 */ /* 0x000fc600078e020d */
[----:B------:R-:W3:Y:S01]  /*1fb10*/  LDL.LU R19, [R1+0xbc8] ;  /* 0x000bc80001137983 */ /* 0x000ee20000300800 */
[----:B------:R-:W-:Y:S01]  /*1fb20*/  @!P2 IMAD.IADD R8, R8, 0x1, -R7 ;  /* 0x000000010808a824 */ /* 0x000fe200078e0a07 */
[C---:B------:R-:W-:Y:S01]  /*1fb30*/  ISETP.GT.U32.AND P2, PT, R7.reuse, R14, PT ;  /* 0x0000000e0700720c */ /* 0x040fe20003f44070 */
[C---:B0-----:R-:W-:Y:S01]  /*1fb40*/  IMAD.HI.U32 R9, R0.reuse, R12, RZ ;  /* 0x0000000c00097227 */ /* 0x041fe200078e00ff */
[C---:B------:R-:W-:Y:S01]  /*1fb50*/  ISETP.GT.U32.AND P3, PT, R7.reuse, R13, PT ;  /* 0x0000000d0700720c */ /* 0x040fe20003f64070 */
[----:B-1----:R-:W5:Y:S01]  /*1fb60*/  LDL.LU R17, [R1+0xbcc] ;  /* 0x000bcc0001117983 */ /* 0x002f620000300800 */
[C---:B------:R-:W-:Y:S01]  /*1fb70*/  ISETP.GT.U32.AND P1, PT, R7.reuse, R5, PT ;  /* 0x000000050700720c */ /* 0x040fe20003f24070 */
[----:B------:R-:W-:Y:S01]  /*1fb80*/  IMAD.HI.U32 R2, R0, R4, RZ ;  /* 0x0000000400027227 */ /* 0x000fe200078e00ff */
[----:B------:R-:W-:-:S03]  /*1fb90*/  ISETP.GT.U32.AND P5, PT, R7, R8, PT ;  /* 0x000000080700720c */ /* 0x000fc60003fa4070 */
[----:B------:R-:W-:Y:S02]  /*1fba0*/  IMAD.MOV R9, RZ, RZ, -R9 ;  /* 0x000000ffff097224 */ /* 0x000fe400078e0a09 */
[----:B------:R-:W-:Y:S02]  /*1fbb0*/  IMAD.MOV R2, RZ, RZ, -R2 ;  /* 0x000000ffff027224 */ /* 0x000fe400078e0a02 */
[C---:B------:R-:W-:Y:S02]  /*1fbc0*/  IMAD R12, R7.reuse, R9, R12 ;  /* 0x00000009070c7224 */ /* 0x040fe400078e020c */
[C---:B------:R-:W-:Y:S02]  /*1fbd0*/  IMAD R4, R7.reuse, R2, R4 ;  /* 0x0000000207047224 */ /* 0x040fe400078e0204 */
[--C-:B------:R-:W-:Y:S01]  /*1fbe0*/  @!P2 IMAD.IADD R14, R14, 0x1, -R7.reuse ;  /* 0x000000010e0ea824 */ /* 0x100fe200078e0a07 */
[----:B------:R-:W-:Y:S01]  /*1fbf0*/  ISETP.GT.U32.AND P2, PT, R7, R12, PT ;  /* 0x0000000c0700720c */ /* 0x000fe20003f44070 */
[--C-:B------:R-:W-:Y:S01]  /*1fc00*/  @!P3 IMAD.IADD R13, R13, 0x1, -R7.reuse ;  /* 0x000000010d0db824 */ /* 0x100fe200078e0a07 */
[----:B------:R-:W-:Y:S01]  /*1fc10*/  ISETP.GT.U32.AND P3, PT, R7, R4, PT ;  /* 0x000000040700720c */ /* 0x000fe20003f64070 */
[----:B------:R-:W-:-:S02]  /*1fc20*/  @!P1 IMAD.IADD R5, R5, 0x1, -R7 ;  /* 0x0000000105059824 */ /* 0x000fc400078e0a07 */
[----:B------:R-:W-:Y:S01]  /*1fc30*/  @!P5 IMAD.IADD R8, R8, 0x1, -R7 ;  /* 0x000000010808d824 */ /* 0x000fe200078e0a07 */
[C---:B------:R-:W-:Y:S02]  /*1fc40*/  ISETP.GT.U32.AND P5, PT, R7.reuse, R10, PT ;  /* 0x0000000a0700720c */ /* 0x040fe40003fa4070 */
[----:B------:R-:W-:-:S05]  /*1fc50*/  ISETP.GT.U32.AND P1, PT, R7, R5, PT ;  /* 0x000000050700720c */ /* 0x000fca0003f24070 */
[--C-:B------:R-:W-:Y:S02]  /*1fc60*/  @!P2 IMAD.IADD R12, R12, 0x1, -R7.reuse ;  /* 0x000000010c0ca824 */ /* 0x100fe400078e0a07 */
[--C-:B------:R-:W-:Y:S02]  /*1fc70*/  @!P3 IMAD.IADD R4, R4, 0x1, -R7.reuse ;  /* 0x000000010404b824 */ /* 0x100fe400078e0a07 */
[----:B------:R-:W-:Y:S02]  /*1fc80*/  @!P4 IMAD.MOV R8, RZ, RZ, -R8 ;  /* 0x000000ffff08c224 */ /* 0x000fe400078e0a08 */
[--C-:B------:R-:W-:Y:S01]  /*1fc90*/  @!P5 IMAD.IADD R10, R10, 0x1, -R7.reuse ;  /* 0x000000010a0ad824 */ /* 0x100fe200078e0a07 */
[----:B------:R-:W-:Y:S01]  /*1fca0*/  ISETP.GT.U32.AND P5, PT, R7, R12, PT ;  /* 0x0000000c0700720c */ /* 0x000fe20003fa4070 */
[----:B------:R-:W-:Y:S01]  /*1fcb0*/  @!P1 IMAD.IADD R5, R5, 0x1, -R7 ;  /* 0x0000000105059824 */ /* 0x000fe200078e0a07 */
[----:B------:R-:W-:Y:S02]  /*1fcc0*/  ISETP.GT.U32.AND P4, PT, R7, R4, PT ;  /* 0x000000040700720c */ /* 0x000fe40003f84070 */
[----:B------:R-:W-:-:S02]  /*1fcd0*/  ISETP.GE.AND P2, PT, R20, RZ, PT ;  /* 0x000000ff1400720c */ /* 0x000fc40003f46270 */
[----:B------:R-:W5:Y:S01]  /*1fce0*/  LDL.LU R20, [R1+0xbd0] ;  /* 0x000bd00001147983 */ /* 0x000f620000300800 */
[----:B------:R-:W-:-:S05]  /*1fcf0*/  @!P0 IMAD.MOV R14, RZ, RZ, -R14 ;  /* 0x000000ffff0e8224 */ /* 0x000fca00078e0a0e */
[----:B------:R0:W-:Y:S01]  /*1fd00*/  STL [R1+0xe0], R14 ;  /* 0x0000e00e01007387 */ /* 0x0001e20000100800 */
[--C-:B------:R-:W-:Y:S01]  /*1fd10*/  @!P5 IMAD.IADD R12, R12, 0x1, -R7.reuse ;  /* 0x000000010c0cd824 */ /* 0x100fe200078e0a07 */
[----:B------:R-:W-:Y:S01]  /*1fd20*/  ISETP.GE.AND P5, PT, R21, RZ, PT ;  /* 0x000000ff1500720c */ /* 0x000fe20003fa6270 */
[----:B------:R-:W-:Y:S01]  /*1fd30*/  @!P4 IMAD.IADD R4, R4, 0x1, -R7 ;  /* 0x000000010404c824 */ /* 0x000fe200078e0a07 */
[----:B------:R5:W-:Y:S01]  /*1fd40*/  STL [R1+0xdc], R8 ;  /* 0x0000dc0801007387 */ /* 0x000be20000100800 */
[----:B----4-:R-:W-:-:S05]  /*1fd50*/  IABS R9, R18 ;  /* 0x0000001200097213 */ /* 0x010fca0000000000 */
[----:B------:R-:W-:-:S04]  /*1fd60*/  IMAD.HI.U32 R11, R0, R9, RZ ;  /* 0x00000009000b7227 */ /* 0x000fc800078e00ff */
[----:B------:R-:W-:-:S04]  /*1fd70*/  IMAD.MOV R11, RZ, RZ, -R11 ;  /* 0x000000ffff0b7224 */ /* 0x000fc800078e0a0b */
[----:B------:R-:W-:Y:S02]  /*1fd80*/  IMAD R9, R7, R11, R9 ;  /* 0x0000000b07097224 */ /* 0x000fe400078e0209 */
[----:B------:R-:W-:-:S04]  /*1fd90*/  IMAD.MOV.U32 R11, RZ, RZ, R5 ;  /* 0x000000ffff0b7224 */ /* 0x000fc800078e0005 */
[----:B------:R-:W-:Y:S01]  /*1fda0*/  @!P6 IMAD.MOV R11, RZ, RZ, -R11 ;  /* 0x000000ffff0be224 */ /* 0x000fe200078e0a0b */
[----:B------:R-:W-:-:S04]  /*1fdb0*/  ISETP.GE.AND P4, PT, R18, RZ, PT ;  /* 0x000000ff1200720c */ /* 0x000fc80003f86270 */
[----:B------:R-:W-:Y:S04]  /*1fdc0*/  STL [R1+0xd4], R11 ;  /* 0x0000d40b01007387 */ /* 0x000fe80000100800 */
[----:B------:R-:W4:Y:S04]  /*1fdd0*/  LDL.LU R21, [R1+0xbd4] ;  /* 0x000bd40001157983 */ /* 0x000f280000300800 */
[----:B------:R-:W4:Y:S01]  /*1fde0*/  LDL.LU R18, [R1+0xbd8] ;  /* 0x000bd80001127983 */ /* 0x000f220000300800 */
[C---:B------:R-:W-:Y:S02]  /*1fdf0*/  ISETP.GT.U32.AND P0, PT, R7.reuse, R13, PT ;  /* 0x0000000d0700720c */ /* 0x040fe40003f04070 */
[----:B------:R-:W-:-:S02]  /*1fe00*/  ISETP.GT.U32.AND P3, PT, R7, R10, PT ;  /* 0x0000000a0700720c */ /* 0x000fc40003f64070 */
[----:B------:R-:W-:Y:S02]  /*1fe10*/  ISETP.GE.AND P1, PT, R15, RZ, PT ;  /* 0x000000ff0f00720c */ /* 0x000fe40003f26270 */
[----:B------:R-:W-:Y:S01]  /*1fe20*/  ISETP.GE.AND P6, PT, R29, RZ, PT ;  /* 0x000000ff1d00720c */ /* 0x000fe20003fc6270 */
[----:B------:R-:W-:-:S06]  /*1fe30*/  @!P2 IMAD.MOV R12, RZ, RZ, -R12 ;  /* 0x000000ffff0ca224 */ /* 0x000fcc00078e0a0c */
[--C-:B------:R-:W-:Y:S02]  /*1fe40*/  @!P0 IMAD.IADD R13, R13, 0x1, -R7.reuse ;  /* 0x000000010d0d8824 */ /* 0x100fe400078e0a07 */
[----:B------:R-:W-:Y:S02]  /*1fe50*/  @!P3 IMAD.IADD R10, R10, 0x1, -R7 ;  /* 0x000000010a0ab824 */ /* 0x000fe400078e0a07 */
[----:B------:R-:W-:Y:S02]  /*1fe60*/  @!P1 IMAD.MOV R13, RZ, RZ, -R13 ;  /* 0x000000ffff0d9224 */ /* 0x000fe400078e0a0d */
[----:B------:R-:W-:Y:S01]  /*1fe70*/  @!P6 IMAD.MOV R10, RZ, RZ, -R10 ;  /* 0x000000ffff0ae224 */ /* 0x000fe200078e0a0a */
[----:B------:R-:W-:Y:S01]  /*1fe80*/  ISETP.GT.U32.AND P0, PT, R7, R9, PT ;  /* 0x000000090700720c */ /* 0x000fe20003f04070 */
[----:B------:R-:W-:Y:S01]  /*1fe90*/  @!P5 IMAD.MOV R4, RZ, RZ, -R4 ;  /* 0x000000ffff04d224 */ /* 0x000fe200078e0a04 */
[----:B------:R-:W-:Y:S04]  /*1fea0*/  STL [R1+0xd0], R13 ;  /* 0x0000d00d01007387 */ /* 0x000fe80000100800 */
[----:B------:R1:W-:Y:S04]  /*1feb0*/  STL [R1+0xcc], R12 ;  /* 0x0000cc0c01007387 */ /* 0x0003e80000100800 */
[----:B------:R0:W-:Y:S04]  /*1fec0*/  STL [R1+0xc8], R10 ;  /* 0x0000c80a01007387 */ /* 0x0001e80000100800 */
[----:B------:R0:W-:Y:S01]  /*1fed0*/  STL [R1+0xc4], R4 ;  /* 0x0000c40401007387 */ /* 0x0001e20000100800 */
[----:B------:R-:W-:-:S05]  /*1fee0*/  @!P0 IMAD.IADD R9, R9, 0x1, -R7 ;  /* 0x0000000109098824 */ /* 0x000fca00078e0a07 */
[----:B------:R-:W-:Y:S02]  /*1fef0*/  ISETP.GT.U32.AND P1, PT, R7, R9, PT ;  /* 0x000000090700720c */ /* 0x000fe40003f24070 */
[----:B--2---:R-:W-:-:S05]  /*1ff00*/  IABS R6, R22 ;  /* 0x0000001600067213 */ /* 0x004fca0000000000 */
[----:B------:R-:W-:-:S04]  /*1ff10*/  IMAD.HI.U32 R2, R0, R6, RZ ;  /* 0x0000000600027227 */ /* 0x000fc800078e00ff */
[----:B------:R-:W-:-:S04]  /*1ff20*/  IMAD.MOV R2, RZ, RZ, -R2 ;  /* 0x000000ffff027224 */ /* 0x000fc800078e0a02 */
[----:B------:R-:W-:Y:S01]  /*1ff30*/  IMAD R6, R7, R2, R6 ;  /* 0x0000000207067224 */ /* 0x000fe200078e0206 */
[----:B---3--:R-:W-:Y:S02]  /*1ff40*/  IABS R5, R19 ;  /* 0x0000001300057213 */ /* 0x008fe40000000000 */
[----:B------:R-:W-:Y:S02]  /*1ff50*/  ISETP.GE.AND P6, PT, R19, RZ, PT ;  /* 0x000000ff1300720c */ /* 0x000fe40003fc6270 */
[----:B------:R-:W2:Y:S01]  /*1ff60*/  LDL.LU R19, [R1+0xbdc] ;  /* 0x000bdc0001137983 */ /* 0x000ea20000300800 */
[----:B0-----:R-:W-:Y:S01]  /*1ff70*/  IMAD.HI.U32 R14, R0, R5, RZ ;  /* 0x00000005000e7227 */ /* 0x001fe200078e00ff */
[----:B------:R-:W-:-:S03]  /*1ff80*/  ISETP.GT.U32.AND P3, PT, R7, R6, PT ;  /* 0x000000060700720c */ /* 0x000fc60003f64070 */
[----:B------:R-:W-:-:S04]  /*1ff90*/  IMAD.MOV R14, RZ, RZ, -R14 ;  /* 0x000000ffff0e7224 */ /* 0x000fc800078e0a0e */
[----:B------:R-:W-:Y:S01]  /*1ffa0*/  IMAD R5, R7, R14, R5 ;  /* 0x0000000e07057224 */ /* 0x000fe200078e0205 */
[----:B-----5:R-:W-:Y:S02]  /*1ffb0*/  IABS R8, R17 ;  /* 0x0000001100087213 */ /* 0x020fe40000000000 */
[----:B------:R-:W-:Y:S01]  /*1ffc0*/  ISETP.GE.AND P5, PT, R17, RZ, PT ;  /* 0x000000ff1100720c */ /* 0x000fe20003fa6270 */
[----:B------:R-:W-:Y:S01]  /*1ffd0*/  IMAD.MOV.U32 R17, RZ, RZ, R23 ;  /* 0x000000ffff117224 */ /* 0x000fe200078e0017 */
[----:B------:R-:W-:Y:S01]  /*1ffe0*/  ISETP.GT.U32.AND P2, PT, R7, R5, PT ;  /* 0x000000050700720c */ /* 0x000fe20003f44070 */
[--C-:B------:R-:W-:Y:S01]  /*1fff0*/  @!P3 IMAD.IADD R6, R6, 0x1, -R7.reuse ;  /* 0x000000010606b824 */ /* 0x100fe200078e0a07 */
[----:B------:R-:W3:Y:S01]  /*20000*/  LDL.LU R23, [R1+0xbe0] ;  /* 0x000be00001177983 */ /* 0x000ee20000300800 */
[----:B------:R-:W-:-:S03]  /*20010*/  @!P1 IMAD.IADD R9, R9, 0x1, -R7 ;  /* 0x0000000109099824 */ /* 0x000fc600078e0a07 */
[----:B------:R-:W-:Y:S01]  /*20020*/  ISETP.GT.U32.AND P3, PT, R7, R6, PT ;  /* 0x000000060700720c */ /* 0x000fe20003f64070 */
[----:B-1----:R-:W-:Y:S01]  /*20030*/  IMAD.MOV.U32 R12, RZ, RZ, R9 ;  /* 0x000000ffff0c7224 */ /* 0x002fe200078e0009 */
[----:B------:R-:W-:-:S03]  /*20040*/  ISETP.GE.AND P0, PT, R22, RZ, PT ;  /* 0x000000ff1600720c */ /* 0x000fc60003f06270 */
[----:B------:R-:W-:Y:S02]  /*20050*/  @!P4 IMAD.MOV R12, RZ, RZ, -R12 ;  /* 0x000000ffff0cc224 */ /* 0x000fe400078e0a0c */
[----:B------:R-:W-:-:S03]  /*20060*/  @!P2 IMAD.IADD R5, R5, 0x1, -R7 ;  /* 0x000000010505a824 */ /* 0x000fc600078e0a07 */
[----:B------:R0:W-:Y:S02]  /*20070*/  STL [R1+0xc0], R12 ;  /* 0x0000c00c01007387 */ /* 0x0001e40000100800 */
[----:B------:R-:W-:Y:S01]  /*20080*/  ISETP.GT.U32.AND P2, PT, R7, R5, PT ;  /* 0x000000050700720c */ /* 0x000fe20003f44070 */
[----:B------:R-:W-:Y:S02]  /*20090*/  @!P3 IMAD.IADD R6, R6, 0x1, -R7 ;  /* 0x000000010606b824 */ /* 0x000fe400078e0a07 */
[----:B------:R-:W-:-:S04]  /*200a0*/  IMAD.HI.U32 R2, R0, R8, RZ ;  /* 0x0000000800027227 */ /* 0x000fc800078e00ff */
[----:B------:R-:W-:Y:S01]  /*200b0*/  @!P0 IMAD.MOV R6, RZ, RZ, -R6 ;  /* 0x000000ffff068224 */ /* 0x000fe200078e0a06 */
[----:B------:R-:W-:Y:S02]  /*200c0*/  IABS R11, R20 ;  /* 0x00000014000b7213 */ /* 0x000fe40000000000 */
[----:B------:R-:W-:Y:S02]  /*200d0*/  ISETP.GE.AND P3, PT, R20, RZ, PT ;  /* 0x000000ff1400720c */ /* 0x000fe40003f66270 */
[----:B------:R-:W5:Y:S01]  /*200e0*/  LDL.LU R20, [R1+0xbe4] ;  /* 0x000be40001147983 */ /* 0x000f620000300800 */
[----:B------:R-:W-:-:S03]  /*200f0*/  IMAD.MOV R2, RZ, RZ, -R2 ;  /* 0x000000ffff027224 */ /* 0x000fc600078e0a02 */
[----:B------:R1:W-:Y:S01]  /*20100*/  STL [R1+0xbc], R6 ;  /* 0x0000bc0601007387 */ /* 0x0003e20000100800 */
[----:B------:R-:W-:-:S03]  /*20110*/  IMAD R8, R7, R2, R8 ;  /* 0x0000000207087224 */ /* 0x000fc600078e0208 */
[----:B------:R-:W5:Y:S01]  /*20120*/  LDL.LU R29, [R1+0xbe8] ;  /* 0x000be800011d7983 */ /* 0x000f620000300800 */
[----:B------:R-:W-:-:S03]  /*20130*/  @!P2 IMAD.IADD R5, R5, 0x1, -R7 ;  /* 0x000000010505a824 */ /* 0x000fc600078e0a07 */
[----:B------:R-:W5:Y:S01]  /*20140*/  LDL.LU R22, [R1+0xbec] ;  /* 0x000bec0001167983 */ /* 0x000f620000300800 */
[----:B----4-:R-:W-:Y:S02]  /*20150*/  IABS R2, R18 ;  /* 0x0000001200027213 */ /* 0x010fe40000000000 */
[----:B------:R-:W-:Y:S02]  /*20160*/  ISETP.GE.AND P2, PT, R18, RZ, PT ;  /* 0x000000ff1200720c */ /* 0x000fe40003f46270 */
[----:B------:R-:W4:Y:S01]  /*20170*/  LDL.LU R18, [R1+0xbf0] ;  /* 0x000bf00001127983 */ /* 0x000f220000300800 */
[----:B------:R-:W-:Y:S01]  /*20180*/  ISETP.GT.U32.AND P1, PT, R7, R8, PT ;  /* 0x000000080700720c */ /* 0x000fe20003f24070 */
[----:B------:R-:W-:-:S12]  /*20190*/  IMAD.HI.U32 R10, R0, R11, RZ ;  /* 0x0000000b000a7227 */ /* 0x000fd800078e00ff */
[----:B------:R-:W-:-:S05]  /*201a0*/  @!P1 IMAD.IADD R8, R8, 0x1, -R7 ;  /* 0x0000000108089824 */ /* 0x000fca00078e0a07 */
[C---:B------:R-:W-:Y:S01]  /*201b0*/  ISETP.GT.U32.AND P0, PT, R7.reuse, R8, PT ;  /* 0x000000080700720c */ /* 0x040fe20003f04070 */
[----:B------:R-:W-:Y:S01]  /*201c0*/  IMAD.MOV R10, RZ, RZ, -R10 ;  /* 0x000000ffff0a7224 */ /* 0x000fe200078e0a0a */
[----:B------:R-:W-:Y:S01]  /*201d0*/  IABS R4, R21 ;  /* 0x0000001500047213 */ /* 0x000fe20000000000 */
[----:B0-----:R-:W-:Y:S02]  /*201e0*/  IMAD.MOV.U32 R12, RZ, RZ, R5 ;  /* 0x000000ffff0c7224 */ /* 0x001fe400078e0005 */
[----:B------:R-:W-:Y:S02]  /*201f0*/  IMAD R11, R7, R10, R11 ;  /* 0x0000000a070b7224 */ /* 0x000fe400078e020b */
[----:B------:R-:W-:-:S06]  /*20200*/  IMAD.HI.U32 R9, R0, R4, RZ ;  /* 0x0000000400097227 */ /* 0x000fcc00078e00ff */
[----:B------:R-:W-:Y:S01]  /*20210*/  @!P0 IMAD.IADD R8, R8, 0x1, -R7 ;  /* 0x0000000108088824 */ /* 0x000fe200078e0a07 */
[----:B------:R-:W-:-:S03]  /*20220*/  ISETP.GT.U32.AND P4, PT, R7, R11, PT ;  /* 0x0000000b0700720c */ /* 0x000fc60003f84070 */
[----:B------:R-:W-:Y:S02]  /*20230*/  IMAD.MOV.U32 R10, RZ, RZ, R8 ;  /* 0x000000ffff0a7224 */ /* 0x000fe400078e0008 */
[----:B------:R-:W-:Y:S02]  /*20240*/  @!P6 IMAD.MOV R12, RZ, RZ, -R12 ;  /* 0x000000ffff0ce224 */ /* 0x000fe400078e0a0c */
[----:B------:R-:W-:Y:S02]  /*20250*/  @!P5 IMAD.MOV R10, RZ, RZ, -R10 ;  /* 0x000000ffff0ad224 */ /* 0x000fe400078e0a0a */
[----:B------:R-:W-:Y:S01]  /*20260*/  IMAD.MOV R9, RZ, RZ, -R9 ;  /* 0x000000ffff097224 */ /* 0x000fe200078e0a09 */
[----:B------:R-:W-:Y:S03]  /*20270*/  STL [R1+0xb8], R12 ;  /* 0x0000b80c01007387 */ /* 0x000fe60000100800 */
[----:B------:R-:W-:Y:S01]  /*20280*/  IMAD R4, R7, R9, R4 ;  /* 0x0000000907047224 */ /* 0x000fe200078e0204 */
[----:B------:R0:W-:Y:S01]  /*20290*/  STL [R1+0xb4], R10 ;  /* 0x0000b40a01007387 */ /* 0x0001e20000100800 */
[----:B------:R-:W-:-:S03]  /*202a0*/  @!P4 IMAD.IADD R11, R11, 0x1, -R7 ;  /* 0x000000010b0bc824 */ /* 0x000fc600078e0a07 */
[C---:B------:R-:W-:Y:S01]  /*202b0*/  ISETP.GT.U32.AND P0, PT, R7.reuse, R4, PT ;  /* 0x000000040700720c */ /* 0x040fe20003f04070 */
[----:B-1----:R-:W-:Y:S01]  /*202c0*/  IMAD.HI.U32 R6, R0, R2, RZ ;  /* 0x0000000200067227 */ /* 0x002fe200078e00ff */
[----:B------:R-:W-:-:S03]  /*202d0*/  ISETP.GT.U32.AND P4, PT, R7, R11, PT ;  /* 0x0000000b0700720c */ /* 0x000fc60003f84070 */
[----:B------:R-:W-:-:S04]  /*202e0*/  IMAD.MOV R6, RZ, RZ, -R6 ;  /* 0x000000ffff067224 */ /* 0x000fc800078e0a06 */
[----:B------:R-:W-:-:S04]  /*202f0*/  IMAD R2, R7, R6, R2 ;  /* 0x0000000607027224 */ /* 0x000fc800078e0202 */
[--C-:B------:R-:W-:Y:S01]  /*20300*/  @!P0 IMAD.IADD R4, R4, 0x1, -R7.reuse ;  /* 0x0000000104048824 */ /* 0x100fe200078e0a07 */
[----:B------:R-:W-:Y:S01]  /*20310*/  ISETP.GT.U32.AND P5, PT, R7, R2, PT ;  /* 0x000000020700720c */ /* 0x000fe20003fa4070 */
[----:B------:R-:W-:-:S03]  /*20320*/  @!P4 IMAD.IADD R11, R11, 0x1, -R7 ;  /* 0x000000010b0bc824 */ /* 0x000fc600078e0a07 */
[----:B------:R-:W-:Y:S02]  /*20330*/  ISETP.GT.U32.AND P0, PT, R7, R4, PT ;  /* 0x000000040700720c */ /* 0x000fe40003f04070 */
[----:B--2---:R-:W-:Y:S02]  /*20340*/  IABS R14, R19 ;  /* 0x00000013000e7213 */ /* 0x004fe40000000000 */
[----:B------:R-:W-:Y:S01]  /*20350*/  ISETP.GE.AND P6, PT, R19, RZ, PT ;  /* 0x000000ff1300720c */ /* 0x000fe20003fc6270 */
[----:B------:R-:W-:Y:S02]  /*20360*/  IMAD.MOV.U32 R19, RZ, RZ, R17 ;  /* 0x000000ffff137224 */ /* 0x000fe400078e0011 */
[----:B------:R-:W2:Y:S01]  /*20370*/  LDL.LU R17, [R1+0xbf4] ;  /* 0x000bf40001117983 */ /* 0x000ea20000300800 */
[----:B---3--:R-:W-:Y:S02]  /*20380*/  IABS R13, R23 ;  /* 0x00000017000d7213 */ /* 0x008fe40000000000 */
[----:B------:R-:W-:-:S02]  /*20390*/  ISETP.GE.AND P4, PT, R23, RZ, PT ;  /* 0x000000ff1700720c */ /* 0x000fc40003f86270 */
[----:B------:R-:W3:Y:S01]  /*203a0*/  LDL.LU R23, [R1+0xbf8] ;  /* 0x000bf80001177983 */ /* 0x000ee20000300800 */
[----:B------:R-:W-:-:S04]  /*203b0*/  IMAD.HI.U32 R5, R0, R13, RZ ;  /* 0x0000000d00057227 */ /* 0x000fc800078e00ff */
[----:B------:R-:W-:-:S04]  /*203c0*/  IMAD.MOV R5, RZ, RZ, -R5 ;  /* 0x000000ffff057224 */ /* 0x000fc800078e0a05 */
[C---:B------:R-:W-:Y:S02]  /*203d0*/  IMAD R13, R7.reuse, R5, R13 ;  /* 0x00000005070d7224 */ /* 0x040fe400078e020d */
[--C-:B------:R-:W-:Y:S02]  /*203e0*/  @!P0 IMAD.IADD R4, R4, 0x1, -R7.reuse ;  /* 0x0000000104048824 */ /* 0x100fe400078e0a07 */
[----:B------:R-:W-:Y:S01]  /*203f0*/  @!P5 IMAD.IADD R2, R2, 0x1, -R7 ;  /* 0x000000010202d824 */ /* 0x000fe200078e0a07 */
[----:B------:R-:W-:Y:S01]  /*20400*/  ISETP.GT.U32.AND P0, PT, R7, R13, PT ;  /* 0x0000000d0700720c */ /* 0x000fe20003f04070 */
[----:B------:R-:W-:Y:S01]  /*20410*/  IMAD.HI.U32 R6, R0, R14, RZ ;  /* 0x0000000e00067227 */ /* 0x000fe200078e00ff */
[----:B------:R-:W-:Y:S02]  /*20420*/  ISETP.GE.AND P1, PT, R21, RZ, PT ;  /* 0x000000ff1500720c */ /* 0x000fe40003f26270 */
[----:B------:R-:W-:Y:S01]  /*20430*/  ISETP.GT.U32.AND P5, PT, R7, R2, PT ;  /* 0x000000020700720c */ /* 0x000fe20003fa4070 */
[----:B------:R-:W-:Y:S01]  /*20440*/  @!P3 IMAD.MOV R11, RZ, RZ, -R11 ;  /* 0x000000ffff0bb224 */ /* 0x000fe200078e0a0b */
[----:B-----5:R-:W-:Y:S01]  /*20450*/  IABS R9, R20 ;  /* 0x0000001400097213 */ /* 0x020fe20000000000 */
[----:B------:R-:W-:-:S03]  /*20460*/  IMAD.MOV R6, RZ, RZ, -R6 ;  /* 0x000000ffff067224 */ /* 0x000fc600078e0a06 */
[----:B------:R1:W-:Y:S01]  /*20470*/  STL [R1+0xb0], R11 ;  /* 0x0000b00b01007387 */ /* 0x0003e20000100800 */
[----:B0-----:R-:W-:-:S03]  /*20480*/  IMAD.HI.U32 R10, R0, R9, RZ ;  /* 0x00000009000a7227 */ /* 0x001fc600078e00ff */
[----:B------:R-:W5:Y:S01]  /*20490*/  LDL.LU R21, [R1+0xbfc] ;  /* 0x000bfc0001157983 */ /* 0x000f620000300800 */
[----:B------:R-:W-:Y:S01]  /*204a0*/  IABS R8, R29 ;  /* 0x0000001d00087213 */ /* 0x000fe20000000000 */
[----:B------:R-:W-:Y:S02]  /*204b0*/  IMAD.MOV R10, RZ, RZ, -R10 ;  /* 0x000000ffff0a7224 */ /* 0x000fe400078e0a0a */
[----:B------:R-:W-:Y:S02]  /*204c0*/  IMAD R14, R7, R6, R14 ;  /* 0x00000006070e7224 */ /* 0x000fe400078e020e */
[----:B------:R-:W-:Y:S02]  /*204d0*/  @!P0 IMAD.IADD R13, R13, 0x1, -R7 ;  /* 0x000000010d0d8824 */ /* 0x000fe400078e0a07 */
[----:B------:R-:W-:Y:S02]  /*204e0*/  IMAD.MOV.U32 R15, RZ, RZ, R4 ;  /* 0x000000ffff0f7224 */ /* 0x000fe400078e0004 */
[----:B------:R-:W-:-:S02]  /*204f0*/  IMAD R9, R7, R10, R9 ;  /* 0x0000000a07097224 */ /* 0x000fc400078e0209 */
[----:B------:R-:W-:Y:S01]  /*20500*/  IMAD.HI.U32 R12, R0, R8, RZ ;  /* 0x00000008000c7227 */ /* 0x000fe200078e00ff */
[----:B------:R-:W-:-:S03]  /*20510*/  ISETP.GT.U32.AND P3, PT, R7, R14, PT ;  /* 0x0000000e0700720c */ /* 0x000fc60003f64070 */
[----:B------:R-:W-:Y:S01]  /*20520*/  @!P1 IMAD.MOV R15, RZ, RZ, -R15 ;  /* 0x000000ffff0f9224 */ /* 0x000fe200078e0a0f */
[C---:B------:R-:W-:Y:S01]  /*20530*/  ISETP.GT.U32.AND P1, PT, R7.reuse, R13, PT ;  /* 0x0000000d0700720c */ /* 0x040fe20003f24070 */
[----:B------:R-:W-:Y:S02]  /*20540*/  IMAD.MOV R12, RZ, RZ, -R12 ;  /* 0x000000ffff0c7224 */ /* 0x000fe400078e0a0c */
[----:B------:R-:W-:Y:S01]  /*20550*/  @!P5 IMAD.IADD R2, R2, 0x1, -R7 ;  /* 0x000000010202d824 */ /* 0x000fe200078e0a07 */
[C---:B------:R-:W-:Y:S01]  /*20560*/  ISETP.GT.U32.AND P5, PT, R7.reuse, R9, PT ;  /* 0x000000090700720c */ /* 0x040fe20003fa4070 */
[----:B------:R-:W-:Y:S02]  /*20570*/  IMAD R8, R7, R12, R8 ;  /* 0x0000000c07087224 */ /* 0x000fe400078e0208 */
[----:B------:R-:W-:-:S03]  /*20580*/  @!P2 IMAD.MOV R2, RZ, RZ, -R2 ;  /* 0x000000ffff02a224 */ /* 0x000fc600078e0a02 */
[----:B------:R-:W-:Y:S01]  /*20590*/  ISETP.GT.U32.AND P2, PT, R7, R8, PT ;  /* 0x000000080700720c */ /* 0x000fe20003f44070 */
[--C-:B------:R-:W-:Y:S02]  /*205a0*/  @!P3 IMAD.IADD R14, R14, 0x1, -R7.reuse ;  /* 0x000000010e0eb824 */ /* 0x100fe400078e0a07 */
[----:B------:R-:W-:-:S04]  /*205b0*/  @!P1 IMAD.IADD R13, R13, 0x1, -R7 ;  /* 0x000000010d0d9824 */ /* 0x000fc800078e0a07 */
[----:B------:R-:W-:Y:S01]  /*205c0*/  @!P5 IMAD.IADD R9, R9, 0x1, -R7 ;  /* 0x000000010909d824 */ /* 0x000fe200078e0a07 */
[----:B------:R-:W-:-:S04]  /*205d0*/  ISETP.GT.U32.AND P0, PT, R7, R14, PT ;  /* 0x0000000e0700720c */ /* 0x000fc80003f04070 */
[----:B------:R-:W-:Y:S01]  /*205e0*/  ISETP.GT.U32.AND P5, PT, R7, R9, PT ;  /* 0x000000090700720c */ /* 0x000fe20003fa4070 */
[----:B------:R-:W-:Y:S01]  /*205f0*/  @!P2 IMAD.IADD R8, R8, 0x1, -R7 ;  /* 0x000000010808a824 */ /* 0x000fe200078e0a07 */
[----:B------:R-:W-:Y:S01]  /*20600*/  ISETP.GE.AND P3, PT, R20, RZ, PT ;  /* 0x000000ff1400720c */ /* 0x000fe20003f66270 */
[----:B------:R-:W-:Y:S01]  /*20610*/  @!P4 IMAD.MOV R13, RZ, RZ, -R13 ;  /* 0x000000ffff0dc224 */ /* 0x000fe200078e0a0d */
[----:B------:R-:W5:Y:S05]  /*20620*/  LDL.LU R20, [R1+0xc00] ;  /* 0x000c000001147983 */ /* 0x000f6a0000300800 */
[----:B------:R-:W-:-:S04]  /*20630*/  @!P0 IMAD.IADD R14, R14, 0x1, -R7 ;  /* 0x000000010e0e8824 */ /* 0x000fc800078e0a07 */
[----:B------:R-:W-:Y:S02]  /*20640*/  @!P5 IMAD.IADD R9, R9, 0x1, -R7 ;  /* 0x000000010909d824 */ /* 0x000fe400078e0a07 */
[----:B------:R-:W-:Y:S01]  /*20650*/  @!P6 IMAD.MOV R14, RZ, RZ, -R14 ;  /* 0x000000ffff0ee224 */ /* 0x000fe200078e0a0e */
[----:B------:R-:W-:Y:S01]  /*20660*/  STL [R1+0x98], R15 ;  /* 0x0000980f01007387 */ /* 0x000fe20000100800 */
[----:B------:R-:W-:-:S03]  /*20670*/  @!P3 IMAD.MOV R9, RZ, RZ, -R9 ;  /* 0x000000ffff09b224 */ /* 0x000fc600078e0a09 */
[----:B------:R0:W-:Y:S04]  /*20680*/  STL [R1+0x90], R2 ;  /* 0x0000900201007387 */ /* 0x0001e80000100800 */
[----:B------:R-:W-:Y:S04]  /*20690*/  STL [R1+0x8c], R14 ;  /* 0x00008c0e01007387 */ /* 0x000fe80000100800 */
[----:B------:R-:W-:Y:S04]  /*206a0*/  STL [R1+0x84], R13 ;  /* 0x0000840d01007387 */ /* 0x000fe80000100800 */
[----:B------:R0:W-:Y:S01]  /*206b0*/  STL [R1+0x80], R9 ;  /* 0x0000800901007387 */ /* 0x0001e20000100800 */
[----:B----4-:R-:W-:-:S05]  /*206c0*/  IABS R5, R18 ;  /* 0x0000001200057213 */ /* 0x010fca0000000000 */
[----:B------:R-:W-:-:S04]  /*206d0*/  IMAD.HI.U32 R10, R0, R5, RZ ;  /* 0x00000005000a7227 */ /* 0x000fc800078e00ff */
[----:B------:R-:W-:-:S04]  /*206e0*/  IMAD.MOV R10, RZ, RZ, -R10 ;  /* 0x000000ffff0a7224 */ /* 0x000fc800078e0a0a */
[----:B------:R-:W-:-:S05]  /*206f0*/  IMAD R5, R7, R10, R5 ;  /* 0x0000000a07057224 */ /* 0x000fca00078e0205 */
[----:B------:R-:W-:-:S13]  /*20700*/  ISETP.GT.U32.AND P1, PT, R7, R5, PT ;  /* 0x000000050700720c */ /* 0x000fda0003f24070 */
[----:B------:R-:W-:Y:S01]  /*20710*/  @!P1 IMAD.IADD R5, R5, 0x1, -R7 ;  /* 0x0000000105059824 */ /* 0x000fe200078e0a07 */
[----:B------:R-:W-:-:S13]  /*20720*/  ISETP.GT.U32.AND P1, PT, R7, R8, PT ;  /* 0x000000080700720c */ /* 0x000fda0003f24070 */
[----:B------:R-:W-:Y:S01]  /*20730*/  @!P1 IMAD.IADD R8, R8, 0x1, -R7 ;  /* 0x0000000108089824 */ /* 0x000fe200078e0a07 */
[----:B------:R-:W-:Y:S02]  /*20740*/  ISETP.GE.AND P1, PT, R18, RZ, PT ;  /* 0x000000ff1200720c */ /* 0x000fe40003f26270 */
[----:B------:R-:W4:Y:S01]  /*20750*/  LDL.LU R18, [R1+0xc08] ;  /* 0x000c080001127983 */ /* 0x000f220000300800 */
[----:B------:R-:W-:Y:S02]  /*20760*/  ISETP.GT.U32.AND P6, PT, R7, R5, PT ;  /* 0x000000050700720c */ /* 0x000fe40003fc4070 */
[----:B------:R-:W-:-:S05]  /*20770*/  IABS R6, R22 ;  /* 0x0000001600067213 */ /* 0x000fca0000000000 */
[----:B-1----:R-:W-:-:S04]  /*20780*/  IMAD.HI.U32 R11, R0, R6, RZ ;  /* 0x00000006000b7227 */ /* 0x002fc800078e00ff */
[----:B------:R-:W-:Y:S02]  /*20790*/  IMAD.MOV R11, RZ, RZ, -R11 ;  /* 0x000000ffff0b7224 */ /* 0x000fe400078e0a0b */
[----:B------:R-:W-:Y:S02]  /*207a0*/  @!P6 IMAD.IADD R5, R5, 0x1, -R7 ;  /* 0x000000010505e824 */ /* 0x000fe400078e0a07 */
[----:B------:R-:W-:-:S05]  /*207b0*/  IMAD R6, R7, R11, R6 ;  /* 0x0000000b07067224 */ /* 0x000fca00078e0206 */
[----:B------:R-:W-:Y:S02]  /*207c0*/  ISETP.GT.U32.AND P0, PT, R7, R6, PT ;  /* 0x000000060700720c */ /* 0x000fe40003f04070 */
[----:B--2---:R-:W-:-:S05]  /*207d0*/  IABS R10, R17 ;  /* 0x00000011000a7213 */ /* 0x004fca0000000000 */
[----:B------:R-:W-:-:S04]  /*207e0*/  IMAD.MOV.U32 R4, RZ, RZ, R10 ;  /* 0x000000ffff047224 */ /* 0x000fc800078e000a */
[----:B------:R-:W-:-:S04]  /*207f0*/  IMAD.HI.U32 R10, R0, R4, RZ ;  /* 0x00000004000a7227 */ /* 0x000fc800078e00ff */
[----:B------:R-:W-:-:S04]  /*20800*/  IMAD.MOV R10, RZ, RZ, -R10 ;  /* 0x000000ffff0a7224 */ /* 0x000fc800078e0a0a */
[----:B------:R-:W-:Y:S01]  /*20810*/  IMAD R4, R7, R10, R4 ;  /* 0x0000000a07047224 */ /* 0x000fe200078e0204 */
[----:B---3--:R-:W-:-:S04]  /*20820*/  IABS R12, R23 ;  /* 0x00000017000c7213 */ /* 0x008fc80000000000 */
[----:B------:R-:W-:Y:S02]  /*20830*/  ISETP.GT.U32.AND P5, PT, R7, R4, PT ;  /* 0x000000040700720c */ /* 0x000fe40003fa4070 */
[----:B------:R-:W-:Y:S02]  /*20840*/  ISETP.GE.AND P6, PT, R17, RZ, PT ;  /* 0x000000ff1100720c */ /* 0x000fe40003fc6270 */
[----:B------:R-:W2:Y:S01]  /*20850*/  LDL.LU R17, [R1+0xc0c] ;  /* 0x000c0c0001117983 */ /* 0x000ea20000300800 */
[----:B0-----:R-:W-:-:S04]  /*20860*/  IMAD.HI.U32 R2, R0, R12, RZ ;  /* 0x0000000c00027227 */ /* 0x001fc800078e00ff */
[----:B------:R-:W-:-:S04]  /*20870*/  IMAD.MOV R10, RZ, RZ, -R2 ;  /* 0x000000ffff0a7224 */ /* 0x000fc800078e0a02 */
[----:B------:R-:W-:Y:S02]  /*20880*/  @!P5 IMAD.IADD R4, R4, 0x1, -R7 ;  /* 0x000000010404d824 */ /* 0x000fe400078e0a07 */
[----:B------:R-:W-:-:S03]  /*20890*/  IMAD R12, R7, R10, R12 ;  /* 0x0000000a070c7224 */ /* 0x000fc600078e020c */
[C---:B------:R-:W-:Y:S02]  /*208a0*/  ISETP.GT.U32.AND P4, PT, R7.reuse, R4, PT ;  /* 0x000000040700720c */ /* 0x040fe40003f84070 */
[----:B------:R-:W-:Y:S01]  /*208b0*/  ISETP.GT.U32.AND P3, PT, R7, R12, PT ;  /* 0x0000000c0700720c */ /* 0x000fe20003f64070 */
[----:B------:R-:W-:Y:S01]  /*208c0*/  @!P0 IMAD.IADD R6, R6, 0x1, -R7 ;  /* 0x0000000106068824 */ /* 0x000fe200078e0a07 */
[----:B------:R-:W-:Y:S02]  /*208d0*/  ISETP.GE.AND P2, PT, R29, RZ, PT ;  /* 0x000000ff1d00720c */ /* 0x000fe40003f46270 */
[----:B-----5:R-:W-:Y:S02]  /*208e0*/  IABS R11, R21 ;  /* 0x00000015000b7213 */ /* 0x020fe40000000000 */
[----:B------:R-:W-:-:S03]  /*208f0*/  ISETP.GT.U32.AND P5, PT, R7, R6, PT ;  /* 0x000000060700720c */ /* 0x000fc60003fa4070 */
[----:B------:R-:W-:-:S04]  /*20900*/  IMAD.HI.U32 R2, R0, R11, RZ ;  /* 0x0000000b00027227 */ /* 0x000fc800078e00ff */
[--C-:B------:R-:W-:Y:S01]  /*20910*/  @!P4 IMAD.IADD R4, R4, 0x1, -R7.reuse ;  /* 0x000000010404c824 */ /* 0x100fe200078e0a07 */
[----:B------:R-:W-:Y:S01]  /*20920*/  ISETP.GE.AND P4, PT, R23, RZ, PT ;  /* 0x000000ff1700720c */ /* 0x000fe20003f86270 */
[----:B------:R-:W-:Y:S01]  /*20930*/  IMAD.MOV R2, RZ, RZ, -R2 ;  /* 0x000000ffff027224 */ /* 0x000fe200078e0a02 */
[----:B------:R-:W3:Y:S01]  /*20940*/  LDL.LU R23, [R1+0xc10] ;  /* 0x000c100001177983 */ /* 0x000ee20000300800 */
[----:B------:R-:W-:Y:S02]  /*20950*/  @!P3 IMAD.IADD R12, R12, 0x1, -R7 ;  /* 0x000000010c0cb824 */ /* 0x000fe400078e0a07 */
[C---:B------:R-:W-:Y:S02]  /*20960*/  IMAD R11, R7.reuse, R2, R11 ;  /* 0x00000002070b7224 */ /* 0x040fe400078e020b */
[----:B------:R-:W-:Y:S01]  /*20970*/  @!P2 IMAD.MOV R8, RZ, RZ, -R8 ;  /* 0x000000ffff08a224 */ /* 0x000fe200078e0a08 */
[----:B------:R-:W-:Y:S01]  /*20980*/  ISETP.GT.U32.AND P2, PT, R7, R12, PT ;  /* 0x0000000c0700720c */ /* 0x000fe20003f44070 */
[----:B------:R-:W-:Y:S01]  /*20990*/  @!P5 IMAD.IADD R6, R6, 0x1, -R7 ;  /* 0x000000010606d824 */ /* 0x000fe200078e0a07 */
[----:B------:R-:W-:-:S02]  /*209a0*/  ISETP.GE.AND P0, PT, R22, RZ, PT ;  /* 0x000000ff1600720c */ /* 0x000fc40003f06270 */
[----:B------:R-:W-:Y:S01]  /*209b0*/  ISETP.GT.U32.AND P5, PT, R7, R11, PT ;  /* 0x0000000b0700720c */ /* 0x000fe20003fa4070 */
[----:B------:R-:W-:Y:S02]  /*209c0*/  @!P1 IMAD.MOV R5, RZ, RZ, -R5 ;  /* 0x000000ffff059224 */ /* 0x000fe400078e0a05 */
[----:B------:R-:W-:Y:S01]  /*209d0*/  @!P6 IMAD.MOV R4, RZ, RZ, -R4 ;  /* 0x000000ffff04e224 */ /* 0x000fe200078e0a04 */
[----:B------:R-:W-:Y:S05]  /*209e0*/  STL [R1+0x78], R8 ;  /* 0x0000780801007387 */ /* 0x000fea0000100800 */
[----:B------:R-:W-:Y:S02]  /*209f0*/  @!P2 IMAD.IADD R12, R12, 0x1, -R7 ;  /* 0x000000010c0ca824 */ /* 0x000fe400078e0a07 */
[----:B------:R-:W-:-:S02]  /*20a00*/  @!P0 IMAD.MOV R6, RZ, RZ, -R6 ;  /* 0x000000ffff068224 */ /* 0x000fc400078e0a06 */
[----:B------:R-:W-:Y:S02]  /*20a10*/  @!P5 IMAD.IADD R11, R11, 0x1, -R7 ;  /* 0x000000010b0bd824 */ /* 0x000fe400078e0a07 */
[----:B------:R-:W-:Y:S01]  /*20a20*/  @!P4 IMAD.MOV R12, RZ, RZ, -R12 ;  /* 0x000000ffff0cc224 */ /* 0x000fe200078e0a0c */
[----:B------:R4:W-:Y:S01]  /*20a30*/  STL [R1+0x74], R6 ;  /* 0x0000740601007387 */ /* 0x0009e20000100800 */
[----:B------:R-:W-:Y:S02]  /*20a40*/  IABS R9, R19 ;  /* 0x0000001300097213 */ /* 0x000fe40000000000 */
[----:B------:R-:W-:Y:S01]  /*20a50*/  ISETP.GT.U32.AND P0, PT, R7, R11, PT ;  /* 0x0000000b0700720c */ /* 0x000fe20003f04070 */
[----:B------:R0:W-:Y:S01]  /*20a60*/  STL [R1+0x70], R5 ;  /* 0x0000700501007387 */ /* 0x0001e20000100800 */
[----:B------:R-:W-:-:S03]  /*20a70*/  ISETP.GE.AND P6, PT, R19, RZ, PT ;  /* 0x000000ff1300720c */ /* 0x000fc60003fc6270 */
[----:B------:R1:W-:Y:S04]  /*20a80*/  STL [R1+0x6c], R4 ;  /* 0x00006c0401007387 */ /* 0x0003e80000100800 */
[----:B------:R5:W-:Y:S04]  /*20a90*/  STL [R1+0x68], R12 ;  /* 0x0000680c01007387 */ /* 0x000be80000100800 */
[----:B------:R-:W3:Y:S01]  /*20aa0*/  LDL.LU R19, [R1+0xc18] ;  /* 0x000c180001137983 */ /* 0x000ee20000300800 */
[----:B------:R-:W-:Y:S01]  /*20ab0*/  @!P0 IMAD.IADD R11, R11, 0x1, -R7 ;  /* 0x000000010b0b8824 */ /* 0x000fe200078e0a07 */
[----:B----4-:R-:W-:-:S02]  /*20ac0*/  IABS R6, R18 ;  /* 0x0000001200067213 */ /* 0x010fc40000000000 */
[----:B------:R-:W-:Y:S02]  /*20ad0*/  ISETP.GE.AND P0, PT, R18, RZ, PT ;  /* 0x000000ff1200720c */ /* 0x000fe40003f06270 */
[----:B------:R-:W4:Y:S01]  /*20ae0*/  LDL.LU R18, [R1+0xc1c] ;  /* 0x000c1c0001127983 */ /* 0x000f220000300800 */
[----:B------:R-:W-:-:S05]  /*20af0*/  IABS R10, R20 ;  /* 0x00000014000a7213 */ /* 0x000fca0000000000 */
[----:B------:R-:W-:-:S04]  /*20b00*/  IMAD.HI.U32 R13, R0, R10, RZ ;  /* 0x0000000a000d7227 */ /* 0x000fc800078e00ff */
[----:B------:R-:W-:Y:S02]  /*20b10*/  IMAD.MOV R13, RZ, RZ, -R13 ;  /* 0x000000ffff0d7224 */ /* 0x000fe400078e0a0d */
[----:B------:R-:W-:-:S04]  /*20b20*/  IMAD.HI.U32 R2, R0, R9, RZ ;  /* 0x0000000900027227 */ /* 0x000fc800078e00ff */
[----:B------:R-:W-:Y:S02]  /*20b30*/  IMAD R10, R7, R13, R10 ;  /* 0x0000000d070a7224 */ /* 0x000fe400078e020a */
[----:B------:R-:W-:-:S03]  /*20b40*/  IMAD.MOV R2, RZ, RZ, -R2 ;  /* 0x000000ffff027224 */ /* 0x000fc600078e0a02 */
[C---:B------:R-:W-:Y:S01]  /*20b50*/  ISETP.GT.U32.AND P5, PT, R7.reuse, R10, PT ;  /* 0x0000000a0700720c */ /* 0x040fe20003fa4070 */
[----:B------:R-:W-:-:S05]  /*20b60*/  IMAD R9, R7, R2, R9 ;  /* 0x0000000207097224 */ /* 0x000fca00078e0209 */
[----:B------:R-:W-:Y:S01]  /*20b70*/  ISETP.GT.U32.AND P2, PT, R7, R9, PT ;  /* 0x000000090700720c */ /* 0x000fe20003f44070 */
[----:B0-----:R-:W-:-:S06]  /*20b80*/  IMAD.HI.U32 R5, R0, R6, RZ ;  /* 0x0000000600057227 */ /* 0x001fcc00078e00ff */
[----:B------:R-:W-:Y:S01]  /*20b90*/  @!P5 IMAD.IADD R10, R10, 0x1, -R7 ;  /* 0x000000010a0ad824 */ /* 0x000fe200078e0a07 */
[----:B------:R-:W-:-:S04]  /*20ba0*/  ISETP.GE.AND P3, PT, R21, RZ, PT ;  /* 0x000000ff1500720c */ /* 0x000fc80003f66270 */
[----:B------:R-:W-:Y:S01]  /*20bb0*/  ISETP.GT.U32.AND P5, PT, R7, R10, PT ;  /* 0x0000000a0700720c */ /* 0x000fe20003fa4070 */
[----:B------:R-:W-:Y:S02]  /*20bc0*/  IMAD.MOV R5, RZ, RZ, -R5 ;  /* 0x000000ffff057224 */ /* 0x000fe400078e0a05 */
[----:B------:R-:W-:Y:S02]  /*20bd0*/  @!P2 IMAD.IADD R9, R9, 0x1, -R7 ;  /* 0x000000010909a824 */ /* 0x000fe400078e0a07 */
[----:B------:R-:W-:-:S03]  /*20be0*/  IMAD R6, R7, R5, R6 ;  /* 0x0000000507067224 */ /* 0x000fc600078e0206 */
[----:B------:R-:W-:Y:S01]  /*20bf0*/  ISETP.GT.U32.AND P4, PT, R7, R9, PT ;  /* 0x000000090700720c */ /* 0x000fe20003f84070 */
[----:B------:R-:W-:-:S04]  /*20c00*/  @!P3 IMAD.MOV R11, RZ, RZ, -R11 ;  /* 0x000000ffff0bb224 */ /* 0x000fc800078e0a0b */
[----:B------:R-:W-:Y:S01]  /*20c10*/  @!P5 IMAD.IADD R10, R10, 0x1, -R7 ;  /* 0x000000010a0ad824 */ /* 0x000fe200078e0a07 */
[----:B------:R-:W-:Y:S02]  /*20c20*/  ISETP.GT.U32.AND P5, PT, R7, R6, PT ;  /* 0x000000060700720c */ /* 0x000fe40003fa4070 */
[----:B--2---:R-:W-:-:S05]  /*20c30*/  IABS R8, R17 ;  /* 0x0000001100087213 */ /* 0x004fca0000000000 */
[----:B-1----:R-:W-:-:S04]  /*20c40*/  IMAD.HI.U32 R4, R0, R8, RZ ;  /* 0x0000000800047227 */ /* 0x002fc800078e00ff */
[----:B------:R-:W-:-:S04]  /*20c50*/  IMAD.MOV R4, RZ, RZ, -R4 ;  /* 0x000000ffff047224 */ /* 0x000fc800078e0a04 */
[----:B------:R-:W-:-:S05]  /*20c60*/  IMAD R8, R7, R4, R8 ;  /* 0x0000000407087224 */ /* 0x000fca00078e0208 */
[----:B------:R-:W-:Y:S01]  /*20c70*/  ISETP.GT.U32.AND P3, PT, R7, R8, PT ;  /* 0x000000080700720c */ /* 0x000fe20003f64070 */
[----:B------:R-:W-:Y:S02]  /*20c80*/  @!P4 IMAD.IADD R9, R9, 0x1, -R7 ;  /* 0x000000010909c824 */ /* 0x000fe400078e0a07 */
[----:B-----5:R-:W-:Y:S02]  /*20c90*/  IMAD.MOV.U32 R12, RZ, RZ, R10 ;  /* 0x000000ffff0c7224 */ /* 0x020fe400078e000a */
[----:B------:R-:W-:Y:S02]  /*20ca0*/  IMAD.MOV.U32 R10, RZ, RZ, R9 ;  /* 0x000000ffff0a7224 */ /* 0x000fe400078e0009 */
[----:B------:R-:W-:Y:S01]  /*20cb0*/  @!P5 IMAD.IADD R6, R6, 0x1, -R7 ;  /* 0x000000010606d824 */ /* 0x000fe200078e0a07 */
[----:B------:R-:W-:Y:S01]  /*20cc0*/  IABS R5, R16 ;  /* 0x0000001000057213 */ /* 0x000fe20000000000 */
[----:B------:R-:W-:Y:S01]  /*20cd0*/  @!P6 IMAD.MOV R10, RZ, RZ, -R10 ;  /* 0x000000ffff0ae224 */ /* 0x000fe200078e0a0a */
[----:B---3--:R-:W-:-:S03]  /*20ce0*/  IABS R2, R23 ;  /* 0x0000001700027213 */ /* 0x008fc60000000000 */
[----:B------:R-:W-:Y:S01]  /*20cf0*/  @!P3 IMAD.IADD R8, R8, 0x1, -R7 ;  /* 0x000000010808b824 */ /* 0x000fe200078e0a07 */
[----:B------:R-:W-:Y:S01]  /*20d00*/  ISETP.GT.U32.AND P6, PT, R7, R6, PT ;  /* 0x000000060700720c */ /* 0x000fe20003fc4070 */
[----:B------:R-:W-:-:S03]  /*20d10*/  IMAD.HI.U32 R4, R0, R2, RZ ;  /* 0x0000000200047227 */ /* 0x000fc600078e00ff */
[----:B------:R-:W-:Y:S02]  /*20d20*/  ISETP.GT.U32.AND P3, PT, R7, R8, PT ;  /* 0x000000080700720c */ /* 0x000fe40003f64070 */
[----:B------:R-:W-:Y:S01]  /*20d30*/  ISETP.GE.AND P1, PT, R20, RZ, PT ;  /* 0x000000ff1400720c */ /* 0x000fe20003f26270 */
[----:B------:R-:W-:Y:S02]  /*20d40*/  IMAD.MOV R4, RZ, RZ, -R4 ;  /* 0x000000ffff047224 */ /* 0x000fe400078e0a04 */
[----:B------:R-:W-:-:S04]  /*20d50*/  IMAD.HI.U32 R9, R0, R5, RZ ;  /* 0x0000000500097227 */ /* 0x000fc800078e00ff */
[C---:B------:R-:W-:Y:S02]  /*20d60*/  IMAD R2, R7.reuse, R4, R2 ;  /* 0x0000000407027224 */ /* 0x040fe400078e0202 */
[----:B------:R-:W-:Y:S02]  /*20d70*/  IMAD.MOV R9, RZ, RZ, -R9 ;  /* 0x000000ffff097224 */ /* 0x000fe400078e0a09 */
[----:B------:R-:W-:Y:S01]  /*20d80*/  @!P6 IMAD.IADD R6, R6, 0x1, -R7 ;  /* 0x000000010606e824 */ /* 0x000fe200078e0a07 */
[C---:B------:R-:W-:Y:S01]  /*20d90*/  ISETP.GT.U32.AND P6, PT, R7.reuse, R2, PT ;  /* 0x000000020700720c */ /* 0x040fe20003fc4070 */
[C---:B------:R-:W-:Y:S02]  /*20da0*/  IMAD R5, R7.reuse, R9, R5 ;  /* 0x0000000907057224 */ /* 0x040fe400078e0205 */
[----:B------:R-:W-:Y:S02]  /*20db0*/  @!P3 IMAD.IADD R8, R8, 0x1, -R7 ;  /* 0x000000010808b824 */ /* 0x000fe400078e0a07 */
[----:B------:R-:W-:Y:S01]  /*20dc0*/  @!P1 IMAD.MOV R12, RZ, RZ, -R12 ;  /* 0x000000ffff0c9224 */ /* 0x000fe200078e0a0c */
[----:B------:R-:W-:-:S02]  /*20dd0*/  ISETP.GT.U32.AND P3, PT, R7, R5, PT ;  /* 0x000000050700720c */ /* 0x000fc40003f64070 */
[----:B------:R-:W-:Y:S01]  /*20de0*/  IABS R4, R26 ;  /* 0x0000001a00047213 */ /* 0x000fe20000000000 */
[----:B------:R-:W-:Y:S01]  /*20df0*/  STL [R1+0x64], R11 ;  /* 0x0000640b01007387 */ /* 0x000fe20000100800 */
[----:B------:R-:W-:-:S03]  /*20e00*/  ISETP.GE.AND P5, PT, R26, RZ, PT ;  /* 0x000000ff1a00720c */ /* 0x000fc60003fa6270 */
[----:B------:R0:W-:Y:S01]  /*20e10*/  STL [R1+0x60], R12 ;  /* 0x0000600c01007387 */ /* 0x0001e20000100800 */
[----:B------:R-:W-:-:S03]  /*20e20*/  @!P6 IMAD.IADD R2, R2, 0x1, -R7 ;  /* 0x000000010202e824 */ /* 0x000fc600078e0a07 */
[----:B------:R1:W-:Y:S02]  /*20e30*/  STL [R1+0x5c], R10 ;  /* 0x00005c0a01007387 */ /* 0x0003e40000100800 */
[----:B------:R-:W-:Y:S01]  /*20e40*/  @!P3 IMAD.IADD R5, R5, 0x1, -R7 ;  /* 0x000000010505b824 */ /* 0x000fe200078e0a07 */
[----:B------:R-:W-:Y:S01]  /*20e50*/  IABS R26, R19 ;  /* 0x00000013001a7213 */ /* 0x000fe20000000000 */
[----:B0-----:R-:W-:Y:S02]  /*20e60*/  IMAD.MOV.U32 R12, RZ, RZ, R6 ;  /* 0x000000ffff0c7224 */ /* 0x001fe400078e0006 */
[----:B-1----:R-:W-:Y:S01]  /*20e70*/  IMAD.HI.U32 R10, R0, R4, RZ ;  /* 0x00000004000a7227 */ /* 0x002fe200078e00ff */
[----:B------:R-:W-:Y:S01]  /*20e80*/  ISETP.GT.U32.AND P3, PT, R7, R2, PT ;  /* 0x000000020700720c */ /* 0x000fe20003f64070 */
[----:B------:R-:W2:Y:S02]  /*20e90*/  LDL.LU R20, [R1+0xc30] ;  /* 0x000c300001147983 */ /* 0x000ea40000300800 */
[----:B------:R-:W-:-:S02]  /*20ea0*/  IMAD.MOV R10, RZ, RZ, -R10 ;  /* 0x000000ffff0a7224 */ /* 0x000fc400078e0a0a */
[----:B------:R-:W-:Y:S01]  /*20eb0*/  IMAD.HI.U32 R9, R0, R26, RZ ;  /* 0x0000001a00097227 */ /* 0x000fe200078e00ff */
[----:B------:R-:W-:-:S03]  /*20ec0*/  IABS R15, R24 ;  /* 0x00000018000f7213 */ /* 0x000fc60000000000 */
[----:B------:R-:W-:Y:S01]  /*20ed0*/  IMAD R4, R7, R10, R4 ;  /* 0x0000000a07047224 */ /* 0x000fe200078e0204 */
[----:B------:R-:W-:Y:S01]  /*20ee0*/  IABS R14, R25 ;  /* 0x00000019000e7213 */ /* 0x000fe20000000000 */
[----:B------:R-:W-:Y:S01]  /*20ef0*/  IMAD.MOV R9, RZ, RZ, -R9 ;  /* 0x000000ffff097224 */ /* 0x000fe200078e0a09 */
[----:B------:R-:W-:Y:S02]  /*20f00*/  ISETP.GE.AND P4, PT, R23, RZ, PT ;  /* 0x000000ff1700720c */ /* 0x000fe40003f86270 */
[C---:B------:R-:W-:Y:S01]  /*20f10*/  ISETP.GT.U32.AND P6, PT, R7.reuse, R4, PT ;  /* 0x000000040700720c */ /* 0x040fe20003fc4070 */
[----:B------:R-:W-:Y:S01]  /*20f20*/  IMAD R26, R7, R9, R26 ;  /* 0x00000009071a7224 */ /* 0x000fe200078e021a */
[----:B------:R-:W-:Y:S01]  /*20f30*/  ISETP.GE.AND P2, PT, R17, RZ, PT ;  /* 0x000000ff1100720c */ /* 0x000fe20003f46270 */
[----:B------:R-:W-:Y:S01]  /*20f40*/  IMAD.HI.U32 R9, R0, R15, RZ ;  /* 0x0000000f00097227 */ /* 0x000fe200078e00ff */
[----:B------:R-:W-:Y:S01]  /*20f50*/  ISETP.GE.AND P1, PT, R16, RZ, PT ;  /* 0x000000ff1000720c */ /* 0x000fe20003f26270 */
[----:B------:R-:W3:Y:S02]  /*20f60*/  LDL.LU R23, [R1+0xc34] ;  /* 0x000c340001177983 */ /* 0x000ee40000300800 */
[----:B------:R-:W-:Y:S01]  /*20f70*/  @!P0 IMAD.MOV R12, RZ, RZ, -R12 ;  /* 0x000000ffff0c8224 */ /* 0x000fe200078e0a0c */
[----:B------:R-:W-:Y:S01]  /*20f80*/  ISETP.GT.U32.AND P0, PT, R7, R5, PT ;  /* 0x000000050700720c */ /* 0x000fe20003f04070 */
[----:B------:R-:W-:-:S04]  /*20f90*/  IMAD.HI.U32 R10, R0, R14, RZ ;  /* 0x0000000e000a7227 */ /* 0x000fc800078e00ff */
[----:B------:R-:W-:Y:S02]  /*20fa0*/  IMAD.MOV R9, RZ, RZ, -R9 ;  /* 0x000000ffff097224 */ /* 0x000fe400078e0a09 */
[----:B------:R-:W-:Y:S02]  /*20fb0*/  IMAD.MOV R10, RZ, RZ, -R10 ;  /* 0x000000ffff0a7224 */ /* 0x000fe400078e0a0a */
[----:B------:R-:W-:Y:S02]  /*20fc0*/  @!P3 IMAD.IADD R2, R2, 0x1, -R7 ;  /* 0x000000010202b824 */ /* 0x000fe400078e0a07 */
[C---:B------:R-:W-:Y:S02]  /*20fd0*/  IMAD R15, R7.reuse, R9, R15 ;  /* 0x00000009070f7224 */ /* 0x040fe400078e020f */
[----:B------:R-:W-:Y:S02]  /*20fe0*/  IMAD R14, R7, R10, R14 ;  /* 0x0000000a070e7224 */ /* 0x000fe400078e020e */
[----:B------:R-:W-:-:S02]  /*20ff0*/  IMAD.MOV.U32 R9, RZ, RZ, R2 ;  /* 0x000000ffff097224 */ /* 0x000fc400078e0002 */
[----:B------:R-:W-:Y:S01]  /*21000*/  @!P6 IMAD.IADD R4, R4, 0x1, -R7 ;  /* 0x000000010404e824 */ /* 0x000fe200078e0a07 */
[C---:B------:R-:W-:Y:S01]  /*21010*/  ISETP.GT.U32.AND P3, PT, R7.reuse, R26, PT ;  /* 0x0000001a0700720c */ /* 0x040fe20003f64070 */
[----:B------:R-:W-:Y:S01]  /*21020*/  @!P4 IMAD.MOV R9, RZ, RZ, -R9 ;  /* 0x000000ffff09c224 */ /* 0x000fe200078e0a09 */
[----:B------:R-:W-:Y:S01]  /*21030*/  ISETP.GT.U32.AND P4, PT, R7, R14, PT ;  /* 0x0000000e0700720c */ /* 0x000fe20003f84070 */
[----:B------:R-:W-:Y:S01]  /*21040*/  @!P0 IMAD.IADD R5, R5, 0x1, -R7 ;  /* 0x0000000105058824 */ /* 0x000fe200078e0a07 */
[C---:B------:R-:W-:Y:S01]  /*21050*/  ISETP.GT.U32.AND P0, PT, R7.reuse, R15, PT ;  /* 0x0000000f0700720c */ /* 0x040fe20003f04070 */
[----:B------:R-:W-:Y:S01]  /*21060*/  @!P2 IMAD.MOV R8, RZ, RZ, -R8 ;  /* 0x000000ffff08a224 */ /* 0x000fe200078e0a08 */
[----:B------:R-:W-:Y:S02]  /*21070*/  IABS R16, R28 ;  /* 0x0000001c00107213 */ /* 0x000fe40000000000 */
[----:B------:R-:W-:-:S03]  /*21080*/  ISETP.GT.U32.AND P6, PT, R7, R4, PT ;  /* 0x000000040700720c */ /* 0x000fc60003fc4070 */
[----:B------:R-:W-:-:S04]  /*21090*/  IMAD.HI.U32 R6, R0, R16, RZ ;  /* 0x0000001000067227 */ /* 0x000fc800078e00ff */
[----:B------:R-:W-:Y:S02]  /*210a0*/  IMAD.MOV R6, RZ, RZ, -R6 ;  /* 0x000000ffff067224 */ /* 0x000fe400078e0a06 */
[--C-:B------:R-:W-:Y:S02]  /*210b0*/  @!P3 IMAD.IADD R26, R26, 0x1, -R7.reuse ;  /* 0x000000011a1ab824 */ /* 0x100fe400078e0a07 */
[--C-:B------:R-:W-:Y:S02]  /*210c0*/  @!P4 IMAD.IADD R14, R14, 0x1, -R7.reuse ;  /* 0x000000010e0ec824 */ /* 0x100fe400078e0a07 */
[--C-:B------:R-:W-:Y:S02]  /*210d0*/  @!P0 IMAD.IADD R15, R15, 0x1, -R7.reuse ;  /* 0x000000010f0f8824 */ /* 0x100fe400078e0a07 */
[----:B------:R-:W-:Y:S02]  /*210e0*/  @!P6 IMAD.IADD R4, R4, 0x1, -R7 ;  /* 0x000000010404e824 */ /* 0x000fe400078e0a07 */
[C---:B------:R-:W-:Y:S01]  /*210f0*/  IMAD R16, R7.reuse, R6, R16 ;  /* 0x0000000607107224 */ /* 0x040fe200078e0210 */
[C---:B------:R-:W-:Y:S01]  /*21100*/  ISETP.GT.U32.AND P0, PT, R7.reuse, R14, PT ;  /* 0x0000000e0700720c */ /* 0x040fe20003f04070 */
[----:B------:R-:W-:Y:S01]  /*21110*/  @!P1 IMAD.MOV R5, RZ, RZ, -R5 ;  /* 0x000000ffff059224 */ /* 0x000fe200078e0a05 */
[C---:B------:R-:W-:Y:S01]  /*21120*/  ISETP.GT.U32.AND P1, PT, R7.reuse, R15, PT ;  /* 0x0000000f0700720c */ /* 0x040fe20003f24070 */
[----:B------:R-:W-:Y:S01]  /*21130*/  @!P5 IMAD.MOV R4, RZ, RZ, -R4 ;  /* 0x000000ffff04d224 */ /* 0x000fe200078e0a04 */
[----:B------:R-:W-:Y:S01]  /*21140*/  ISETP.GT.U32.AND P5, PT, R7, R16, PT ;  /* 0x000000100700720c */ /* 0x000fe20003fa4070 */
[----:B------:R-:W-:Y:S04]  /*21150*/  STL [R1+0x50], R12 ;  /* 0x0000500c01007387 */ /* 0x000fe80000100800 */
[----:B------:R-:W-:Y:S04]  /*21160*/  STL [R1+0x4c], R8 ;  /* 0x00004c0801007387 */ /* 0x000fe80000100800 */
[----:B------:R-:W-:Y:S01]  /*21170*/  STL [R1+0x48], R9 ;  /* 0x0000480901007387 */ /* 0x000fe20000100800 */
[----:B------:R-:W-:Y:S01]  /*21180*/  @!P0 IMAD.IADD R14, R14, 0x1, -R7 ;  /* 0x000000010e0e8824 */ /* 0x000fe200078e0a07 */
[----:B------:R-:W-:-:S02]  /*21190*/  ISETP.GE.AND P0, PT, R24, RZ, PT ;  /* 0x000000ff1800720c */ /* 0x000fc40003f06270 */
[----:B------:R-:W-:Y:S01]  /*211a0*/  STL [R1+0x44], R5 ;  /* 0x0000440501007387 */ /* 0x000fe20000100800 */
[--C-:B------:R-:W-:Y:S01]  /*211b0*/  @!P1 IMAD.IADD R15, R15, 0x1, -R7.reuse ;  /* 0x000000010f0f9824 */ /* 0x100fe200078e0a07 */
[----:B------:R-:W-:Y:S02]  /*211c0*/  ISETP.GE.AND P1, PT, R28, RZ, PT ;  /* 0x000000ff1c00720c */ /* 0x000fe40003f26270 */
[----:B------:R0:W-:Y:S01]  /*211d0*/  STL [R1+0x40], R4 ;  /* 0x0000400401007387 */ /* 0x0001e20000100800 */
[----:B------:R-:W-:Y:S01]  /*211e0*/  @!P5 IMAD.IADD R16, R16, 0x1, -R7 ;  /* 0x000000011010d824 */ /* 0x000fe200078e0a07 */
[----:B------:R-:W-:Y:S02]  /*211f0*/  IABS R17, R3 ;  /* 0x0000000300117213 */ /* 0x000fe40000000000 */
[----:B------:R-:W-:Y:S02]  /*21200*/  ISETP.GE.AND P5, PT, R3, RZ, PT ;  /* 0x000000ff0300720c */ /* 0x000fe40003fa6270 */
        /* <DEDUP_REMOVED lines=9> */
[----:B------:R-:W4:Y:S04]  /*212a0*/  LDL.LU R25, [R1+0xc4c] ;  /* 0x000c4c0001197983 */ /* 0x000f280000300800 */
[----:B------:R-:W5:Y:S04]  /*212b0*/  LDL.LU R24, [R1+0xc50] ;  /* 0x000c500001187983 */ /* 0x000f680000300800 */
[----:B------:R-:W4:Y:S04]  /*212c0*/  LDL.LU R28, [R1+0xc54] ;  /* 0x000c5400011c7983 */ /* 0x000f280000300800 */
[----:B------:R-:W4:Y:S01]  /*212d0*/  LDL.LU R3, [R1+0xc58] ;  /* 0x000c580001037983 */ /* 0x000f220000300800 */
[----:B------:R-:W-:Y:S01]  /*212e0*/  ISETP.GT.U32.AND P4, PT, R7, R13, PT ;  /* 0x0000000d0700720c */ /* 0x000fe20003f84070 */
[----:B------:R-:W-:-:S04]  /*212f0*/  IMAD.HI.U32 R2, R0, R17, RZ ;  /* 0x0000001100027227 */ /* 0x000fc800078e00ff */
[----:B------:R-:W-:-:S04]  /*21300*/  IMAD.MOV R2, RZ, RZ, -R2 ;  /* 0x000000ffff027224 */ /* 0x000fc800078e0a02 */
[----:B------:R-:W-:-:S04]  /*21310*/  IMAD R17, R7, R2, R17 ;  /* 0x0000000207117224 */ /* 0x000fc800078e0211 */
[----:B------:R-:W-:Y:S01]  /*21320*/  @!P4 IMAD.IADD R13, R13, 0x1, -R7 ;  /* 0x000000010d0dc824 */ /* 0x000fe200078e0a07 */
[----:B------:R-:W-:Y:S02]  /*21330*/  ISETP.GT.U32.AND P4, PT, R7, R17, PT ;  /* 0x000000110700720c */ /* 0x000fe40003f84070 */
[----:B------:R-:W-:Y:S02]  /*21340*/  ISETP.GE.AND P6, PT, R19, RZ, PT ;  /* 0x000000ff1300720c */ /* 0x000fe40003fc6270 */
[----:B------:R-:W-:-:S09]  /*21350*/  ISETP.GE.AND P3, PT, R18, RZ, PT ;  /* 0x000000ff1200720c */ /* 0x000fd20003f66270 */
[----:B------:R-:W-:Y:S01]  /*21360*/  @!P4 IMAD.IADD R17, R17, 0x1, -R7 ;  /* 0x000000011111c824 */ /* 0x000fe200078e0a07 */
[----:B------:R-:W-:Y:S01]  /*21370*/  ISETP.GT.U32.AND P4, PT, R7, R16, PT ;  /* 0x000000100700720c */ /* 0x000fe20003f84070 */
[----:B------:R-:W-:-:S03]  /*21380*/  @!P6 IMAD.MOV R26, RZ, RZ, -R26 ;  /* 0x000000ffff1ae224 */ /* 0x000fc600078e0a1a */
[----:B------:R-:W-:Y:S01]  /*21390*/  ISETP.GT.U32.AND P6, PT, R7, R17, PT ;  /* 0x000000110700720c */ /* 0x000fe20003fc4070 */
[----:B------:R-:W-:Y:S02]  /*213a0*/  @!P3 IMAD.MOV R13, RZ, RZ, -R13 ;  /* 0x000000ffff0db224 */ /* 0x000fe400078e0a0d */
[----:B------:R-:W-:Y:S02]  /*213b0*/  @!P2 IMAD.MOV R14, RZ, RZ, -R14 ;  /* 0x000000ffff0ea224 */ /* 0x000fe400078e0a0e */
[----:B------:R-:W-:-:S04]  /*213c0*/  @!P0 IMAD.MOV R15, RZ, RZ, -R15 ;  /* 0x000000ffff0f8224 */ /* 0x000fc800078e0a0f */
[----:B------:R-:W-:-:S04]  /*213d0*/  @!P4 IMAD.IADD R16, R16, 0x1, -R7 ;  /* 0x000000011010c824 */ /* 0x000fc800078e0a07 */
[----:B------:R-:W-:Y:S01]  /*213e0*/  @!P6 IMAD.IADD R17, R17, 0x1, -R7 ;  /* 0x000000011111e824 */ /* 0x000fe200078e0a07 */
[----:B------:R-:W-:Y:S01]  /*213f0*/  STL [R1+0x3680], R26 ;  /* 0x0036801a01007387 */ /* 0x000fe20000100800 */
[----:B------:R-:W-:Y:S02]  /*21400*/  @!P1 IMAD.MOV R16, RZ, RZ, -R16 ;  /* 0x000000ffff109224 */ /* 0x000fe400078e0a10 */
[----:B------:R-:W-:Y:S01]  /*21410*/  @!P5 IMAD.MOV R17, RZ, RZ, -R17 ;  /* 0x000000ffff11d224 */ /* 0x000fe200078e0a11 */
[----:B------:R-:W-:Y:S04]  /*21420*/  STL [R1+0x3684], R13 ;  /* 0x0036840d01007387 */ /* 0x000fe80000100800 */
[----:B------:R-:W-:Y:S04]  /*21430*/  STL [R1+0x3688], R14 ;  /* 0x0036880e01007387 */ /* 0x000fe80000100800 */
[----:B------:R-:W-:Y:S04]  /*21440*/  STL [R1+0x368c], R15 ;  /* 0x00368c0f01007387 */ /* 0x000fe80000100800 */
[----:B------:R-:W-:Y:S01]  /*21450*/  STL [R1+0x3690], R16 ;  /* 0x0036901001007387 */ /* 0x000fe20000100800 */
[----:B--2---:R-:W-:-:S05]  /*21460*/  IABS R18, R20 ;  /* 0x0000001400127213 */ /* 0x004fca0000000000 */
[----:B0-----:R-:W-:-:S04]  /*21470*/  IMAD.HI.U32 R4, R0, R18, RZ ;  /* 0x0000001200047227 */ /* 0x001fc800078e00ff */
[----:B------:R-:W-:-:S04]  /*21480*/  IMAD.MOV R4, RZ, RZ, -R4 ;  /* 0x000000ffff047224 */ /* 0x000fc800078e0a04 */
[----:B------:R-:W-:-:S05]  /*21490*/  IMAD R18, R7, R4, R18 ;  /* 0x0000000407127224 */ /* 0x000fca00078e0212 */
[----:B------:R-:W-:Y:S01]  /*214a0*/  ISETP.GT.U32.AND P3, PT, R7, R18, PT ;  /* 0x000000120700720c */ /* 0x000fe20003f64070 */
[----:B------:R0:W-:Y:S01]  /*214b0*/  STL [R1+0x3694], R17 ;  /* 0x0036941101007387 */ /* 0x0001e20000100800 */
[----:B---3--:R-:W-:-:S03]  /*214c0*/  IABS R19, R23 ;  /* 0x0000001700137213 */ /* 0x008fc60000000000 */
[----:B------:R-:W2:Y:S01]  /*214d0*/  LDL.LU R29, [R1+0xc40] ;  /* 0x000c4000011d7983 */ /* 0x000ea20000300800 */
[----:B------:R-:W-:-:S07]  /*214e0*/  ISETP.GE.AND P0, PT, R23, RZ, PT ;  /* 0x000000ff1700720c */ /* 0x000fce0003f06270 */
[----:B------:R-:W-:Y:S01]  /*214f0*/  @!P3 IMAD.IADD R18, R18, 0x1, -R7 ;  /* 0x000000011212b824 */ /* 0x000fe200078e0a07 */
[----:B------:R-:W-:-:S04]  /*21500*/  ISETP.GE.AND P2, PT, R20, RZ, PT ;  /* 0x000000ff1400720c */ /* 0x000fc80003f46270 */
[----:B------:R-:W-:-:S13]  /*21510*/  ISETP.GT.U32.AND P3, PT, R7, R18, PT ;  /* 0x000000120700720c */ /* 0x000fda0003f64070 */
[----:B------:R-:W-:-:S04]  /*21520*/  @!P3 IMAD.IADD R18, R18, 0x1, -R7 ;  /* 0x000000011212b824 */ /* 0x000fc800078e0a07 */
[----:B------:R-:W-:Y:S01]  /*21530*/  @!P2 IMAD.MOV R18, RZ, RZ, -R18 ;  /* 0x000000ffff12a224 */ /* 0x000fe200078e0a12 */
[----:B----4-:R-:W-:Y:S02]  /*21540*/  ISETP.GE.AND P5, PT, R3, RZ, PT ;  /* 0x000000ff0300720c */ /* 0x010fe40003fa6270 */
[----:B------:R-:W-:Y:S02]  /*21550*/  IABS R23, R3 ;  /* 0x0000000300177213 */ /* 0x000fe40000000000 */
[----:B------:R-:W3:Y:S01]  /*21560*/  LDL.LU R3, [R1+0xc44] ;  /* 0x000c440001037983 */ /* 0x000ee20000300800 */
[----:B------:R-:W-:-:S03]  /*21570*/  ISETP.GE.AND P1, PT, R28, RZ, PT ;  /* 0x000000ff1c00720c */ /* 0x000fc60003f26270 */
[----:B0-----:R-:W4:Y:S01]  /*21580*/  LDL.LU R17, [R1+0xc5c] ;  /* 0x000c5c0001117983 */ /* 0x001f220000300800 */
[----:B------:R-:W-:-:S03]  /*21590*/  IABS R22, R28 ;  /* 0x0000001c00167213 */ /* 0x000fc60000000000 */
[----:B------:R-:W4:Y:S04]  /*215a0*/  LDL.LU R26, [R1+0xc60] ;  /* 0x000c6000011a7983 */ /* 0x000f280000300800 */
[----:B------:R-:W4:Y:S04]  /*215b0*/  LDL.LU R16, [R1+0xc64] ;  /* 0x000c640001107983 */ /* 0x000f280000300800 */
[----:B------:R-:W4:Y:S04]  /*215c0*/  LDL.LU R15, [R1+0xc68] ;  /* 0x000c6800010f7983 */ /* 0x000f280000300800 */
[----:B------:R-:W4:Y:S04]  /*215d0*/  LDL.LU R28, [R1+0xc6c] ;  /* 0x000c6c00011c7983 */ /* 0x000f280000300800 */
[----:B------:R-:W4:Y:S04]  /*215e0*/  LDL.LU R14, [R1+0xc70] ;  /* 0x000c7000010e7983 */ /* 0x000f280000300800 */
[----:B------:R-:W4:Y:S04]  /*215f0*/  LDL R13, [R1+0xa0] ;  /* 0x0000a000010d7983 */ /* 0x000f280000100800 */
[----:B------:R0:W-:Y:S04]  /*21600*/  STL [R1+0x3698], R18 ;  /* 0x0036981201007387 */ /* 0x0001e80000100800 */
[----:B0-----:R-:W4:Y:S01]  /*21610*/  LDL.LU R18, [R1+0xc48] ;  /* 0x000c480001127983 */ /* 0x001f220000300800 */
[----:B------:R-:W-:-:S04]  /*21620*/  IMAD.HI.U32 R2, R0, R19, RZ ;  /* 0x0000001300027227 */ /* 0x000fc800078e00ff */
[----:B------:R-:W-:-:S04]  /*21630*/  IMAD.MOV R2, RZ, RZ, -R2 ;  /* 0x000000ffff027224 */ /* 0x000fc800078e0a02 */
[----:B------:R-:W-:-:S05]  /*21640*/  IMAD R19, R7, R2, R19 ;  /* 0x0000000207137224 */ /* 0x000fca00078e0213 */
[----:B------:R-:W-:-:S13]  /*21650*/  ISETP.GT.U32.AND P3, PT, R7, R19, PT ;  /* 0x000000130700720c */ /* 0x000fda0003f64070 */
[----:B------:R-:W-:-:S05]  /*21660*/  @!P3 IMAD.IADD R19, R19, 0x1, -R7 ;  /* 0x000000011313b824 */ /* 0x000fca00078e0a07 */
[----:B------:R-:W-:Y:S02]  /*21670*/  ISETP.GT.U32.AND P3, PT, R7, R19, PT ;  /* 0x000000130700720c */ /* 0x000fe40003f64070 */
[----:B------:R-:W-:-:S11]  /*21680*/  IABS R20, R25 ;  /* 0x0000001900147213 */ /* 0x000fd60000000000 */
[----:B------:R-:W-:-:S04]  /*21690*/  @!P3 IMAD.IADD R19, R19, 0x1, -R7 ;  /* 0x000000011313b824 */ /* 0x000fc800078e0a07 */
[----:B------:R-:W-:Y:S02]  /*216a0*/  @!P0 IMAD.MOV R19, RZ, RZ, -R19 ;  /* 0x000000ffff138224 */ /* 0x000fe400078e0a13 */
[----:B------:R-:W-:-:S03]  /*216b0*/  IMAD.HI.U32 R8, R0, R20, RZ ;  /* 0x0000001400087227 */ /* 0x000fc600078e00ff */
[----:B------:R0:W-:Y:S01]  /*216c0*/  STL [R1+0x369c], R19 ;  /* 0x00369c1301007387 */ /* 0x0001e20000100800 */
[----:B------:R-:W-:Y:S01]  /*216d0*/  IMAD.MOV R8, RZ, RZ, -R8 ;  /* 0x000000ffff087224 */ /* 0x000fe200078e0a08 */
[----:B-----5:R-:W-:Y:S02]  /*216e0*/  IABS R21, R24 ;  /* 0x0000001800157213 */ /* 0x020fe40000000000 */
[----:B0-----:R-:W5:Y:S01]  /*216f0*/  LDL.LU R19, [R1+0xc3c] ;  /* 0x000c3c0001137983 */ /* 0x001f620000300800 */
[----:B------:R-:W-:Y:S02]  /*21700*/  IMAD R20, R7, R8, R20 ;  /* 0x0000000807147224 */ /* 0x000fe400078e0214 */
[----:B------:R-:W-:-:S03]  /*21710*/  IMAD.HI.U32 R6, R0, R21, RZ ;  /* 0x0000001500067227 */ /* 0x000fc600078e00ff */
[----:B------:R-:W-:Y:S01]  /*21720*/  ISETP.GT.U32.AND P2, PT, R7, R20, PT ;  /* 0x000000140700720c */ /* 0x000fe20003f44070 */
[----:B------:R-:W-:-:S04]  /*21730*/  IMAD.MOV R6, RZ, RZ, -R6 ;  /* 0x000000ffff067224 */ /* 0x000fc800078e0a06 */
[----:B------:R-:W-:Y:S01]  /*21740*/  IMAD R21, R7, R6, R21 ;  /* 0x0000000607157224 */ /* 0x000fe200078e0215 */
[----:B------:R-:W-:-:S04]  /*21750*/  ISETP.GE.AND P6, PT, R24, RZ, PT ;  /* 0x000000ff1800720c */ /* 0x000fc80003fc6270 */
[----:B------:R-:W-:Y:S01]  /*21760*/  ISETP.GT.U32.AND P3, PT, R7, R21, PT ;  /* 0x000000150700720c */ /* 0x000fe20003f64070 */
[----:B------:R-:W-:Y:S01]  /*21770*/  IMAD.HI.U32 R4, R0, R23, RZ ;  /* 0x0000001700047227 */ /* 0x000fe200078e00ff */
[----:B------:R-:W-:-:S03]  /*21780*/  IABS R24, R27 ;  /* 0x0000001b00187213 */ /* 0x000fc60000000000 */
[----:B------:R-:W-:Y:S02]  /*21790*/  @!P2 IMAD.IADD R20, R20, 0x1, -R7 ;  /* 0x000000011414a824 */ /* 0x000fe400078e0a07 */
[----:B------:R-:W-:-:S03]  /*217a0*/  IMAD.HI.U32 R5, R0, R22, RZ ;  /* 0x0000001600057227 */ /* 0x000fc600078e00ff */
[----:B------:R-:W-:Y:S01]  /*217b0*/  ISETP.GT.U32.AND P2, PT, R7, R20, PT ;  /* 0x000000140700720c */ /* 0x000fe20003f44070 */
[----:B------:R-:W-:-:S04]  /*217c0*/  IMAD.HI.U32 R2, R0, R24, RZ ;  /* 0x0000001800027227 */ /* 0x000fc800078e00ff */
[----:B------:R-:W-:Y:S02]  /*217d0*/  IMAD.MOV R4, RZ, RZ, -R4 ;  /* 0x000000ffff047224 */ /* 0x000fe400078e0a04 */
[----:B------:R-:W-:Y:S02]  /*217e0*/  IMAD.MOV R5, RZ, RZ, -R5 ;  /* 0x000000ffff057224 */ /* 0x000fe400078e0a05 */
[----:B------:R-:W-:Y:S02]  /*217f0*/  IMAD.MOV R2, RZ, RZ, -R2 ;  /* 0x000000ffff027224 */ /* 0x000fe400078e0a02 */
[----:B------:R-:W-:Y:S01]  /*21800*/  IMAD R23, R7, R4, R23 ;  /* 0x0000000407177224 */ /* 0x000fe200078e0217 */
[----:B--2---:R-:W-:Y:S01]  /*21810*/  IABS R4, R29 ;  /* 0x0000001d00047213 */ /* 0x004fe20000000000 */
[----:B------:R-:W-:Y:S01]  /*21820*/  @!P3 IMAD.IADD R21, R21, 0x1, -R7 ;  /* 0x000000011515b824 */ /* 0x000fe200078e0a07 */
[----:B------:R-:W-:Y:S01]  /*21830*/  ISETP.GE.AND P4, PT, R25, RZ, PT ;  /* 0x000000ff1900720c */ /* 0x000fe20003f86270 */
[----:B------:R-:W-:-:S02]  /*21840*/  IMAD R22, R7, R5, R22 ;  /* 0x0000000507167224 */ /* 0x000fc400078e0216 */
[C---:B------:R-:W-:Y:S01]  /*21850*/  IMAD R24, R7.reuse, R2, R24 ;  /* 0x0000000207187224 */ /* 0x040fe200078e0218 */
[----:B------:R-:W-:Y:S01]  /*21860*/  ISETP.GT.U32.AND P3, PT, R7, R21, PT ;  /* 0x000000150700720c */ /* 0x000fe20003f64070 */
[----:B------:R-:W-:-:S04]  /*21870*/  IMAD.HI.U32 R12, R0, R4, RZ ;  /* 0x00000004000c7227 */ /* 0x000fc800078e00ff */
[----:B------:R-:W-:Y:S01]  /*21880*/  @!P2 IMAD.IADD R20, R20, 0x1, -R7 ;  /* 0x000000011414a824 */ /* 0x000fe200078e0a07 */
[----:B------:R-:W-:Y:S01]  /*21890*/  ISETP.GT.U32.AND P2, PT, R7, R22, PT ;  /* 0x000000160700720c */ /* 0x000fe20003f44070 */
[----:B------:R-:W-:-:S04]  /*218a0*/  IMAD.MOV R12, RZ, RZ, -R12 ;  /* 0x000000ffff0c7224 */ /* 0x000fc800078e0a0c */
[C---:B------:R-:W-:Y:S02]  /*218b0*/  IMAD R4, R7.reuse, R12, R4 ;  /* 0x0000000c07047224 */ /* 0x040fe400078e0204 */
[----:B------:R-:W-:Y:S01]  /*218c0*/  @!P4 IMAD.MOV R20, RZ, RZ, -R20 ;  /* 0x000000ffff14c224 */ /* 0x000fe200078e0a14 */
[----:B------:R-:W-:Y:S01]  /*218d0*/  ISETP.GT.U32.AND P4, PT, R7, R24, PT ;  /* 0x000000180700720c */ /* 0x000fe20003f84070 */
[----:B------:R-:W-:Y:S01]  /*218e0*/  @!P3 IMAD.IADD R21, R21, 0x1, -R7 ;  /* 0x000000011515b824 */ /* 0x000fe200078e0a07 */
[----:B------:R-:W-:-:S03]  /*218f0*/  ISETP.GT.U32.AND P3, PT, R7, R4, PT ;  /* 0x000000040700720c */ /* 0x000fc60003f64070 */
[----:B------:R-:W-:-:S08]  /*21900*/  @!P2 IMAD.IADD R22, R22, 0x1, -R7 ;  /* 0x000000011616a824 */ /* 0x000fd000078e0a07 */
[--C-:B------:R-:W-:Y:S02]  /*21910*/  @!P4 IMAD.IADD R24, R24, 0x1, -R7.reuse ;  /* 0x000000011818c824 */ /* 0x100fe400078e0a07 */
[----:B------:R-:W-:-:S03]  /*21920*/  @!P3 IMAD.IADD R4, R4, 0x1, -R7 ;  /* 0x000000010404b824 */ /* 0x000fc600078e0a07 */
[----:B------:R-:W-:Y:S01]  /*21930*/  ISETP.GT.U32.AND P3, PT, R7, R24, PT ;  /* 0x000000180700720c */ /* 0x000fe20003f64070 */
[----:B------:R-:W-:-:S12]  /*21940*/  @!P6 IMAD.MOV R21, RZ, RZ, -R21 ;  /* 0x000000ffff15e224 */ /* 0x000fd800078e0a15 */
[----:B------:R-:W-:Y:S01]  /*21950*/  @!P3 IMAD.IADD R24, R24, 0x1, -R7 ;  /* 0x000000011818b824 */ /* 0x000fe200078e0a07 */
[----:B------:R-:W-:Y:S04]  /*21960*/  STL [R1+0x36a0], R20 ;  /* 0x0036a01401007387 */ /* 0x000fe80000100800 */
[----:B------:R-:W-:Y:S01]  /*21970*/  STL [R1+0x36a4], R21 ;  /* 0x0036a41501007387 */ /* 0x000fe20000100800 */
[----:B---3--:R-:W-:-:S05]  /*21980*/  IABS R2, R3 ;  /* 0x0000000300027213 */ /* 0x008fca0000000000 */
[----:B------:R-:W-:-:S04]  /*21990*/  IMAD.HI.U32 R11, R0, R2, RZ ;  /* 0x00000002000b7227 */ /* 0x000fc800078e00ff */
[----:B------:R-:W-:-:S04]  /*219a0*/  IMAD.MOV R11, RZ, RZ, -R11 ;  /* 0x000000ffff0b7224 */ /* 0x000fc800078e0a0b */
[----:B------:R-:W-:-:S05]  /*219b0*/  IMAD R2, R7, R11, R2 ;  /* 0x0000000b07027224 */ /* 0x000fca00078e0202 */
[----:B------:R-:W-:Y:S02]  /*219c0*/  ISETP.GT.U32.AND P2, PT, R7, R2, PT ;  /* 0x000000020700720c */ /* 0x000fe40003f44070 */
[----:B----4-:R-:W-:Y:S02]  /*219d0*/  IABS R25, R26 ;  /* 0x0000001a00197213 */ /* 0x010fe40000000000 */
[----:B------:R-:W-:-:S03]  /*219e0*/  IABS R11, R16 ;  /* 0x00000010000b7213 */ /* 0x000fc60000000000 */
[----:B------:R-:W-:Y:S01]  /*219f0*/  IMAD.HI.U32 R8, R0, R25, RZ ;  /* 0x0000001900087227 */ /* 0x000fe200078e00ff */
[----:B------:R-:W-:-:S05]  /*21a00*/  IABS R5, R18 ;  /* 0x0000001200057213 */ /* 0x000fca0000000000 */
[----:B------:R-:W-:-:S04]  /*21a10*/  IMAD.HI.U32 R10, R0, R5, RZ ;  /* 0x00000005000a7227 */ /* 0x000fc800078e00ff */
[----:B------:R-:W-:Y:S02]  /*21a20*/  IMAD.MOV R10, RZ, RZ, -R10 ;  /* 0x000000ffff0a7224 */ /* 0x000fe400078e0a0a */
[----:B------:R-:W-:Y:S01]  /*21a30*/  @!P2 IMAD.IADD R2, R2, 0x1, -R7 ;  /* 0x000000010202a824 */ /* 0x000fe200078e0a07 */
[C---:B------:R-:W-:Y:S01]  /*21a40*/  ISETP.GT.U32.AND P2, PT, R7.reuse, R4, PT ;  /* 0x000000040700720c */ /* 0x040fe20003f44070 */
[----:B------:R-:W-:Y:S02]  /*21a50*/  IMAD R5, R7, R10, R5 ;  /* 0x0000000a07057224 */ /* 0x000fe400078e0205 */
[----:B------:R-:W-:-:S04]  /*21a60*/  IMAD.HI.U32 R10, R0, R11, RZ ;  /* 0x0000000b000a7227 */ /* 0x000fc800078e00ff */
[----:B------:R-:W-:Y:S02]  /*21a70*/  IMAD.MOV R8, RZ, RZ, -R8 ;  /* 0x000000ffff087224 */ /* 0x000fe400078e0a08 */
[----:B------:R-:W-:Y:S02]  /*21a80*/  IMAD.MOV R10, RZ, RZ, -R10 ;  /* 0x000000ffff0a7224 */ /* 0x000fe400078e0a0a */
[C---:B------:R-:W-:Y:S02]  /*21a90*/  IMAD R25, R7.reuse, R8, R25 ;  /* 0x0000000807197224 */ /* 0x040fe400078e0219 */
[C---:B------:R-:W-:Y:S02]  /*21aa0*/  IMAD R11, R7.reuse, R10, R11 ;  /* 0x0000000a070b7224 */ /* 0x040fe400078e020b */
[----:B------:R-:W-:Y:S01]  /*21ab0*/  @!P2 IMAD.IADD R4, R4, 0x1, -R7 ;  /* 0x000000010404a824 */ /* 0x000fe200078e0a07 */
[C---:B------:R-:W-:Y:S02]  /*21ac0*/  ISETP.GT.U32.AND P3, PT, R7.reuse, R25, PT ;  /* 0x000000190700720c */ /* 0x040fe40003f64070 */
[----:B------:R-:W-:-:S11]  /*21ad0*/  ISETP.GT.U32.AND P2, PT, R7, R11, PT ;  /* 0x0000000b0700720c */ /* 0x000fd60003f44070 */
[--C-:B------:R-:W-:Y:S01]  /*21ae0*/  @!P3 IMAD.IADD R25, R25, 0x1, -R7.reuse ;  /* 0x000000011919b824 */ /* 0x100fe200078e0a07 */
[----:B------:R-:W-:Y:S01]  /*21af0*/  ISETP.GE.AND P3, PT, R29, RZ, PT ;  /* 0x000000ff1d00720c */ /* 0x000fe20003f66270 */
[----:B------:R-:W-:Y:S01]  /*21b00*/  @!P2 IMAD.IADD R11, R11, 0x1, -R7 ;  /* 0x000000010b0ba824 */ /* 0x000fe200078e0a07 */
[----:B------:R-:W2:Y:S01]  /*21b10*/  LDL.LU R29, [R1+0x37a0] ;  /* 0x0037a000011d7983 */ /* 0x000ea20000300800 */
[----:B------:R-:W-:-:S03]  /*21b20*/  ISETP.GE.AND P2, PT, R3, RZ, PT ;  /* 0x000000ff0300720c */ /* 0x000fc60003f46270 */
[----:B------:R-:W3:Y:S01]  /*21b30*/  LDL.LU R3, [R1+0x379c] ;  /* 0x00379c0001037983 */ /* 0x000ee20000300800 */
[----:B------:R-:W-:-:S13]  /*21b40*/  ISETP.GT.U32.AND P0, PT, R7, R23, PT ;  /* 0x000000170700720c */ /* 0x000fda0003f04070 */
[----:B------:R-:W-:Y:S01]  /*21b50*/  @!P0 IMAD.IADD R23, R23, 0x1, -R7 ;  /* 0x0000000117178824 */ /* 0x000fe200078e0a07 */
[----:B------:R-:W-:-:S13]  /*21b60*/  ISETP.GT.U32.AND P0, PT, R7, R22, PT ;  /* 0x000000160700720c */ /* 0x000fda0003f04070 */
[----:B------:R-:W-:Y:S01]  /*21b70*/  @!P0 IMAD.IADD R22, R22, 0x1, -R7 ;  /* 0x0000000116168824 */ /* 0x000fe200078e0a07 */
[C---:B------:R-:W-:Y:S02]  /*21b80*/  ISETP.GT.U32.AND P0, PT, R7.reuse, R5, PT ;  /* 0x000000050700720c */ /* 0x040fe40003f04070 */
[----:B------:R-:W-:Y:S02]  /*21b90*/  IABS R6, R17 ;  /* 0x0000001100067213 */ /* 0x000fe40000000000 */
[----:B------:R-:W-:-:S03]  /*21ba0*/  ISETP.GT.U32.AND P4, PT, R7, R23, PT ;  /* 0x000000170700720c */ /* 0x000fc60003f84070 */
[----:B------:R-:W-:-:S06]  /*21bb0*/  IMAD.HI.U32 R9, R0, R6, RZ ;  /* 0x0000000600097227 */ /* 0x000fcc00078e00ff */
[----:B------:R-:W-:Y:S01]  /*21bc0*/  @!P0 IMAD.IADD R5, R5, 0x1, -R7 ;  /* 0x0000000105058824 */ /* 0x000fe200078e0a07 */
[----:B-----5:R-:W-:Y:S01]  /*21bd0*/  ISETP.GE.AND P0, PT, R19, RZ, PT ;  /* 0x000000ff1300720c */ /* 0x020fe20003f06270 */
[----:B------:R-:W-:-:S04]  /*21be0*/  IMAD.MOV R9, RZ, RZ, -R9 ;  /* 0x000000ffff097224 */ /* 0x000fc800078e0a09 */
[----:B------:R-:W-:Y:S01]  /*21bf0*/  IMAD R6, R7, R9, R6 ;  /* 0x0000000907067224 */ /* 0x000fe200078e0206 */
[----:B------:R-:W-:Y:S01]  /*21c00*/  IABS R9, R15 ;  /* 0x0000000f00097213 */ /* 0x000fe20000000000 */
[----:B------:R-:W-:-:S03]  /*21c10*/  @!P4 IMAD.IADD R23, R23, 0x1, -R7 ;  /* 0x000000011717c824 */ /* 0x000fc600078e0a07 */
[----:B------:R-:W-:-:S03]  /*21c20*/  ISETP.GT.U32.AND P4, PT, R7, R6, PT ;  /* 0x000000060700720c */ /* 0x000fc60003f84070 */
[----:B------:R-:W-:Y:S01]  /*21c30*/  @!P0 IMAD.MOV R24, RZ, RZ, -R24 ;  /* 0x000000ffff188224 */ /* 0x000fe200078e0a18 */
[----:B------:R-:W-:Y:S01]  /*21c40*/  ISETP.GT.U32.AND P0, PT, R7, R25, PT ;  /* 0x000000190700720c */ /* 0x000fe20003f04070 */
[----:B------:R-:W-:-:S04]  /*21c50*/  IMAD.HI.U32 R27, R0, R9, RZ ;  /* 0x00000009001b7227 */ /* 0x000fc800078e00ff */
[----:B------:R-:W-:Y:S01]  /*21c60*/  IMAD.MOV R10, RZ, RZ, -R27 ;  /* 0x000000ffff0a7224 */ /* 0x000fe200078e0a1b */
[----:B------:R-:W-:-:S03]  /*21c70*/  IABS R8, R13 ;  /* 0x0000000d00087213 */ /* 0x000fc60000000000 */
[----:B------:R-:W-:Y:S02]  /*21c80*/  IMAD R9, R7, R10, R9 ;  /* 0x0000000a07097224 */ /* 0x000fe400078e0209 */
[--C-:B------:R-:W-:Y:S02]  /*21c90*/  @!P4 IMAD.IADD R6, R6, 0x1, -R7.reuse ;  /* 0x000000010606c824 */ /* 0x100fe400078e0a07 */
[----:B------:R-:W-:Y:S01]  /*21ca0*/  @!P0 IMAD.IADD R25, R25, 0x1, -R7 ;  /* 0x0000000119198824 */ /* 0x000fe200078e0a07 */
[----:B------:R-:W-:Y:S01]  /*21cb0*/  ISETP.GE.AND P0, PT, R26, RZ, PT ;  /* 0x000000ff1a00720c */ /* 0x000fe20003f06270 */
[----:B------:R-:W-:Y:S01]  /*21cc0*/  IMAD.HI.U32 R12, R0, R8, RZ ;  /* 0x00000008000c7227 */ /* 0x000fe200078e00ff */
[C---:B------:R-:W-:Y:S01]  /*21cd0*/  ISETP.GT.U32.AND P4, PT, R7.reuse, R9, PT ;  /* 0x000000090700720c */ /* 0x040fe20003f84070 */
[----:B------:R-:W0:Y:S01]  /*21ce0*/  S2R R26, SR_TID.X ;  /* 0x00000000001a7919 */ /* 0x000e220000002100 */
[----:B------:R-:W-:Y:S01]  /*21cf0*/  ISETP.GT.U32.AND P6, PT, R7, R2, PT ;  /* 0x000000020700720c */ /* 0x000fe20003fc4070 */
[----:B------:R-:W-:Y:S01]  /*21d00*/  IMAD.MOV R12, RZ, RZ, -R12 ;  /* 0x000000ffff0c7224 */ /* 0x000fe200078e0a0c */
[----:B------:R-:W-:-:S03]  /*21d10*/  IABS R10, R28 ;  /* 0x0000001c000a7213 */ /* 0x000fc60000000000 */
[C---:B------:R-:W-:Y:S01]  /*21d20*/  IMAD R8, R7.reuse, R12, R8 ;  /* 0x0000000c07087224 */ /* 0x040fe200078e0208 */
[----:B------:R-:W-:Y:S01]  /*21d30*/  IABS R12, R14 ;  /* 0x0000000e000c7213 */ /* 0x000fe20000000000 */
[----:B------:R-:W-:Y:S01]  /*21d40*/  @!P3 IMAD.MOV R4, RZ, RZ, -R4 ;  /* 0x000000ffff04b224 */ /* 0x000fe200078e0a04 */
[----:B------:R-:W-:Y:S01]  /*21d50*/  ISETP.GT.U32.AND P3, PT, R7, R11, PT ;  /* 0x0000000b0700720c */ /* 0x000fe20003f64070 */
[----:B------:R-:W-:-:S04]  /*21d60*/  IMAD.HI.U32 R27, R0, R10, RZ ;  /* 0x0000000a001b7227 */ /* 0x000fc800078e00ff */
[----:B------:R-:W-:Y:S01]  /*21d70*/  @!P4 IMAD.IADD R9, R9, 0x1, -R7 ;  /* 0x000000010909c824 */ /* 0x000fe200078e0a07 */
[----:B------:R-:W-:Y:S01]  /*21d80*/  ISETP.GT.U32.AND P4, PT, R7, R6, PT ;  /* 0x000000060700720c */ /* 0x000fe20003f84070 */
[----:B------:R-:W-:-:S04]  /*21d90*/  IMAD.HI.U32 R0, R0, R12, RZ ;  /* 0x0000000c00007227 */ /* 0x000fc800078e00ff */
[----:B------:R-:W-:Y:S01]  /*21da0*/  @!P6 IMAD.IADD R2, R2, 0x1, -R7 ;  /* 0x000000010202e824 */ /* 0x000fe200078e0a07 */
[C---:B------:R-:W-:Y:S01]  /*21db0*/  ISETP.GT.U32.AND P6, PT, R7.reuse, R8, PT ;  /* 0x000000080700720c */ /* 0x040fe20003fc4070 */
[----:B------:R-:W-:Y:S02]  /*21dc0*/  IMAD.MOV R27, RZ, RZ, -R27 ;  /* 0x000000ffff1b7224 */ /* 0x000fe400078e0a1b */
[----:B------:R-:W-:Y:S02]  /*21dd0*/  IMAD.MOV R0, RZ, RZ, -R0 ;  /* 0x000000ffff007224 */ /* 0x000fe400078e0a00 */
[C---:B------:R-:W-:Y:S02]  /*21de0*/  IMAD R10, R7.reuse, R27, R10 ;  /* 0x0000001b070a7224 */ /* 0x040fe400078e020a */
[C---:B------:R-:W-:Y:S02]  /*21df0*/  IMAD R12, R7.reuse, R0, R12 ;  /* 0x00000000070c7224 */ /* 0x040fe400078e020c */
[----:B------:R-:W-:Y:S01]  /*21e00*/  @!P1 IMAD.MOV R22, RZ, RZ, -R22 ;  /* 0x000000ffff169224 */ /* 0x000fe200078e0a16 */
[C---:B------:R-:W-:Y:S01]  /*21e10*/  ISETP.GT.U32.AND P1, PT, R7.reuse, R5, PT ;  /* 0x000000050700720c */ /* 0x040fe20003f24070 */
[--C-:B------:R-:W-:Y:S01]  /*21e20*/  @!P4 IMAD.IADD R6, R6, 0x1, -R7.reuse ;  /* 0x000000010606c824 */ /* 0x100fe200078e0a07 */
[----:B------:R-:W-:Y:S01]  /*21e30*/  ISETP.GT.U32.AND P4, PT, R7, R10, PT ;  /* 0x0000000a0700720c */ /* 0x000fe20003f84070 */
[--C-:B------:R-:W-:Y:S01]  /*21e40*/  @!P3 IMAD.IADD R11, R11, 0x1, -R7.reuse ;  /* 0x000000010b0bb824 */ /* 0x100fe200078e0a07 */
[----:B------:R-:W-:Y:S01]  /*21e50*/  ISETP.GT.U32.AND P3, PT, R7, R12, PT ;  /* 0x0000000c0700720c */ /* 0x000fe20003f64070 */
[----:B------:R-:W-:Y:S01]  /*21e60*/  @!P6 IMAD.IADD R8, R8, 0x1, -R7 ;  /* 0x000000010808e824 */ /* 0x000fe200078e0a07 */
[----:B------:R-:W-:Y:S01]  /*21e70*/  ISETP.GE.AND P6, PT, R18, RZ, PT ;  /* 0x000000ff1200720c */ /* 0x000fe20003fc6270 */
[----:B0-----:R-:W-:-:S02]  /*21e80*/  IMAD.SHL.U32 R27, R26, 0x40, RZ ;  /* 0x000000401a1b7824 */ /* 0x001fc400078e00ff */
[----:B------:R-:W-:Y:S02]  /*21e90*/  @!P5 IMAD.MOV R23, RZ, RZ, -R23 ;  /* 0x000000ffff17d224 */ /* 0x000fe400078e0a17 */
[----:B------:R-:W-:Y:S01]  /*21ea0*/  IMAD.SHL.U32 R0, R26, 0x8, RZ ;  /* 0x000000081a007824 */ /* 0x000fe200078e00ff */
[----:B------:R-:W-:Y:S01]  /*21eb0*/  LOP3.LUT R27, R27, 0x1c0, RZ, 0xc0, !PT ;  /* 0x000001c01b1b7812 */ /* 0x000fe200078ec0ff */
[----:B------:R-:W-:Y:S01]  /*21ec0*/  @!P2 IMAD.MOV R2, RZ, RZ, -R2 ;  /* 0x000000ffff02a224 */ /* 0x000fe200078e0a02 */
[----:B------:R-:W-:Y:S01]  /*21ed0*/  STL [R1+0x36a8], R22 ;  /* 0x0036a81601007387 */ /* 0x000fe20000100800 */
[--C-:B------:R-:W-:Y:S01]  /*21ee0*/  @!P1 IMAD.IADD R5, R5, 0x1, -R7.reuse ;  /* 0x0000000105059824 */ /* 0x100fe200078e0a07 */
[----:B------:R-:W-:Y:S02]  /*21ef0*/  LOP3.LUT R27, R27, 0x30, R0, 0xf8, !PT ;  /* 0x000000301b1b7812 */ /* 0x000fe400078ef800 */
[----:B------:R-:W-:Y:S01]  /*21f00*/  STL [R1+0x36ac], R23 ;  /* 0x0036ac1701007387 */ /* 0x000fe20000100800 */
[----:B------:R-:W-:-:S02]  /*21f10*/  @!P4 IMAD.IADD R10, R10, 0x1, -R7 ;  /* 0x000000010a0ac824 */ /* 0x000fc400078e0a07 */
[----:B------:R-:W-:Y:S01]  /*21f20*/  @!P3 IMAD.IADD R12, R12, 0x1, -R7 ;  /* 0x000000010c0cb824 */ /* 0x000fe200078e0a07 */
[----:B------:R-:W-:Y:S01]  /*21f30*/  STL [R1+0x36b0], R24 ;  /* 0x0036b01801007387 */ /* 0x000fe20000100800 */
[----:B------:R-:W-:-:S03]  /*21f40*/  IMAD.SHL.U32 R0, R26, 0x2, RZ ;  /* 0x000000021a007824 */ /* 0x000fc600078e00ff */
[----:B------:R-:W-:Y:S01]  /*21f50*/  STL [R1+0x36b4], R4 ;  /* 0x0036b40401007387 */ /* 0x000fe20000100800 */
[----:B------:R-:W-:-:S03]  /*21f60*/  ISETP.GE.AND P4, PT, R28, RZ, PT ;  /* 0x000000ff1c00720c */ /* 0x000fc60003f86270 */
[----:B------:R0:W-:Y:S01]  /*21f70*/  STL [R1+0x36b8], R2 ;  /* 0x0036b80201007387 */ /* 0x0001e20000100800 */
[----:B------:R-:W-:Y:S01]  /*21f80*/  @!P6 IMAD.MOV R5, RZ, RZ, -R5 ;  /* 0x000000ffff05e224 */ /* 0x000fe200078e0a05 */
[----:B------:R-:W-:Y:S02]  /*21f90*/  SHF.R.U32.HI R28, RZ, 0x2, R26 ;  /* 0x00000002ff1c7819 */ /* 0x000fe4000001161a */
[C---:B------:R-:W-:Y:S02]  /*21fa0*/  ISETP.GT.U32.AND P5, PT, R7.reuse, R8, PT ;  /* 0x000000080700720c */ /* 0x040fe40003fa4070 */
[C---:B------:R-:W-:Y:S02]  /*21fb0*/  ISETP.GT.U32.AND P2, PT, R7.reuse, R9, PT ;  /* 0x000000090700720c */ /* 0x040fe40003f44070 */
[----:B0-----:R-:W-:Y:S02]  /*21fc0*/  LOP3.LUT R2, R26, 0x3, RZ, 0xc0, !PT ;  /* 0x000000031a027812 */ /* 0x001fe400078ec0ff */
[----:B------:R-:W-:-:S02]  /*21fd0*/  ISETP.GT.U32.AND P6, PT, R7, R10, PT ;  /* 0x0000000a0700720c */ /* 0x000fc40003fc4070 */
[----:B------:R-:W-:Y:S02]  /*21fe0*/  ISETP.GT.U32.AND P3, PT, R7, R12, PT ;  /* 0x0000000c0700720c */ /* 0x000fe40003f64070 */
[----:B------:R-:W-:Y:S01]  /*21ff0*/  LOP3.LUT R27, R27, 0x30, R0, 0x78, !PT ;  /* 0x000000301b1b7812 */ /* 0x000fe200078e7800 */
[----:B------:R-:W-:Y:S01]  /*22000*/  IMAD R0, R2, 0x220, RZ ;  /* 0x0000022002007824 */ /* 0x000fe200078e02ff */
[----:B------:R-:W-:Y:S01]  /*22010*/  SGXT.U32 R2, R28, 0x3 ;  /* 0x000000031c02781a */ /* 0x000fe20000000000 */
[----:B------:R-:W-:Y:S01]  /*22020*/  IMAD.SHL.U32 R4, R26, 0x10, RZ ;  /* 0x000000101a047824 */ /* 0x000fe200078e00ff */
[----:B------:R-:W-:Y:S02]  /*22030*/  ISETP.GE.AND P1, PT, R17, RZ, PT ;  /* 0x000000ff1100720c */ /* 0x000fe40003f26270 */
[----:B------:R-:W-:Y:S01]  /*22040*/  LOP3.LUT R0, R0, R2, RZ, 0xfc, !PT ;  /* 0x0000000200007212 */ /* 0x000fe200078efcff */
[----:B------:R-:W-:Y:S01]  /*22050*/  STL [R1+0x36bc], R5 ;  /* 0x0036bc0501007387 */ /* 0x000fe20000100800 */
[----:B------:R-:W-:Y:S01]  /*22060*/  LOP3.LUT R28, R4, 0x200, RZ, 0xc0, !PT ;  /* 0x00000200041c7812 */ /* 0x000fe200078ec0ff */
[----:B------:R-:W-:-:S02]  /*22070*/  @!P5 IMAD.IADD R8, R8, 0x1, -R7 ;  /* 0x000000010808d824 */ /* 0x000fc400078e0a07 */
[----:B------:R-:W-:Y:S01]  /*22080*/  STL [R1+0x3620], R4 ;  /* 0x0036200401007387 */ /* 0x000fe20000100800 */
[--C-:B------:R-:W-:Y:S01]  /*22090*/  @!P2 IMAD.IADD R9, R9, 0x1, -R7.reuse ;  /* 0x000000010909a824 */ /* 0x100fe200078e0a07 */
[----:B------:R-:W-:Y:S01]  /*220a0*/  LOP3.LUT R26, R26, 0x3f, RZ, 0xc0, !PT ;  /* 0x0000003f1a1a7812 */ /* 0x000fe200078ec0ff */
[--C-:B------:R-:W-:Y:S01]  /*220b0*/  @!P6 IMAD.IADD R10, R10, 0x1, -R7.reuse ;  /* 0x000000010a0ae824 */ /* 0x100fe200078e0a07 */
[----:B------:R0:W-:Y:S01]  /*220c0*/  STL [R1+0x3624], R0 ;  /* 0x0036240001007387 */ /* 0x0001e20000100800 */
[----:B------:R-:W-:Y:S02]  /*220d0*/  @!P3 IMAD.IADD R12, R12, 0x1, -R7 ;  /* 0x000000010c0cb824 */ /* 0x000fe400078e0a07 */
[----:B------:R-:W-:Y:S02]  /*220e0*/  IMAD.MOV.U32 R7, RZ, RZ, R25 ;  /* 0x000000ffff077224 */ /* 0x000fe400078e0019 */
[----:B------:R-:W-:Y:S01]  /*220f0*/  @!P1 IMAD.MOV R6, RZ, RZ, -R6 ;  /* 0x000000ffff069224 */ /* 0x000fe200078e0a06 */
[----:B0-----:R-:W-:Y:S01]  /*22100*/  IADD3 R0, PT, PT, R27, UR5, R28 ;  /* 0x000000051b007c10 */ /* 0x001fe2000fffe01c */
[----:B------:R-:W-:-:S04]  /*22110*/  @!P0 IMAD.MOV R7, RZ, RZ, -R7 ;  /* 0x000000ffff078224 */ /* 0x000fc800078e0a07 */
[----:B------:R0:W-:Y:S04]  /*22120*/  STL [R1+0xa8], R0 ;  /* 0x0000a80001007387 */ /* 0x0001e80000100800 */
[----:B------:R-:W-:Y:S01]  /*22130*/  STL [R1+0x36c0], R6 ;  /* 0x0036c00601007387 */ /* 0x000fe20000100800 */
[----:B0-----:R-:W-:-:S03]  /*22140*/  IMAD R0, R26, UR4, RZ ;  /* 0x000000041a007c24 */ /* 0x001fc6000f8e02ff */
[----:B------:R0:W-:Y:S04]  /*22150*/  STL [R1+0x36c4], R7 ;  /* 0x0036c40701007387 */ /* 0x0001e80000100800 */
[----:B------:R1:W-:Y:S01]  /*22160*/  STL [R1+0x868], R0 ;  /* 0x0008680001007387 */ /* 0x0003e20000100800 */
[----:B------:R-:W-:-:S03]  /*22170*/  ISETP.GE.AND P5, PT, R16, RZ, PT ;  /* 0x000000ff1000720c */ /* 0x000fc60003fa6270 */
[----:B0-----:R-:W4:Y:S04]  /*22180*/  LDL.LU R7, [R1+0xa24] ;  /* 0x000a240001077983 */ /* 0x001f280000300800 */
[----:B------:R-:W5:Y:S04]  /*22190*/  LDL.LU R6, [R1+0xa20] ;  /* 0x000a200001067983 */ /* 0x000f680000300800 */
[----:B------:R-:W4:Y:S04]  /*221a0*/  LDL.LU R27, [R1+0xa1c] ;  /* 0x000a1c00011b7983 */ /* 0x000f280000300800 */
[----:B------:R-:W4:Y:S01]  /*221b0*/  LDL.LU R28, [R1+0xa18] ;  /* 0x000a1800011c7983 */ /* 0x000f220000300800 */
[----:B------:R-:W-:Y:S01]  /*221c0*/  ISETP.GE.AND P2, PT, R15, RZ, PT ;  /* 0x000000ff0f00720c */ /* 0x000fe20003f46270 */
[----:B------:R-:W-:Y:S01]  /*221d0*/  @!P5 IMAD.MOV R11, RZ, RZ, -R11 ;  /* 0x000000ffff0bd224 */ /* 0x000fe200078e0a0b */
[----:B------:R-:W-:-:S02]  /*221e0*/  ISETP.GE.AND P6, PT, R14, RZ, PT ;  /* 0x000000ff0e00720c */ /* 0x000fc40003fc6270 */
[----:B------:R-:W-:Y:S02]  /*221f0*/  ISETP.GE.AND P1, PT, R13, RZ, PT ;  /* 0x000000ff0d00720c */ /* 0x000fe40003f26270 */
[----:B---3--:R-:W-:Y:S02]  /*22200*/  ISETP.NE.AND P0, PT, R3, RZ, PT ;  /* 0x000000ff0300720c */ /* 0x008fe40003f05270 */
[----:B------:R-:W-:Y:S02]  /*22210*/  LOP3.LUT R25, RZ, R3, RZ, 0x33, !PT ;  /* 0x00000003ff197212 */ /* 0x000fe400078e33ff */
[----:B------:R-:W-:Y:S02]  /*22220*/  IADD3 R3, P3, PT, R0, UR10, RZ ;  /* 0x0000000a00037c10 */ /* 0x000fe4000ff7e0ff */
[----:B-1----:R-:W3:Y:S04]  /*22230*/  LDL.LU R0, [R1+0xa14] ;  /* 0x000a140001007983 */ /* 0x002ee80000300800 */
[----:B------:R-:W3:Y:S04]  /*22240*/  LDL.LU R5, [R1+0xa10] ;  /* 0x000a100001057983 */ /* 0x000ee80000300800 */
        /* <DEDUP_REMOVED lines=8> */
[----:B------:R-:W3:Y:S04]  /*222d0*/  LDL.LU R18, [R1] ;  /* 0x0000000001127983 */ /* 0x000ee80000300800 */
[----:B------:R-:W3:Y:S04]  /*222e0*/  LDL.LU R17, [R1+0x9b8] ;  /* 0x0009b80001117983 */ /* 0x000ee80000300800 */
[----:B------:R-:W3:Y:S04]  /*222f0*/  LDL.LU R16, [R1+0x9b4] ;  /* 0x0009b40001107983 */ /* 0x000ee80000300800 */
[----:B------:R-:W3:Y:S04]  /*22300*/  LDL.LU R15, [R1+0x9b0] ;  /* 0x0009b000010f7983 */ /* 0x000ee80000300800 */
[----:B------:R-:W3:Y:S04]  /*22310*/  LDL.LU R14, [R1+0x9ac] ;  /* 0x0009ac00010e7983 */ /* 0x000ee80000300800 */
[----:B------:R-:W3:Y:S04]  /*22320*/  LDL.LU R13, [R1+0x9a8] ;  /* 0x0009a800010d7983 */ /* 0x000ee80000300800 */
[----:B------:R-:W3:Y:S04]  /*22330*/  LDL.LU R26, [R1+0x9a4] ;  /* 0x0009a400011a7983 */ /* 0x000ee80000300800 */
[----:B------:R0:W-:Y:S04]  /*22340*/  STL [R1+0x367c], R3 ;  /* 0x00367c0301007387 */ /* 0x0001e80000100800 */
[----:B0-----:R-:W3:Y:S04]  /*22350*/  LDL.LU R3, [R1+0xa28] ;  /* 0x000a280001037983 */ /* 0x001ee80000300800 */
[----:B------:R0:W-:Y:S04]  /*22360*/  STL [R1+0x36c8], R11 ;  /* 0x0036c80b01007387 */ /* 0x0001e80000100800 */
[----:B0-----:R-:W4:Y:S01]  /*22370*/  LDL.LU R11, [R1+0xa2c] ;  /* 0x000a2c00010b7983 */ /* 0x001f220000300800 */
[----:B------:R-:W-:-:S02]  /*22380*/  @!P1 IMAD.MOV R8, RZ, RZ, -R8 ;  /* 0x000000ffff089224 */ /* 0x000fc400078e0a08 */
[----:B------:R-:W-:Y:S02]  /*22390*/  @!P2 IMAD.MOV R9, RZ, RZ, -R9 ;  /* 0x000000ffff09a224 */ /* 0x000fe400078e0a09 */
[----:B------:R-:W-:Y:S01]  /*223a0*/  @!P4 IMAD.MOV R10, RZ, RZ, -R10 ;  /* 0x000000ffff0ac224 */ /* 0x000fe200078e0a0a */
[----:B------:R3:W-:Y:S01]  /*223b0*/  STL [R1+0x36cc], R8 ;  /* 0x0036cc0801007387 */ /* 0x0007e20000100800 */
[----:B------:R-:W-:-:S03]  /*223c0*/  @!P6 IMAD.MOV R12, RZ, RZ, -R12 ;  /* 0x000000ffff0ce224 */ /* 0x000fc600078e0a0c */
[----:B------:R0:W-:Y:S04]  /*223d0*/  STL [R1+0x36d0], R9 ;  /* 0x0036d00901007387 */ /* 0x0001e80000100800 */
[----:B------:R-:W-:Y:S04]  /*223e0*/  STL [R1+0x36d4], R10 ;  /* 0x0036d40a01007387 */ /* 0x000fe80000100800 */
[----:B------:R-:W-:Y:S01]  /*223f0*/  STL [R1+0x36d8], R12 ;  /* 0x0036d80c01007387 */ /* 0x000fe20000100800 */
[C---:B--2---:R-:W-:Y:S02]  /*22400*/  SEL R29, R25.reuse, R29, !P0 ;  /* 0x0000001d191d7207 */ /* 0x044fe40004000000 */
[----:B-----5:R-:W-:-:S02]  /*22410*/  SEL R6, R25, R6, !P0 ;  /* 0x0000000619067207 */ /* 0x020fc40004000000 */
[C---:B---3--:R-:W-:Y:S02]  /*22420*/  SEL R8, R25.reuse, R3, !P0 ;  /* 0x0000000319087207 */ /* 0x048fe40004000000 */
[C---:B----4-:R-:W-:Y:S02]  /*22430*/  SEL R3, R25.reuse, R7, !P0 ;  /* 0x0000000719037207 */ /* 0x050fe40004000000 */
[C---:B------:R-:W-:Y:S02]  /*22440*/  SEL R7, R25.reuse, R27, !P0 ;  /* 0x0000001b19077207 */ /* 0x040fe40004000000 */
[----:B0-----:R-:W-:-:S05]  /*22450*/  SEL R9, R25, R11, !P0 ;  /* 0x0000000b19097207 */ /* 0x001fca0004000000 */
[----:B------:R-:W-:Y:S04]  /*22460*/  STL [R1+0x54], R9 ;  /* 0x0000540901007387 */ /* 0x000fe80000100800 */
[----:B------:R-:W-:Y:S04]  /*22470*/  STL [R1+0x3c], R8 ;  /* 0x00003c0801007387 */ /* 0x000fe80000100800 */
[----:B------:R0:W-:Y:S04]  /*22480*/  STL [R1+0x38], R3 ;  /* 0x0000380301007387 */ /* 0x0001e80000100800 */
[----:B------:R1:W-:Y:S01]  /*22490*/  STL [R1+0x34], R6 ;  /* 0x0000340601007387 */ /* 0x0003e20000100800 */
[----:B0-----:R-:W-:-:S03]  /*224a0*/  SEL R3, R25, R28, !P0 ;  /* 0x0000001c19037207 */ /* 0x001fc60004000000 */
[----:B------:R-:W-:Y:S01]  /*224b0*/  STL [R1+0x30], R7 ;  /* 0x0000300701007387 */ /* 0x000fe20000100800 */
[C---:B-1----:R-:W-:Y:S02]  /*224c0*/  SEL R6, R25.reuse, R0, !P0 ;  /* 0x0000000019067207 */ /* 0x042fe40004000000 */
[C---:B------:R-:W-:Y:S01]  /*224d0*/  SEL R0, R25.reuse, R5, !P0 ;  /* 0x0000000519007207 */ /* 0x040fe20004000000 */
[----:B------:R0:W-:Y:S04]  /*224e0*/  STL [R1+0x2c], R3 ;  /* 0x00002c0301007387 */ /* 0x0001e80000100800 */
[----:B------:R-:W-:Y:S04]  /*224f0*/  STL [R1+0x28], R6 ;  /* 0x0000280601007387 */ /* 0x000fe80000100800 */
[----:B------:R1:W-:Y:S01]  /*22500*/  STL [R1+0x24], R0 ;  /* 0x0000240001007387 */ /* 0x0003e20000100800 */
[----:B0-----:R-:W-:-:S02]  /*22510*/  SEL R3, R25, R2, !P0 ;  /* 0x0000000219037207 */ /* 0x001fc40004000000 */
[----:B------:R-:W-:-:S03]  /*22520*/  SEL R2, R25, R4, !P0 ;  /* 0x0000000419027207 */ /* 0x000fc60004000000 */
[----:B------:R0:W-:Y:S01]  /*22530*/  STL [R1+0x20], R3 ;  /* 0x0000200301007387 */ /* 0x0001e20000100800 */
[----:B-1----:R-:W-:-:S03]  /*22540*/  SEL R0, R25, R24, !P0 ;  /* 0x0000001819007207 */ /* 0x002fc60004000000 */
[----:B------:R1:W-:Y:S04]  /*22550*/  STL [R1+0x1c], R2 ;  /* 0x00001c0201007387 */ /* 0x0003e80000100800 */
[----:B------:R2:W-:Y:S01]  /*22560*/  STL [R1+0x18], R0 ;  /* 0x0000180001007387 */ /* 0x0005e20000100800 */
[C---:B0-----:R-:W-:Y:S02]  /*22570*/  SEL R3, R25.reuse, R23, !P0 ;  /* 0x0000001719037207 */ /* 0x041fe40004000000 */
[----:B-1----:R-:W-:-:S03]  /*22580*/  SEL R2, R25, R22, !P0 ;  /* 0x0000001619027207 */ /* 0x002fc60004000000 */
[----:B------:R0:W-:Y:S01]  /*22590*/  STL [R1+0x14], R3 ;  /* 0x0000140301007387 */ /* 0x0001e20000100800 */
[----:B--2---:R-:W-:-:S03]  /*225a0*/  SEL R0, R25, R21, !P0 ;  /* 0x0000001519007207 */ /* 0x004fc60004000000 */
[----:B------:R1:W-:Y:S04]  /*225b0*/  STL [R1+0x10], R2 ;  /* 0x0000100201007387 */ /* 0x0003e80000100800 */
[----:B------:R2:W-:Y:S01]  /*225c0*/  STL [R1+0xc], R0 ;  /* 0x00000c0001007387 */ /* 0x0005e20000100800 */
[C---:B0-----:R-:W-:Y:S02]  /*225d0*/  SEL R3, R25.reuse, R20, !P0 ;  /* 0x0000001419037207 */ /* 0x041fe40004000000 */
[----:B-1----:R-:W-:-:S03]  /*225e0*/  SEL R2, R25, R19, !P0 ;  /* 0x0000001319027207 */ /* 0x002fc60004000000 */
[----:B------:R0:W-:Y:S01]  /*225f0*/  STL [R1+0x8], R3 ;  /* 0x0000080301007387 */ /* 0x0001e20000100800 */
[----:B--2---:R-:W-:-:S03]  /*22600*/  SEL R0, R25, R18, !P0 ;  /* 0x0000001219007207 */ /* 0x004fc60004000000 */
[----:B------:R-:W-:Y:S01]  /*22610*/  STL [R1+0x4], R2 ;  /* 0x0000040201007387 */ /* 0x000fe20000100800 */
[C---:B------:R-:W-:Y:S02]  /*22620*/  SEL R28, R25.reuse, R17, !P0 ;  /* 0x00000011191c7207 */ /* 0x040fe40004000000 */
[C---:B------:R-:W-:Y:S01]  /*22630*/  SEL R27, R25.reuse, R16, !P0 ;  /* 0x00000010191b7207 */ /* 0x040fe20004000000 */
[----:B------:R-:W-:Y:S01]  /*22640*/  STL [R1+0x36dc], R29 ;  /* 0x0036dc1d01007387 */ /* 0x000fe20000100800 */
[----:B0-----:R-:W-:-:S03]  /*22650*/  SEL R3, R25, R14, !P0 ;  /* 0x0000000e19037207 */ /* 0x001fc60004000000 */
[----:B------:R0:W-:Y:S04]  /*22660*/  STL [R1], R0 ;  /* 0x0000000001007387 */ /* 0x0001e80000100800 */
[----:B------:R-:W-:Y:S01]  /*22670*/  STL [R1+0x36e0], R28 ;  /* 0x0036e01c01007387 */ /* 0x000fe20000100800 */
[----:B0-----:R-:W-:-:S03]  /*22680*/  SEL R0, R25, R15, !P0 ;  /* 0x0000000f19007207 */ /* 0x001fc60004000000 */
[----:B------:R0:W-:Y:S04]  /*22690*/  STL [R1+0x36e4], R27 ;  /* 0x0036e41b01007387 */ /* 0x0001e80000100800 */
[----:B------:R1:W-:Y:S04]  /*226a0*/  STL [R1+0x58], R0 ;  /* 0x0000580001007387 */ /* 0x0003e80000100800 */
[----:B------:R-:W-:Y:S04]  /*226b0*/  STL [R1+0x7c], R3 ;  /* 0x00007c0301007387 */ /* 0x000fe80000100800 */
[----:B0-----:R-:W2:Y:S01]  /*226c0*/  LDL.LU R27, [R1+0x994] ;  /* 0x00099400011b7983 */ /* 0x001ea20000300800 */
[----:B------:R-:W-:-:S02]  /*226d0*/  SEL R2, R25, R13, !P0 ;  /* 0x0000000d19027207 */ /* 0x000fc40004000000 */
[----:B-1----:R-:W-:-:S03]  /*226e0*/  SEL R0, R25, R26, !P0 ;  /* 0x0000001a19007207 */ /* 0x002fc60004000000 */
[----:B------:R-:W-:Y:S04]  /*226f0*/  STL [R1+0x88], R2 ;  /* 0x0000880201007387 */ /* 0x000fe80000100800 */
[----:B--2---:R0:W-:Y:S04]  /*22700*/  STL [R1+0x3790], R27 ;  /* 0x0037901b01007387 */ /* 0x0041e80000100800 */
[----:B------:R-:W-:Y:S04]  /*22710*/  STL [R1+0x94], R0 ;  /* 0x0000940001007387 */ /* 0x000fe80000100800 */
[----:B0-----:R-:W2:Y:S04]  /*22720*/  LDL.LU R27, [R1+0x998] ;  /* 0x00099800011b7983 */ /* 0x001ea80000300800 */
[----:B--2---:R0:W-:Y:S04]  /*22730*/  STL [R1+0x3794], R27 ;  /* 0x0037941b01007387 */ /* 0x0041e80000100800 */
[----:B0-----:R-:W2:Y:S04]  /*22740*/  LDL.LU R27, [R1+0x99c] ;  /* 0x00099c00011b7983 */ /* 0x001ea80000300800 */
[----:B--2---:R0:W-:Y:S04]  /*22750*/  STL [R1+0x3798], R27 ;  /* 0x0037981b01007387 */ /* 0x0041e80000100800 */
[----:B0-----:R-:W2:Y:S04]  /*22760*/  LDL.LU R27, [R1+0x9a0] ;  /* 0x0009a000011b7983 */ /* 0x001ea80000300800 */
[----:B------:R-:W3:Y:S04]  /*22770*/  LDL.LU R28, [R1+0x990] ;  /* 0x00099000011c7983 */ /* 0x000ee80000300800 */
[----:B------:R-:W4:Y:S04]  /*22780*/  LDL.LU R29, [R1+0x984] ;  /* 0x00098400011d7983 */ /* 0x000f280000300800 */
[----:B------:R-:W5:Y:S04]  /*22790*/  LDL.LU R12, [R1+0x980] ;  /* 0x00098000010c7983 */ /* 0x000f680000300800 */
        /* <DEDUP_REMOVED lines=23> */
[----:B------:R-:W3:Y:S01]  /*22910*/  LDL.LU R26, [R1+0x8ec] ;  /* 0x0008ec00011a7983 */ /* 0x000ee20000300800 */
[----:B--2---:R-:W-:-:S05]  /*22920*/  SEL R27, R25, R27, !P0 ;  /* 0x0000001b191b7207 */ /* 0x004fca0004000000 */
[----:B------:R0:W-:Y:S04]  /*22930*/  STL [R1+0x9c], R27 ;  /* 0x00009c1b01007387 */ /* 0x0001e80000100800 */
[----:B0-----:R-:W2:Y:S02]  /*22940*/  LDL.LU R27, [R1+0x3798] ;  /* 0x00379800011b7983 */ /* 0x001ea40000300800 */
[----:B--2---:R-:W-:-:S05]  /*22950*/  SEL R27, R25, R27, !P0 ;  /* 0x0000001b191b7207 */ /* 0x004fca0004000000 */
[----:B------:R0:W-:Y:S04]  /*22960*/  STL [R1+0xd8], R27 ;  /* 0x0000d81b01007387 */ /* 0x0001e80000100800 */
[----:B0-----:R-:W2:Y:S02]  /*22970*/  LDL.LU R27, [R1+0x3794] ;  /* 0x00379400011b7983 */ /* 0x001ea40000300800 */
[----:B--2---:R-:W-:-:S05]  /*22980*/  SEL R27, R25, R27, !P0 ;  /* 0x0000001b191b7207 */ /* 0x004fca0004000000 */
[----:B------:R0:W-:Y:S04]  /*22990*/  STL [R1+0xec], R27 ;  /* 0x0000ec1b01007387 */ /* 0x0001e80000100800 */
[----:B0-----:R-:W2:Y:S01]  /*229a0*/  LDL.LU R27, [R1+0x3790] ;  /* 0x00379000011b7983 */ /* 0x001ea20000300800 */
[C---:B----4-:R-:W-:Y:S02]  /*229b0*/  SEL R29, R25.reuse, R29, !P0 ;  /* 0x0000001d191d7207 */ /* 0x050fe40004000000 */
[C---:B---3--:R-:W-:Y:S02]  /*229c0*/  SEL R7, R25.reuse, R7, !P0 ;  /* 0x0000000719077207 */ /* 0x048fe40004000000 */
[----:B--2---:R-:W-:-:S05]  /*229d0*/  SEL R27, R25, R27, !P0 ;  /* 0x0000001b191b7207 */ /* 0x004fca0004000000 */
[----:B------:R0:W-:Y:S02]  /*229e0*/  STL [R1+0xfc], R27 ;  /* 0x0000fc1b01007387 */ /* 0x0001e40000100800 */
[C---:B0-----:R-:W-:Y:S02]  /*229f0*/  SEL R27, R25.reuse, R28, !P0 ;  /* 0x0000001c191b7207 */ /* 0x041fe40004000000 */
[----:B-----5:R-:W-:-:S03]  /*22a00*/  SEL R28, R25, R12, !P0 ;  /* 0x0000000c191c7207 */ /* 0x020fc60004000000 */
[----:B------:R0:W-:Y:S01]  /*22a10*/  STL [R1+0x10c], R27 ;  /* 0x00010c1b01007387 */ /* 0x0001e20000100800 */
[C---:B------:R-:W-:Y:S02]  /*22a20*/  SEL R12, R25.reuse, R9, !P0 ;  /* 0x00000009190c7207 */ /* 0x040fe40004000000 */
[C---:B------:R-:W-:Y:S01]  /*22a30*/  SEL R9, R25.reuse, R11, !P0 ;  /* 0x0000000b19097207 */ /* 0x040fe20004000000 */
[----:B------:R-:W-:Y:S01]  /*22a40*/  STL [R1+0x114], R29 ;  /* 0x0001141d01007387 */ /* 0x000fe20000100800 */
[C---:B0-----:R-:W-:Y:S02]  /*22a50*/  SEL R27, R25.reuse, R10, !P0 ;  /* 0x0000000a191b7207 */ /* 0x041fe40004000000 */
[C---:B------:R-:W-:Y:S01]  /*22a60*/  SEL R10, R25.reuse, R8, !P0 ;  /* 0x00000008190a7207 */ /* 0x040fe20004000000 */
[----:B------:R-:W-:Y:S01]  /*22a70*/  STL [R1+0x130], R28 ;  /* 0x0001301c01007387 */ /* 0x000fe20000100800 */
[C---:B------:R-:W-:Y:S02]  /*22a80*/  SEL R8, R25.reuse, R3, !P0 ;  /* 0x0000000319087207 */ /* 0x040fe40004000000 */
[C---:B------:R-:W-:Y:S01]  /*22a90*/  SEL R3, R25.reuse, R6, !P0 ;  /* 0x0000000619037207 */ /* 0x040fe20004000000 */
[----:B------:R-:W-:Y:S04]  /*22aa0*/  STL [R1+0x144], R27 ;  /* 0x0001441b01007387 */ /* 0x000fe80000100800 */
[----:B------:R-:W-:Y:S01]  /*22ab0*/  STL [R1+0x15c], R12 ;  /* 0x00015c0c01007387 */ /* 0x000fe20000100800 */
[----:B------:R-:W-:-:S03]  /*22ac0*/  SEL R6, R25, R0, !P0 ;  /* 0x0000000019067207 */ /* 0x000fc60004000000 */
[----:B------:R-:W-:Y:S01]  /*22ad0*/  STL [R1+0x164], R10 ;  /* 0x0001640a01007387 */ /* 0x000fe20000100800 */
[----:B------:R-:W-:-:S03]  /*22ae0*/  SEL R0, R25, R5, !P0 ;  /* 0x0000000519007207 */ /* 0x000fc60004000000 */
[----:B------:R-:W-:Y:S04]  /*22af0*/  STL [R1+0x174], R9 ;  /* 0x0001740901007387 */ /* 0x000fe80000100800 */
[----:B------:R-:W-:Y:S04]  /*22b00*/  STL [R1+0x17c], R8 ;  /* 0x00017c0801007387 */ /* 0x000fe80000100800 */
[----:B------:R-:W-:Y:S04]  /*22b10*/  STL [R1+0x1a4], R7 ;  /* 0x0001a40701007387 */ /* 0x000fe80000100800 */
[----:B------:R0:W-:Y:S04]  /*22b20*/  STL [R1+0x1b0], R3 ;  /* 0x0001b00301007387 */ /* 0x0001e80000100800 */
[----:B------:R-:W-:Y:S01]  /*22b30*/  STL [R1+0x1c0], R6 ;  /* 0x0001c00601007387 */ /* 0x000fe20000100800 */
[----:B0-----:R-:W-:-:S03]  /*22b40*/  SEL R3, R25, R2, !P0 ;  /* 0x0000000219037207 */ /* 0x001fc60004000000 */
[----:B------:R0:W-:Y:S01]  /*22b50*/  STL [R1+0x1d0], R0 ;  /* 0x0001d00001007387 */ /* 0x0001e20000100800 */
[----:B------:R-:W-:-:S03]  /*22b60*/  SEL R2, R25, R4, !P0 ;  /* 0x0000000419027207 */ /* 0x000fc60004000000 */
[----:B------:R1:W-:Y:S01]  /*22b70*/  STL [R1+0x1dc], R3 ;  /* 0x0001dc0301007387 */ /* 0x0003e20000100800 */
[----:B0-----:R-:W-:-:S03]  /*22b80*/  SEL R0, R25, R24, !P0 ;  /* 0x0000001819007207 */ /* 0x001fc60004000000 */
        /* <DEDUP_REMOVED lines=21> */
[----:B------:R-:W-:Y:S04]  /*22ce0*/  STL [R1+0x2c0], R3 ;  /* 0x0002c00301007387 */ /* 0x000fe80000100800 */
[----:B------:R-:W2:Y:S01]  /*22cf0*/  LDL.LU R27, [R1+0x8cc] ;  /* 0x0008cc00011b7983 */ /* 0x000ea20000300800 */
[C---:B0-----:R-:W-:Y:S02]  /*22d00*/  SEL R2, R25.reuse, R13, !P0 ;  /* 0x0000000d19027207 */ /* 0x041fe40004000000 */
        /* <DEDUP_REMOVED lines=1332> */
[C---:B---3--:R-:W-:Y:S02]  /*28050*/  SEL R28, R25.reuse, R28, !P0 ;  /* 0x0000001c191c7207 */ /* 0x048fe40004000000 */
[C---:B----4-:R-:W-:Y:S02]  /*28060*/  SEL R29, R25.reuse, R29, !P0 ;  /* 0x0000001d191d7207 */ /* 0x050fe40004000000 */
[C---:B-----5:R-:W-:Y:S02]  /*28070*/  SEL R12, R25.reuse, R12, !P0 ;  /* 0x0000000c190c7207 */ /* 0x060fe40004000000 */
[----:B------:R-:W-:-:S02]  /*28080*/  SEL R10, R25, R10, !P0 ;  /* 0x0000000a190a7207 */ /* 0x000fc40004000000 */
[C---:B------:R-:W-:Y:S02]  /*28090*/  SEL R9, R25.reuse, R9, !P0 ;  /* 0x0000000919097207 */ /* 0x040fe40004000000 */
[C---:B------:R-:W-:Y:S02]  /*280a0*/  SEL R8, R25.reuse, R8, !P0 ;  /* 0x0000000819087207 */ /* 0x040fe40004000000 */
[C---:B------:R-:W-:Y:S02]  /*280b0*/  SEL R11, R25.reuse, R11, !P0 ;  /* 0x0000000b190b7207 */ /* 0x040fe40004000000 */
[C---:B------:R-:W-:Y:S02]  /*280c0*/  SEL R7, R25.reuse, R7, !P0 ;  /* 0x0000000719077207 */ /* 0x040fe40004000000 */
[C---:B------:R-:W-:Y:S02]  /*280d0*/  SEL R6, R25.reuse, R6, !P0 ;  /* 0x0000000619067207 */ /* 0x040fe40004000000 */
        /* <DEDUP_REMOVED lines=16> */
[----:B--2---:R-:W-:-:S05]  /*281e0*/  SEL R27, R25, R27, !P0 ;  /* 0x0000001b191b7207 */ /* 0x004fca0004000000 */
[----:B------:R0:W-:Y:S04]  /*281f0*/  STL [R1+0x1c8], R27 ;  /* 0x0001c81b01007387 */ /* 0x0001e80000100800 */
[----:B0-----:R-:W2:Y:S04]  /*28200*/  LDL.LU R27, [R1+0x36e4] ;  /* 0x0036e400011b7983 */ /* 0x001ea80000300800 */
[----:B------:R0:W-:Y:S04]  /*28210*/  STL [R1+0x1c4], R28 ;  /* 0x0001c41c01007387 */ /* 0x0001e80000100800 */
[----:B0-----:R-:W3:Y:S04]  /*28220*/  LDL.LU R28, [R1+0x36e0] ;  /* 0x0036e000011c7983 */ /* 0x001ee80000300800 */
[----:B------:R0:W-:Y:S04]  /*28230*/  STL [R1+0x1bc], R29 ;  /* 0x0001bc1d01007387 */ /* 0x0001e80000100800 */
[----:B0-----:R-:W4:Y:S04]  /*28240*/  LDL.LU R29, [R1+0x36dc] ;  /* 0x0036dc00011d7983 */ /* 0x001f280000300800 */
[----:B------:R0:W-:Y:S04]  /*28250*/  STL [R1+0x1b8], R12 ;  /* 0x0001b80c01007387 */ /* 0x0001e80000100800 */
[----:B0-----:R-:W5:Y:S04]  /*28260*/  LDL.LU R12, [R1+0x36d8] ;  /* 0x0036d800010c7983 */ /* 0x001f680000300800 */
[----:B------:R0:W-:Y:S04]  /*28270*/  STL [R1+0x1b4], R10 ;  /* 0x0001b40a01007387 */ /* 0x0001e80000100800 */
[----:B0-----:R-:W2:Y:S04]  /*28280*/  LDL.LU R10, [R1+0x36d4] ;  /* 0x0036d400010a7983 */ /* 0x001ea80000300800 */
[----:B------:R0:W-:Y:S04]  /*28290*/  STL [R1+0x1ac], R9 ;  /* 0x0001ac0901007387 */ /* 0x0001e80000100800 */
[----:B0-----:R-:W2:Y:S04]  /*282a0*/  LDL.LU R9, [R1+0x36d0] ;  /* 0x0036d00001097983 */ /* 0x001ea80000300800 */
[----:B------:R0:W-:Y:S04]  /*282b0*/  STL [R1+0x1a8], R8 ;  /* 0x0001a80801007387 */ /* 0x0001e80000100800 */
[----:B0-----:R-:W2:Y:S04]  /*282c0*/  LDL.LU R8, [R1+0x36cc] ;  /* 0x0036cc0001087983 */ /* 0x001ea80000300800 */
[----:B------:R0:W-:Y:S04]  /*282d0*/  STL [R1+0x1a0], R11 ;  /* 0x0001a00b01007387 */ /* 0x0001e80000100800 */
[----:B0-----:R-:W2:Y:S04]  /*282e0*/  LDL.LU R11, [R1+0x36c8] ;  /* 0x0036c800010b7983 */ /* 0x001ea80000300800 */
[----:B------:R0:W-:Y:S04]  /*282f0*/  STL [R1+0x19c], R7 ;  /* 0x00019c0701007387 */ /* 0x0001e80000100800 */
[----:B0-----:R-:W3:Y:S04]  /*28300*/  LDL.LU R7, [R1+0x36c4] ;  /* 0x0036c40001077983 */ /* 0x001ee80000300800 */
        /* <DEDUP_REMOVED lines=33> */
[----:B0-----:R-:W4:Y:S01]  /*28520*/  LDL.LU R26, [R1+0x3680] ;  /* 0x00368000011a7983 */ /* 0x001f220000300800 */
[----:B------:R-:W-:-:S02]  /*28530*/  SEL R3, R25, R3, !P0 ;  /* 0x0000000319037207 */ /* 0x000fc40004000000 */
[----:B------:R-:W-:-:S03]  /*28540*/  SEL R0, R25, R0, !P0 ;  /* 0x0000000019007207 */ /* 0x000fc60004000000 */
[----:B------:R-:W-:Y:S04]  /*28550*/  STL [R1+0x140], R3 ;  /* 0x0001400301007387 */ /* 0x000fe80000100800 */
[----:B------:R3:W-:Y:S01]  /*28560*/  STL [R1+0x13c], R0 ;  /* 0x00013c0001007387 */ /* 0x0007e20000100800 */
[C---:B--2---:R-:W-:Y:S02]  /*28570*/  SEL R11, R25.reuse, R11, !P0 ;  /* 0x0000000b190b7207 */ /* 0x044fe40004000000 */
[C---:B---3--:R-:W-:Y:S02]  /*28580*/  SEL R0, R25.reuse, R13, !P0 ;  /* 0x0000000d19007207 */ /* 0x048fe40004000000 */
[C---:B------:R-:W-:Y:S02]  /*28590*/  SEL R13, R25.reuse, R14, !P0 ;  /* 0x0000000e190d7207 */ /* 0x040fe40004000000 */
[----:B----4-:R-:W-:-:S05]  /*285a0*/  SEL R3, R25, R26, !P0 ;  /* 0x0000001a19037207 */ /* 0x010fca0004000000 */
[----:B------:R0:W-:Y:S04]  /*285b0*/  STL [R1+0x138], R3 ;  /* 0x0001380301007387 */ /* 0x0001e80000100800 */
[----:B------:R1:W-:Y:S01]  /*285c0*/  STL [R1+0x134], R0 ;  /* 0x0001340001007387 */ /* 0x0003e20000100800 */
[----:B0-----:R-:W-:-:S03]  /*285d0*/  SEL R3, R25, R15, !P0 ;  /* 0x0000000f19037207 */ /* 0x001fc60004000000 */
[----:B------:R0:W-:Y:S01]  /*285e0*/  STL [R1+0x12c], R13 ;  /* 0x00012c0d01007387 */ /* 0x0001e20000100800 */
[----:B-1----:R-:W-:-:S03]  /*285f0*/  SEL R0, R25, R16, !P0 ;  /* 0x0000001019007207 */ /* 0x002fc60004000000 */
        /* <DEDUP_REMOVED lines=10> */
[----:B------:R-:W-:Y:S04]  /*286a0*/  STL [R1+0x110], R13 ;  /* 0x0001100d01007387 */ /* 0x000fe80000100800 */
[----:B------:R-:W2:Y:S01]  /*286b0*/  LDL.LU R17, [R1+0xc78] ;  /* 0x000c780001117983 */ /* 0x000ea20000300800 */
[----:B0-----:R-:W-:-:S03]  /*286c0*/  SEL R0, R25, R22, !P0 ;  /* 0x0000001619007207 */ /* 0x001fc60004000000 */
[----:B------:R0:W-:Y:S04]  /*286d0*/  STL [R1+0x108], R3 ;  /* 0x0001080301007387 */ /* 0x0001e80000100800 */
[----:B------:R1:W-:Y:S01]  /*286e0*/  STL [R1+0x104], R0 ;  /* 0x0001040001007387 */ /* 0x0003e20000100800 */
[----:B0-----:R-:W-:-:S03]  /*286f0*/  SEL R3, R25, R23, !P0 ;  /* 0x0000001719037207 */ /* 0x001fc60004000000 */
[----:B-1----:R-:W3:Y:S04]  /*28700*/  LDL.LU R0, [R1+0xc74] ;  /* 0x000c740001007983 */ /* 0x002ee80000300800 */
[----:B------:R-:W4:Y:S04]  /*28710*/  LDL.LU R23, [R1+0x2c] ;  /* 0x00002c0001177983 */ /* 0x000f280000300800 */
[----:B------:R0:W-:Y:S04]  /*28720*/  STL [R1+0x100], R3 ;  /* 0x0001000301007387 */ /* 0x0001e80000100800 */
[----:B------:R-:W3:Y:S04]  /*28730*/  LDL.LU R22, [R1+0x28] ;  /* 0x0000280001167983 */ /* 0x000ee80000300800 */
[----:B------:R-:W3:Y:S01]  /*28740*/  LDL.LU R20, [R1+0x24] ;  /* 0x0000240001147983 */ /* 0x000ee20000300800 */
[----:B0-----:R-:W-:-:S03]  /*28750*/  SEL R3, R25, R24, !P0 ;  /* 0x0000001819037207 */ /* 0x001fc60004000000 */
[----:B------:R-:W3:Y:S04]  /*28760*/  LDL.LU R24, [R1+0x30] ;  /* 0x0000300001187983 */ /* 0x000ee80000300800 */
[----:B------:R-:W3:Y:S04]  /*28770*/  LDL.LU R21, [R1+0x20] ;  /* 0x0000200001157983 */ /* 0x000ee80000300800 */
[----:B------:R0:W-:Y:S01]  /*28780*/  STL [R1+0xf8], R3 ;  /* 0x0000f80301007387 */ /* 0x0001e20000100800 */
[----:B------:R-:W-:-:S03]  /*28790*/  SEL R14, R25, R2, !P0 ;  /* 0x00000002190e7207 */ /* 0x000fc60004000000 */
[----:B------:R-:W3:Y:S01]  /*287a0*/  LDL.LU R15, [R1+0x1c] ;  /* 0x00001c00010f7983 */ /* 0x000ee20000300800 */
[----:B0-----:R-:W-:-:S03]  /*287b0*/  SEL R3, R25, R4, !P0 ;  /* 0x0000000419037207 */ /* 0x001fc60004000000 */
[----:B------:R-:W3:Y:S04]  /*287c0*/  LDL.LU R4, [R1+0x34] ;  /* 0x0000340001047983 */ /* 0x000ee80000300800 */
[----:B------:R-:W4:Y:S01]  /*287d0*/  LDL.LU R13, [R1+0x18] ;  /* 0x00001800010d7983 */ /* 0x000f220000300800 */
[----:B------:R-:W-:-:S03]  /*287e0*/  SEL R16, R25, R6, !P0 ;  /* 0x0000000619107207 */ /* 0x000fc60004000000 */
[----:B------:R0:W-:Y:S04]  /*287f0*/  STL [R1+0xf4], R3 ;  /* 0x0000f40301007387 */ /* 0x0001e80000100800 */
[----:B------:R-:W4:Y:S04]  /*28800*/  LDL.LU R2, [R1+0x868] ;  /* 0x0008680001027983 */ /* 0x000f280000300800 */
[----:B------:R1:W-:Y:S01]  /*28810*/  STL [R1+0xf0], R14 ;  /* 0x0000f00e01007387 */ /* 0x0003e20000100800 */
[----:B0-----:R-:W-:-:S03]  /*28820*/  SEL R3, R25, R5, !P0 ;  /* 0x0000000519037207 */ /* 0x001fc60004000000 */
[----:B------:R-:W4:Y:S04]  /*28830*/  LDL.LU R5, [R1+0x38] ;  /* 0x0000380001057983 */ /* 0x000f280000300800 */
[----:B-1----:R-:W4:Y:S04]  /*28840*/  LDL.LU R14, [R1+0x14] ;  /* 0x00001400010e7983 */ /* 0x002f280000300800 */
[----:B------:R0:W-:Y:S04]  /*28850*/  STL [R1+0xe8], R3 ;  /* 0x0000e80301007387 */ /* 0x0001e80000100800 */
[----:B------:R-:W4:Y:S04]  /*28860*/  LDL.LU R6, [R1+0x3c] ;  /* 0x00003c0001067983 */ /* 0x000f280000300800 */
[----:B------:R-:W-:Y:S01]  /*28870*/  STL [R1+0xe4], R16 ;  /* 0x0000e41001007387 */ /* 0x000fe20000100800 */
[----:B0-----:R-:W-:-:S03]  /*28880*/  SEL R3, R25, R7, !P0 ;  /* 0x0000000719037207 */ /* 0x001fc60004000000 */
[----:B------:R-:W4:Y:S04]  /*28890*/  LDL.LU R7, [R1+0x54] ;  /* 0x0000540001077983 */ /* 0x000f280000300800 */
[----:B------:R-:W4:Y:S04]  /*288a0*/  LDL.LU R26, [R1+0x10] ;  /* 0x00001000011a7983 */ /* 0x000f280000300800 */
[----:B------:R0:W-:Y:S04]  /*288b0*/  STL [R1+0xe0], R3 ;  /* 0x0000e00301007387 */ /* 0x0001e80000100800 */
[----:B------:R-:W4:Y:S01]  /*288c0*/  LDL.LU R19, [R1+0xc] ;  /* 0x00000c0001137983 */ /* 0x000f220000300800 */
[----:B0-----:R-:W-:-:S03]  /*288d0*/  SEL R3, R25, R8, !P0 ;  /* 0x0000000819037207 */ /* 0x001fc60004000000 */
[----:B------:R-:W-:Y:S04]  /*288e0*/  STL [R1+0xdc], R11 ;  /* 0x0000dc0b01007387 */ /* 0x000fe80000100800 */
[----:B------:R-:W-:Y:S04]  /*288f0*/  STL [R1+0xd4], R3 ;  /* 0x0000d40301007387 */ /* 0x000fe80000100800 */
[----:B------:R-:W4:Y:S01]  /*28900*/  LDL.LU R16, [R1+0x8] ;  /* 0x0000080001107983 */ /* 0x000f220000300800 */
[----:B------:R-:W-:-:S05]  /*28910*/  SEL R8, R25, R9, !P0 ;  /* 0x0000000919087207 */ /* 0x000fca0004000000 */
[----:B------:R5:W-:Y:S04]  /*28920*/  STL [R1+0xd0], R8 ;  /* 0x0000d00801007387 */ /* 0x000be80000100800 */
[----:B------:R-:W4:Y:S01]  /*28930*/  LDL.LU R18, [R1+0x4] ;  /* 0x0000040001127983 */ /* 0x000f220000300800 */
[----:B-----5:R-:W-:-:S05]  /*28940*/  SEL R8, R25, R12, !P0 ;  /* 0x0000000c19087207 */ /* 0x020fca0004000000 */
[----:B------:R2:W-:Y:S02]  /*28950*/  STL [R1+0xbc], R8 ;  /* 0x0000bc0801007387 */ /* 0x0005e40000100800 */
[----:B--2---:R-:W-:Y:S02]  /*28960*/  IMAD R8, R17, UR7, RZ ;  /* 0x0000000711087c24 */ /* 0x004fe4000f8e02ff */
[----:B------:R-:W2:Y:S04]  /*28970*/  LDL.LU R17, [R1] ;  /* 0x0000000001117983 */ /* 0x000ea80000300800 */
[----:B------:R4:W-:Y:S01]  /*28980*/  STL [R1+0x864], R8 ;  /* 0x0008640801007387 */ /* 0x0009e20000100800 */
[----:B---3--:R-:W-:Y:S02]  /*28990*/  IMAD R4, R4, UR12, RZ ;  /* 0x0000000c04047c24 */ /* 0x008fe4000f8e02ff */
[----:B----4-:R-:W-:-:S02]  /*289a0*/  IMAD R8, R7, UR12, RZ ;  /* 0x0000000c07087c24 */ /* 0x010fc4000f8e02ff */
[----:B------:R-:W-:Y:S02]  /*289b0*/  IMAD R7, R6, UR12, RZ ;  /* 0x0000000c06077c24 */ /* 0x000fe4000f8e02ff */
[----:B------:R-:W-:Y:S01]  /*289c0*/  IMAD R6, R5, UR12, RZ ;  /* 0x0000000c05067c24 */ /* 0x000fe2000f8e02ff */
[----:B------:R-:W-:Y:S01]  /*289d0*/  STL [R1+0xcc], R8 ;  /* 0x0000cc0801007387 */ /* 0x000fe20000100800 */
[----:B------:R-:W-:-:S03]  /*289e0*/  IMAD R5, R24, UR12, RZ ;  /* 0x0000000c18057c24 */ /* 0x000fc6000f8e02ff */
[----:B------:R-:W-:Y:S04]  /*289f0*/  STL [R1+0xc4], R7 ;  /* 0x0000c40701007387 */ /* 0x000fe80000100800 */
[----:B------:R0:W-:Y:S04]  /*28a00*/  STL [R1+0xc0], R6 ;  /* 0x0000c00601007387 */ /* 0x0001e80000100800 */
[----:B------:R1:W-:Y:S04]  /*28a10*/  STL [R1+0xb8], R4 ;  /* 0x0000b80401007387 */ /* 0x0003e80000100800 */
[----:B------:R3:W-:Y:S01]  /*28a20*/  STL [R1+0xb4], R5 ;  /* 0x0000b40501007387 */ /* 0x0007e20000100800 */
[----:B0-----:R-:W-:-:S02]  /*28a30*/  IMAD R6, R23, UR12, RZ ;  /* 0x0000000c17067c24 */ /* 0x001fc4000f8e02ff */
[----:B-1----:R-:W-:-:S03]  /*28a40*/  IMAD R4, R22, UR12, RZ ;  /* 0x0000000c16047c24 */ /* 0x002fc6000f8e02ff */
[----:B------:R-:W-:Y:S01]  /*28a50*/  STL [R1+0xb0], R6 ;  /* 0x0000b00601007387 */ /* 0x000fe20000100800 */
[----:B---3--:R-:W-:-:S03]  /*28a60*/  IMAD R5, R20, UR12, RZ ;  /* 0x0000000c14057c24 */ /* 0x008fc6000f8e02ff */
[----:B------:R-:W3:Y:S04]  /*28a70*/  LDL.LU R20, [R1+0x58] ;  /* 0x0000580001147983 */ /* 0x000ee80000300800 */
[----:B------:R0:W-:Y:S04]  /*28a80*/  STL [R1+0x98], R4 ;  /* 0x0000980401007387 */ /* 0x0001e80000100800 */
[----:B------:R1:W-:Y:S01]  /*28a90*/  STL [R1+0x90], R5 ;  /* 0x0000900501007387 */ /* 0x0003e20000100800 */
[----:B0-----:R-:W-:Y:S02]  /*28aa0*/  IMAD R4, R21, UR12, RZ ;  /* 0x0000000c15047c24 */ /* 0x001fe4000f8e02ff */
[----:B-1----:R-:W-:-:S02]  /*28ab0*/  IMAD R5, R15, UR12, RZ ;  /* 0x0000000c0f057c24 */ /* 0x002fc4000f8e02ff */
[----:B------:R-:W4:Y:S04]  /*28ac0*/  LDL.LU R15, [R1+0x7c] ;  /* 0x00007c00010f7983 */ /* 0x000f280000300800 */
[----:B------:R0:W-:Y:S04]  /*28ad0*/  STL [R1+0x8c], R4 ;  /* 0x00008c0401007387 */ /* 0x0001e80000100800 */
[----:B------:R-:W-:Y:S04]  /*28ae0*/  STL [R1+0x84], R5 ;  /* 0x0000840501007387 */ /* 0x000fe80000100800 */
[----:B------:R-:W5:Y:S01]  /*28af0*/  LDL.LU R9, [R1+0x88] ;  /* 0x0000880001097983 */ /* 0x000f620000300800 */
[----:B0-----:R-:W-:-:S03]  /*28b00*/  IMAD R4, R13, UR12, RZ ;  /* 0x0000000c0d047c24 */ /* 0x001fc6000f8e02ff */
[----:B------:R-:W5:Y:S04]  /*28b10*/  LDL.LU R13, [R1+0x94] ;  /* 0x00009400010d7983 */ /* 0x000f680000300800 */
[----:B------:R0:W-:Y:S04]  /*28b20*/  STL [R1+0x80], R4 ;  /* 0x0000800401007387 */ /* 0x0001e80000100800 */
        /* <DEDUP_REMOVED lines=8> */
[----:B------:R-:W5:Y:S04]  /*28bb0*/  LDL.LU R7, [R1+0x10c] ;  /* 0x00010c0001077983 */ /* 0x000f680000300800 */
[----:B------:R-:W5:Y:S01]  /*28bc0*/  LDL.LU R24, [R1+0x114] ;  /* 0x0001140001187983 */ /* 0x000f620000300800 */
[----:B0-----:R-:W-:-:S02]  /*28bd0*/  IMAD R4, R19, UR12, RZ ;  /* 0x0000000c13047c24 */ /* 0x001fc4000f8e02ff */
[----:B------:R-:W-:-:S03]  /*28be0*/  IMAD R5, R16, UR12, RZ ;  /* 0x0000000c10057c24 */ /* 0x000fc6000f8e02ff */
[----:B------:R0:W-:Y:S04]  /*28bf0*/  STL [R1+0x70], R4 ;  /* 0x0000700401007387 */ /* 0x0001e80000100800 */
[----:B------:R-:W5:Y:S04]  /*28c00*/  LDL.LU R16, [R1+0x130] ;  /* 0x0001300001107983 */ /* 0x000f680000300800 */
[----:B------:R-:W-:Y:S01]  /*28c10*/  STL [R1+0x6c], R5 ;  /* 0x00006c0501007387 */ /* 0x000fe20000100800 */
[----:B0-----:R-:W-:-:S03]  /*28c20*/  IMAD R4, R18, UR12, RZ ;  /* 0x0000000c12047c24 */ /* 0x001fc6000f8e02ff */
[----:B------:R-:W5:Y:S04]  /*28c30*/  LDL.LU R6, [R1+0x144] ;  /* 0x0001440001067983 */ /* 0x000f680000300800 */
[----:B------:R-:W5:Y:S04]  /*28c40*/  LDL.LU R23, [R1+0x15c] ;  /* 0x00015c0001177983 */ /* 0x000f680000300800 */
[----:B------:R0:W-:Y:S02]  /*28c50*/  STL [R1+0x68], R4 ;  /* 0x0000680401007387 */ /* 0x0001e40000100800 */
[----:B0-----:R-:W-:Y:S01]  /*28c60*/  IMAD R4, R29, UR12, RZ ;  /* 0x0000000c1d047c24 */ /* 0x001fe2000f8e02ff */
[----:B------:R-:W-:Y:S01]  /*28c70*/  SEL R3, R25, R10, !P0 ;  /* 0x0000000a19037207 */ /* 0x000fe20004000000 */
[----:B------:R-:W-:-:S02]  /*28c80*/  IMAD R10, R27, UR12, RZ ;  /* 0x0000000c1b0a7c24 */ /* 0x000fc4000f8e02ff */
[----:B--2---:R-:W-:Y:S02]  /*28c90*/  IMAD R5, R17, UR12, RZ ;  /* 0x0000000c11057c24 */ /* 0x004fe4000f8e02ff */
[----:B------:R-:W2:Y:S04]  /*28ca0*/  LDL.LU R17, [R1+0x164] ;  /* 0x0001640001117983 */ /* 0x000ea80000300800 */
[----:B------:R0:W-:Y:S04]  /*28cb0*/  STL [R1+0x64], R5 ;  /* 0x0000640501007387 */ /* 0x0001e80000100800 */
[----:B0-----:R-:W2:Y:S04]  /*28cc0*/  LDL.LU R5, [R1+0x174] ;  /* 0x0001740001057983 */ /* 0x001ea80000300800 */
[----:B------:R-:W2:Y:S04]  /*28cd0*/  LDL.LU R22, [R1+0x17c] ;  /* 0x00017c0001167983 */ /* 0x000ea80000300800 */
[----:B------:R0:W-:Y:S04]  /*28ce0*/  STL [R1+0x60], R4 ;  /* 0x0000600401007387 */ /* 0x0001e80000100800 */
[----:B------:R-:W2:Y:S01]  /*28cf0*/  LDL.LU R18, [R1+0x1a4] ;  /* 0x0001a40001127983 */ /* 0x000ea20000300800 */
[----:B0-----:R-:W-:-:S05]  /*28d00*/  IMAD R4, R28, UR12, RZ ;  /* 0x0000000c1c047c24 */ /* 0x001fca000f8e02ff */
[----:B------:R0:W-:Y:S04]  /*28d10*/  STL [R1+0x5c], R4 ;  /* 0x00005c0401007387 */ /* 0x0001e80000100800 */
[----:B0-----:R-:W2:Y:S04]  /*28d20*/  LDL.LU R4, [R1+0x1b0] ;  /* 0x0001b00001047983 */ /* 0x001ea80000300800 */
[----:B------:R-:W2:Y:S04]  /*28d30*/  LDL.LU R19, [R1+0x1c0] ;  /* 0x0001c00001137983 */ /* 0x000ea80000300800 */
[----:B------:R3:W-:Y:S04]  /*28d40*/  STL [R1+0x54], R10 ;  /* 0x0000540a01007387 */ /* 0x0007e80000100800 */
[----:B------:R-:W2:Y:S01]  /*28d50*/  LDL.LU R21, [R1+0x1d0] ;  /* 0x0001d00001157983 */ /* 0x000ea20000300800 */
[----:B---3--:R-:W-:-:S03]  /*28d60*/  IMAD R10, R20, UR12, RZ ;  /* 0x0000000c140a7c24 */ /* 0x008fc6000f8e02ff */
[----:B------:R-:W3:Y:S04]  /*28d70*/  LDL.LU R20, [R1+0x1dc] ;  /* 0x0001dc0001147983 */ /* 0x000ee80000300800 */
[----:B------:R5:W-:Y:S01]  /*28d80*/  STL [R1+0x50], R10 ;  /* 0x0000500a01007387 */ /* 0x000be20000100800 */
[----:B----4-:R-:W-:-:S03]  /*28d90*/  IMAD R12, R15, UR12, RZ ;  /* 0x0000000c0f0c7c24 */ /* 0x010fc6000f8e02ff */
[----:B------:R-:W4:Y:S04]  /*28da0*/  LDL.LU R15, [R1+0x1f8] ;  /* 0x0001f800010f7983 */ /* 0x000f280000300800 */
[----:B------:R-:W-:Y:S01]  /*28db0*/  STL [R1+0x4c], R12 ;  /* 0x00004c0c01007387 */ /* 0x000fe20000100800 */
[----:B-----5:R-:W-:Y:S02]  /*28dc0*/  IMAD R10, R9, UR12, RZ ;  /* 0x0000000c090a7c24 */ /* 0x020fe4000f8e02ff */
[----:B------:R-:W-:Y:S02]  /*28dd0*/  IMAD R9, R13, UR12, RZ ;  /* 0x0000000c0d097c24 */ /* 0x000fe4000f8e02ff */
[----:B------:R-:W5:Y:S04]  /*28de0*/  LDL.LU R13, [R1+0x210] ;  /* 0x00021000010d7983 */ /* 0x000f680000300800 */
[----:B------:R-:W-:Y:S01]  /*28df0*/  STL [R1+0x48], R10 ;  /* 0x0000480a01007387 */ /* 0x000fe20000100800 */
[----:B------:R-:W-:-:S03]  /*28e00*/  IMAD R8, R8, UR12, RZ ;  /* 0x0000000c08087c24 */ /* 0x000fc6000f8e02ff */
[----:B------:R0:W-:Y:S02]  /*28e10*/  STL [R1+0x44], R9 ;  /* 0x0000440901007387 */ /* 0x0001e40000100800 */
[----:B0-----:R-:W-:Y:S02]  /*28e20*/  IMAD R9, R14, UR12, RZ ;  /* 0x0000000c0e097c24 */ /* 0x001fe4000f8e02ff */
[----:B------:R-:W5:Y:S04]  /*28e30*/  LDL.LU R14, [R1+0x220] ;  /* 0x00022000010e7983 */ /* 0x000f680000300800 */
[----:B------:R0:W-:Y:S04]  /*28e40*/  STL [R1+0x40], R8 ;  /* 0x0000400801007387 */ /* 0x0001e80000100800 */
[----:B------:R1:W-:Y:S01]  /*28e50*/  STL [R1+0x3c], R9 ;  /* 0x00003c0901007387 */ /* 0x0003e20000100800 */
[----:B0-----:R-:W-:-:S02]  /*28e60*/  IMAD R8, R11, UR12, RZ ;  /* 0x0000000c0b087c24 */ /* 0x001fc4000f8e02ff */
[----:B-1----:R-:W-:Y:S02]  /*28e70*/  IMAD R9, R26, UR12, RZ ;  /* 0x0000000c1a097c24 */ /* 0x002fe4000f8e02ff */
[----:B------:R-:W5:Y:S04]  /*28e80*/  LDL.LU R26, [R1+0x22c] ;  /* 0x00022c00011a7983 */ /* 0x000f680000300800 */
[----:B------:R0:W-:Y:S04]  /*28e90*/  STL [R1+0x38], R8 ;  /* 0x0000380801007387 */ /* 0x0001e80000100800 */
[----:B------:R-:W-:Y:S01]  /*28ea0*/  STL [R1+0x34], R9 ;  /* 0x0000340901007387 */ /* 0x000fe20000100800 */
[----:B0-----:R-:W-:-:S02]  /*28eb0*/  IMAD R8, R7, UR12, RZ ;  /* 0x0000000c07087c24 */ /* 0x001fc4000f8e02ff */
[----:B------:R-:W-:Y:S02]  /*28ec0*/  IMAD R7, R24, UR12, RZ ;  /* 0x0000000c18077c24 */ /* 0x000fe4000f8e02ff */
[----:B------:R-:W5:Y:S04]  /*28ed0*/  LDL.LU R24, [R1+0x234] ;  /* 0x0002340001187983 */ /* 0x000f680000300800 */
[----:B------:R0:W-:Y:S04]  /*28ee0*/  STL [R1+0x30], R8 ;  /* 0x0000300801007387 */ /* 0x0001e80000100800 */
[----:B------:R1:W-:Y:S01]  /*28ef0*/  STL [R1+0x2c], R7 ;  /* 0x00002c0701007387 */ /* 0x0003e20000100800 */
[----:B0-----:R-:W-:-:S03]  /*28f00*/  IMAD R8, R16, UR12, RZ ;  /* 0x0000000c10087c24 */ /* 0x001fc6000f8e02ff */
[----:B------:R-:W5:Y:S01]  /*28f10*/  LDL.LU R16, [R1+0x248] ;  /* 0x0002480001107983 */ /* 0x000f620000300800 */
[----:B-1----:R-:W-:-:S03]  /*28f20*/  IMAD R7, R6, UR12, RZ ;  /* 0x0000000c06077c24 */ /* 0x002fc6000f8e02ff */
[----:B------:R-:W-:Y:S01]  /*28f30*/  STL [R1+0x28], R8 ;  /* 0x0000280801007387 */ /* 0x000fe20000100800 */
[----:B------:R-:W-:-:S03]  /*28f40*/  IMAD R6, R23, UR12, RZ ;  /* 0x0000000c17067c24 */ /* 0x000fc6000f8e02ff */
[----:B------:R-:W5:Y:S04]  /*28f50*/  LDL.LU R23, [R1+0x268] ;  /* 0x0002680001177983 */ /* 0x000f680000300800 */
[----:B------:R2:W-:Y:S04]  /*28f60*/  STL [R1+0x24], R7 ;  /* 0x0000240701007387 */ /* 0x0005e80000100800 */
[----:B------:R0:W-:Y:S01]  /*28f70*/  STL [R1+0x20], R6 ;  /* 0x0000200601007387 */ /* 0x0001e20000100800 */
[----:B--2---:R-:W-:-:S03]  /*28f80*/  IMAD R7, R17, UR12, RZ ;  /* 0x0000000c11077c24 */ /* 0x004fc6000f8e02ff */
[----:B------:R-:W2:Y:S04]  /*28f90*/  LDL.LU R17, [R1+0x27c] ;  /* 0x00027c0001117983 */ /* 0x000ea80000300800 */
[----:B------:R-:W-:Y:S01]  /*28fa0*/  STL [R1+0x1c], R7 ;  /* 0x00001c0701007387 */ /* 0x000fe20000100800 */
[----:B0-----:R-:W-:Y:S02]  /*28fb0*/  IMAD R6, R5, UR12, RZ ;  /* 0x0000000c05067c24 */ /* 0x001fe4000f8e02ff */
[----:B------:R-:W-:Y:S02]  /*28fc0*/  IMAD R5, R22, UR12, RZ ;  /* 0x0000000c16057c24 */ /* 0x000fe4000f8e02ff */
[----:B------:R-:W2:Y:S04]  /*28fd0*/  LDL.LU R22, [R1+0x284] ;  /* 0x0002840001167983 */ /* 0x000ea80000300800 */
[----:B------:R0:W-:Y:S04]  /*28fe0*/  STL [R1+0x18], R6 ;  /* 0x0000180601007387 */ /* 0x0001e80000100800 */
[----:B------:R1:W-:Y:S01]  /*28ff0*/  STL [R1+0x14], R5 ;  /* 0x0000140501007387 */ /* 0x0003e20000100800 */
[----:B0-----:R-:W-:-:S03]  /*29000*/  IMAD R6, R18, UR12, RZ ;  /* 0x0000000c12067c24 */ /* 0x001fc6000f8e02ff */
[----:B------:R-:W2:Y:S04]  /*29010*/  LDL.LU R18, [R1+0x290] ;  /* 0x0002900001127983 */ /* 0x000ea80000300800 */
[----:B------:R-:W-:Y:S01]  /*29020*/  STL [R1+0x10], R6 ;  /* 0x0000100601007387 */ /* 0x000fe20000100800 */
[----:B-1----:R-:W-:Y:S02]  /*29030*/  IMAD R5, R4, UR12, RZ ;  /* 0x0000000c04057c24 */ /* 0x002fe4000f8e02ff */
[----:B------:R-:W-:Y:S02]  /*29040*/  IMAD R4, R19, UR12, RZ ;  /* 0x0000000c13047c24 */ /* 0x000fe4000f8e02ff */
[----:B------:R-:W2:Y:S04]  /*29050*/  LDL.LU R19, [R1+0x2a4] ;  /* 0x0002a40001137983 */ /* 0x000ea80000300800 */
[----:B------:R0:W-:Y:S04]  /*29060*/  STL [R1+0xc], R5 ;  /* 0x00000c0501007387 */ /* 0x0001e80000100800 */
[----:B------:R3:W-:Y:S01]  /*29070*/  STL [R1+0x8], R4 ;  /* 0x0000080401007387 */ /* 0x0007e20000100800 */
[----:B0-----:R-:W-:-:S03]  /*29080*/  IMAD R5, R21, UR12, RZ ;  /* 0x0000000c15057c24 */ /* 0x001fc6000f8e02ff */
[----:B------:R-:W2:Y:S04]  /*29090*/  LDL.LU R21, [R1+0x2c0] ;  /* 0x0002c00001157983 */ /* 0x000ea80000300800 */
[----:B------:R-:W-:Y:S01]  /*290a0*/  STL [R1+0x4], R5 ;  /* 0x0000040501007387 */ /* 0x000fe20000100800 */
[----:B---3--:R-:W-:-:S05]  /*290b0*/  IMAD R4, R20, UR12, RZ ;  /* 0x0000000c14047c24 */ /* 0x008fca000f8e02ff */
[----:B------:R0:W-:Y:S04]  /*290c0*/  STL [R1], R4 ;  /* 0x0000000401007387 */ /* 0x0001e80000100800 */
[----:B------:R-:W3:Y:S01]  /*290d0*/  LDL.LU R20, [R1+0x2c8] ;  /* 0x0002c80001147983 */ /* 0x000ee20000300800 */
[----:B----4-:R-:W-:-:S05]  /*290e0*/  IMAD R29, R15, UR12, RZ ;  /* 0x0000000c0f1d7c24 */ /* 0x010fca000f8e02ff */
[----:B------:R-:W-:Y:S01]  /*290f0*/  STL [R1+0x363c], R29 ;  /* 0x00363c1d01007387 */ /* 0x000fe20000100800 */
[----:B-----5:R-:W-:-:S03]  /*29100*/  IMAD R28, R13, UR12, RZ ;  /* 0x0000000c0d1c7c24 */ /* 0x020fc6000f8e02ff */
[----:B------:R-:W4:Y:S04]  /*29110*/  LDL.LU R13, [R1+0x2d0] ;  /* 0x0002d000010d7983 */ /* 0x000f280000300800 */
[----:B------:R-:W-:Y:S01]  /*29120*/  STL [R1+0x3638], R28 ;  /* 0x0036381c01007387 */ /* 0x000fe20000100800 */
[----:B------:R-:W-:-:S03]  /*29130*/  IMAD R27, R14, UR12, RZ ;  /* 0x0000000c0e1b7c24 */ /* 0x000fc6000f8e02ff */
[----:B------:R-:W5:Y:S04]  /*29140*/  LDL.LU R14, [R1+0x2d8] ;  /* 0x0002d800010e7983 */ /* 0x000f680000300800 */
[----:B------:R-:W-:Y:S04]  /*29150*/  STL [R1+0x3634], R27 ;  /* 0x0036341b01007387 */ /* 0x000fe80000100800 */
[----:B------:R-:W5:Y:S01]  /*29160*/  LDL.LU R15, [R1+0x2e0] ;  /* 0x0002e000010f7983 */ /* 0x000f620000300800 */
[----:B------:R-:W-:-:S05]  /*29170*/  IMAD R26, R26, UR12, RZ ;  /* 0x0000000c1a1a7c24 */ /* 0x000fca000f8e02ff */
[----:B------:R-:W-:Y:S01]  /*29180*/  STL [R1+0x3630], R26 ;  /* 0x0036301a01007387 */ /* 0x000fe20000100800 */
[----:B0-----:R-:W-:-:S05]  /*29190*/  IMAD R4, R24, UR12, RZ ;  /* 0x0000000c18047c24 */ /* 0x001fca000f8e02ff */
[----:B------:R-:W-:Y:S01]  /*291a0*/  STL [R1+0x362c], R4 ;  /* 0x00362c0401007387 */ /* 0x000fe20000100800 */
[----:B------:R-:W-:-:S03]  /*291b0*/  IMAD R5, R16, UR12, RZ ;  /* 0x0000000c10057c24 */ /* 0x000fc6000f8e02ff */
[----:B------:R-:W5:Y:S01]  /*291c0*/  LDL.LU R16, [R1+0x2e8] ;  /* 0x0002e80001107983 */ /* 0x000f620000300800 */
[----:B------:R-:W-:-:S03]  /*291d0*/  IMAD R6, R23, UR12, RZ ;  /* 0x0000000c17067c24 */ /* 0x000fc6000f8e02ff */
[----:B------:R-:W-:Y:S04]  /*291e0*/  STL [R1+0x3628], R5 ;  /* 0x0036280501007387 */ /* 0x000fe80000100800 */
[----:B------:R-:W-:Y:S01]  /*291f0*/  STL [R1+0x3640], R6 ;  /* 0x0036400601007387 */ /* 0x000fe20000100800 */
[----:B--2---:R-:W-:-:S03]  /*29200*/  IMAD R7, R17, UR12, RZ ;  /* 0x0000000c11077c24 */ /* 0x004fc6000f8e02ff */
[----:B------:R-:W2:Y:S04]  /*29210*/  LDL.LU R17, [R1+0x2ec] ;  /* 0x0002ec0001117983 */ /* 0x000ea80000300800 */
[----:B------:R-:W-:Y:S01]  /*29220*/  STL [R1+0x3644], R7 ;  /* 0x0036440701007387 */ /* 0x000fe20000100800 */
[----:B------:R-:W-:-:S05]  /*29230*/  IMAD R8, R22, UR12, RZ ;  /* 0x0000000c16087c24 */ /* 0x000fca000f8e02ff */
[----:B------:R0:W-:Y:S01]  /*29240*/  STL [R1+0x3648], R8 ;  /* 0x0036480801007387 */ /* 0x0001e20000100800 */
[----:B------:R-:W-:-:S03]  /*29250*/  IMAD R9, R18, UR12, RZ ;  /* 0x0000000c12097c24 */ /* 0x000fc6000f8e02ff */
[----:B------:R-:W2:Y:S04]  /*29260*/  LDL.LU R18, [R1+0x2f8] ;  /* 0x0002f80001127983 */ /* 0x000ea80000300800 */
[----:B------:R-:W-:Y:S01]  /*29270*/  STL [R1+0x364c], R9 ;  /* 0x00364c0901007387 */ /* 0x000fe20000100800 */
[----:B------:R-:W-:-:S03]  /*29280*/  IMAD R10, R19, UR12, RZ ;  /* 0x0000000c130a7c24 */ /* 0x000fc6000f8e02ff */
[----:B------:R-:W2:Y:S04]  /*29290*/  LDL.LU R19, [R1+0x300] ;  /* 0x0003000001137983 */ /* 0x000ea80000300800 */
[----:B------:R-:W-:Y:S01]  /*292a0*/  STL [R1+0x3650], R10 ;  /* 0x0036500a01007387 */ /* 0x000fe20000100800 */
[----:B------:R-:W-:-:S05]  /*292b0*/  IMAD R11, R21, UR12, RZ ;  /* 0x0000000c150b7c24 */ /* 0x000fca000f8e02ff */
[----:B------:R-:W-:Y:S01]  /*292c0*/  STL [R1+0x3654], R11 ;  /* 0x0036540b01007387 */ /* 0x000fe20000100800 */
[----:B---3--:R-:W-:-:S03]  /*292d0*/  IMAD R12, R20, UR12, RZ ;  /* 0x0000000c140c7c24 */ /* 0x008fc6000f8e02ff */
[----:B------:R-:W3:Y:S04]  /*292e0*/  LDL.LU R20, [R1+0x304] ;  /* 0x0003040001147983 */ /* 0x000ee80000300800 */
[----:B------:R-:W-:Y:S04]  /*292f0*/  STL [R1+0x3658], R12 ;  /* 0x0036580c01007387 */ /* 0x000fe80000100800 */
[----:B------:R-:W3:Y:S01]  /*29300*/  LDL.LU R21, [R1+0x31c] ;  /* 0x00031c0001157983 */ /* 0x000ee20000300800 */
[----:B----4-:R-:W-:-:S05]  /*29310*/  IMAD R13, R13, UR12, RZ ;  /* 0x0000000c0d0d7c24 */ /* 0x010fca000f8e02ff */
[----:B------:R-:W-:Y:S04]  /*29320*/  STL [R1+0x365c], R13 ;  /* 0x00365c0d01007387 */ /* 0x000fe80000100800 */
[----:B------:R-:W4:Y:S01]  /*29330*/  LDL.LU R22, [R1+0x324] ;  /* 0x0003240001167983 */ /* 0x000f220000300800 */
[----:B-----5:R-:W-:-:S05]  /*29340*/  IMAD R14, R14, UR12, RZ ;  /* 0x0000000c0e0e7c24 */ /* 0x020fca000f8e02ff */
[----:B------:R-:W-:Y:S01]  /*29350*/  STL [R1+0x3660], R14 ;  /* 0x0036600e01007387 */ /* 0x000fe20000100800 */
[----:B------:R-:W-:-:S03]  /*29360*/  IMAD R15, R15, UR12, RZ ;  /* 0x0000000c0f0f7c24 */ /* 0x000fc6000f8e02ff */
[----:B------:R-:W5:Y:S04]  /*29370*/  LDL.LU R23, [R1+0x32c] ;  /* 0x00032c0001177983 */ /* 0x000f680000300800 */
[----:B------:R-:W4:Y:S04]  /*29380*/  LDL.LU R24, [R1+0x334] ;  /* 0x0003340001187983 */ /* 0x000f280000300800 */
[----:B------:R-:W4:Y:S04]  /*29390*/  LDL.LU R25, [R1+0x33c] ;  /* 0x00033c0001197983 */ /* 0x000f280000300800 */
[----:B------:R1:W-:Y:S04]  /*293a0*/  STL [R1+0x3664], R15 ;  /* 0x0036640f01007387 */ /* 0x0003e80000100800 */
[----:B0-----:R-:W4:Y:S04]  /*293b0*/  LDL.LU R8, [R1+0x350] ;  /* 0x0003500001087983 */ /* 0x001f280000300800 */
[----:B-1----:R-:W5:Y:S04]  /*293c0*/  LDL.LU R15, [R1+0x354] ;  /* 0x00035400010f7983 */ /* 0x002f680000300800 */
[----:B------:R-:W5:Y:S01]  /*293d0*/  LDL.LU R7, [R1+0x358] ;  /* 0x0003580001077983 */ /* 0x000f620000300800 */
[----:B------:R-:W-:-:S05]  /*293e0*/  IMAD R16, R16, UR12, RZ ;  /* 0x0000000c10107c24 */ /* 0x000fca000f8e02ff */
[----:B------:R0:W-:Y:S04]  /*293f0*/  STL [R1+0x3668], R16 ;  /* 0x0036681001007387 */ /* 0x0001e80000100800 */
[----:B0-----:R-:W5:Y:S04]  /*29400*/  LDL.LU R16, [R1+0x340] ;  /* 0x0003400001107983 */ /* 0x001f680000300800 */
[----:B------:R-:W5:Y:S04]  /*29410*/  LDL.LU R6, [R1+0x370] ;  /* 0x0003700001067983 */ /* 0x000f680000300800 */
[----:B------:R-:W5:Y:S04]  /*29420*/  LDL.LU R14, [R1+0x378] ;  /* 0x00037800010e7983 */ /* 0x000f680000300800 */
[----:B------:R-:W5:Y:S01]  /*29430*/  LDL.LU R4, [R1+0x384] ;  /* 0x0003840001047983 */ /* 0x000f620000300800 */
[----:B--2---:R-:W-:-:S05]  /*29440*/  IMAD R17, R17, UR12, RZ ;  /* 0x0000000c11117c24 */ /* 0x004fca000f8e02ff */
[----:B------:R4:W-:Y:S04]  /*29450*/  STL [R1+0x366c], R17 ;  /* 0x00366c1101007387 */ /* 0x0009e80000100800 */
[----:B------:R-:W2:Y:S01]  /*29460*/  LDL.LU R27, [R1+0x388] ;  /* 0x00038800011b7983 */ /* 0x000ea20000300800 */
[----:B------:R-:W-:-:S05]  /*29470*/  IMAD R18, R18, UR12, RZ ;  /* 0x0000000c12127c24 */ /* 0x000fca000f8e02ff */
[----:B------:R-:W-:Y:S04]  /*29480*/  STL [R1+0x3670], R18 ;  /* 0x0036701201007387 */ /* 0x000fe80000100800 */
[----:B------:R-:W2:Y:S04]  /*29490*/  LDL.LU R29, [R1+0x390] ;  /* 0x00039000011d7983 */ /* 0x000ea80000300800 */
[----:B------:R-:W2:Y:S01]  /*294a0*/  LDL.LU R13, [R1+0x394] ;  /* 0x00039400010d7983 */ /* 0x000ea20000300800 */
[----:B------:R-:W-:-:S03]  /*294b0*/  IMAD R19, R19, UR12, RZ ;  /* 0x0000000c13137c24 */ /* 0x000fc6000f8e02ff */
[----:B------:R-:W2:Y:S04]  /*294c0*/  LDL.LU R26, [R1+0x3a4] ;  /* 0x0003a400011a7983 */ /* 0x000ea80000300800 */
[----:B------:R-:W-:Y:S04]  /*294d0*/  STL [R1+0x3674], R19 ;  /* 0x0036741301007387 */ /* 0x000fe80000100800 */
[----:B------:R-:W2:Y:S01]  /*294e0*/  LDL.LU R28, [R1+0x3a8] ;  /* 0x0003a800011c7983 */ /* 0x000ea20000300800 */
[----:B---3--:R-:W-:-:S05]  /*294f0*/  IMAD R20, R20, UR12, RZ ;  /* 0x0000000c14147c24 */ /* 0x008fca000f8e02ff */
[----:B------:R-:W-:Y:S04]  /*29500*/  STL [R1+0x3678], R20 ;  /* 0x0036781401007387 */ /* 0x000fe80000100800 */
[----:B------:R-:W3:Y:S04]  /*29510*/  LDL.LU R11, [R1+0x3ac] ;  /* 0x0003ac00010b7983 */ /* 0x000ee80000300800 */
[----:B------:R-:W3:Y:S04]  /*29520*/  LDL.LU R12, [R1+0x3c4] ;  /* 0x0003c400010c7983 */ /* 0x000ee80000300800 */
[----:B------:R-:W3:Y:S04]  /*29530*/  LDL.LU R5, [R1+0x3c8] ;  /* 0x0003c80001057983 */ /* 0x000ee80000300800 */
[----:B------:R-:W3:Y:S04]  /*29540*/  LDL.LU R10, [R1+0x3d8] ;  /* 0x0003d800010a7983 */ /* 0x000ee80000300800 */
[----:B------:R-:W3:Y:S01]  /*29550*/  LDL.LU R9, [R1+0x3dc] ;  /* 0x0003dc0001097983 */ /* 0x000ee20000300800 */
[----:B----4-:R-:W-:-:S03]  /*29560*/  IMAD R17, R8, UR12, RZ ;  /* 0x0000000c08117c24 */ /* 0x010fc6000f8e02ff */
[----:B------:R-:W4:Y:S01]  /*29570*/  LDL.LU R8, [R1+0x3e0] ;  /* 0x0003e00001087983 */ /* 0x000f220000300800 */
[----:B-----5:R-:W-:-:S05]  /*29580*/  IMAD R16, R16, UR12, RZ ;  /* 0x0000000c10107c24 */ /* 0x020fca000f8e02ff */
[----:B------:R0:W-:Y:S04]  /*29590*/  STL [R1+0x58], R16 ;  /* 0x0000581001007387 */ /* 0x0001e80000100800 */
[----:B------:R-:W-:Y:S01]  /*295a0*/  STL [R1+0x7c], R17 ;  /* 0x00007c1101007387 */ /* 0x000fe20000100800 */
[----:B0-----:R-:W-:Y:S02]  /*295b0*/  IMAD R16, R15, UR12, RZ ;  /* 0x0000000c0f107c24 */ /* 0x001fe4000f8e02ff */
        /* <DEDUP_REMOVED lines=13> */
[----:B0-----:R-:W2:Y:S04]  /*29690*/  LDL.LU R14, [R1+0x404] ;  /* 0x00040400010e7983 */ /* 0x001ea80000300800 */
[----:B------:R-:W2:Y:S04]  /*296a0*/  LDL.LU R27, [R1+0x418] ;  /* 0x00041800011b7983 */ /* 0x000ea80000300800 */
[----:B------:R0:W-:Y:S02]  /*296b0*/  STL [R1+0xfc], R15 ;  /* 0x0000fc0f01007387 */ /* 0x0001e40000100800 */
[----:B0-----:R-:W-:-:S02]  /*296c0*/  IMAD R15, R29, UR12, RZ ;  /* 0x0000000c1d0f7c24 */ /* 0x001fc4000f8e02ff */
[----:B------:R-:W2:Y:S01]  /*296d0*/  LDL.LU R29, [R1+0x41c] ;  /* 0x00041c00011d7983 */ /* 0x000ea20000300800 */
[----:B------:R-:W-:-:S03]  /*296e0*/  IMAD R16, R13, UR12, RZ ;  /* 0x0000000c0d107c24 */ /* 0x000fc6000f8e02ff */
[----:B------:R0:W-:Y:S04]  /*296f0*/  STL [R1+0x10c], R15 ;  /* 0x00010c0f01007387 */ /* 0x0001e80000100800 */
[----:B------:R-:W2:Y:S04]  /*29700*/  LDL.LU R13, [R1+0x42c] ;  /* 0x00042c00010d7983 */ /* 0x000ea80000300800 */
[----:B------:R1:W-:Y:S01]  /*29710*/  STL [R1+0x114], R16 ;  /* 0x0001141001007387 */ /* 0x0003e20000100800 */
[----:B0-----:R-:W-:-:S03]  /*29720*/  IMAD R15, R26, UR12, RZ ;  /* 0x0000000c1a0f7c24 */ /* 0x001fc6000f8e02ff */
[----:B------:R-:W2:Y:S04]  /*29730*/  LDL.LU R26, [R1+0x430] ;  /* 0x00043000011a7983 */ /* 0x000ea80000300800 */
[----:B------:R3:W-:Y:S01]  /*29740*/  STL [R1+0x130], R15 ;  /* 0x0001300f01007387 */ /* 0x0007e20000100800 */
[----:B-1----:R-:W-:-:S03]  /*29750*/  IMAD R16, R28, UR12, RZ ;  /* 0x0000000c1c107c24 */ /* 0x002fc6000f8e02ff */
[----:B------:R-:W2:Y:S04]  /*29760*/  LDL.LU R28, [R1+0x434] ;  /* 0x00043400011c7983 */ /* 0x000ea80000300800 */
[----:B------:R-:W-:Y:S01]  /*29770*/  STL [R1+0x144], R16 ;  /* 0x0001441001007387 */ /* 0x000fe20000100800 */
[----:B---3--:R-:W-:-:S03]  /*29780*/  IMAD R15, R11, UR12, RZ ;  /* 0x0000000c0b0f7c24 */ /* 0x008fc6000f8e02ff */
[----:B------:R-:W3:Y:S01]  /*29790*/  LDL.LU R11, [R1+0x440] ;  /* 0x00044000010b7983 */ /* 0x000ee20000300800 */
[----:B------:R-:W-:-:S03]  /*297a0*/  IMAD R12, R12, UR12, RZ ;  /* 0x0000000c0c0c7c24 */ /* 0x000fc6000f8e02ff */
[----:B------:R0:W-:Y:S02]  /*297b0*/  STL [R1+0x15c], R15 ;  /* 0x00015c0f01007387 */ /* 0x0001e40000100800 */
[----:B0-----:R-:W-:Y:S02]  /*297c0*/  IMAD R15, R5, UR12, RZ ;  /* 0x0000000c050f7c24 */ /* 0x001fe4000f8e02ff */
[----:B------:R-:W3:Y:S04]  /*297d0*/  LDL.LU R5, [R1+0x44c] ;  /* 0x00044c0001057983 */ /* 0x000ee80000300800 */
[----:B------:R0:W-:Y:S04]  /*297e0*/  STL [R1+0x164], R12 ;  /* 0x0001640c01007387 */ /* 0x0001e80000100800 */
[----:B------:R-:W-:Y:S04]  /*297f0*/  STL [R1+0x174], R15 ;  /* 0x0001740f01007387 */ /* 0x000fe80000100800 */
[----:B------:R-:W3:Y:S01]  /*29800*/  LDL.LU R17, [R1+0x450] ;  /* 0x0004500001117983 */ /* 0x000ee20000300800 */
[----:B0-----:R-:W-:-:S03]  /*29810*/  IMAD R12, R10, UR12, RZ ;  /* 0x0000000c0a0c7c24 */ /* 0x001fc6000f8e02ff */
[----:B------:R-:W3:Y:S04]  /*29820*/  LDL.LU R10, [R1+0x458] ;  /* 0x00045800010a7983 */ /* 0x000ee80000300800 */
[----:B------:R0:W-:Y:S04]  /*29830*/  STL [R1+0x17c], R12 ;  /* 0x00017c0c01007387 */ /* 0x0001e80000100800 */
[----:B------:R-:W3:Y:S01]  /*29840*/  LDL.LU R16, [R1+0x46c] ;  /* 0x00046c0001107983 */ /* 0x000ee20000300800 */
[----:B0-----:R-:W-:-:S03]  /*29850*/  IMAD R12, R9, UR12, RZ ;  /* 0x0000000c090c7c24 */ /* 0x001fc6000f8e02ff */
[----:B------:R-:W3:Y:S04]  /*29860*/  LDL.LU R9, [R1+0x474] ;  /* 0x0004740001097983 */ /* 0x000ee80000300800 */
[----:B------:R4:W-:Y:S04]  /*29870*/  STL [R1+0x1a4], R12 ;  /* 0x0001a40c01007387 */ /* 0x0009e80000100800 */
[----:B------:R-:W3:Y:S01]  /*29880*/  LDL.LU R15, [R1+0x47c] ;  /* 0x00047c00010f7983 */ /* 0x000ee20000300800 */
[----:B----4-:R-:W-:-:S03]  /*29890*/  IMAD R12, R8, UR12, RZ ;  /* 0x0000000c080c7c24 */ /* 0x010fc6000f8e02ff */
[----:B------:R-:W4:Y:S04]  /*298a0*/  LDL.LU R8, [R1+0x484] ;  /* 0x0004840001087983 */ /* 0x000f280000300800 */
[----:B------:R5:W-:Y:S02]  /*298b0*/  STL [R1+0x1b0], R12 ;  /* 0x0001b00c01007387 */ /* 0x000be40000100800 */
[----:B-----5:R-:W-:Y:S02]  /*298c0*/  IMAD R12, R7, UR12, RZ ;  /* 0x0000000c070c7c24 */ /* 0x020fe4000f8e02ff */
[----:B------:R-:W5:Y:S04]  /*298d0*/  LDL.LU R7, [R1+0x490] ;  /* 0x0004900001077983 */ /* 0x000f680000300800 */
[----:B------:R0:W-:Y:S01]  /*298e0*/  STL [R1+0x1c0], R12 ;  /* 0x0001c00c01007387 */ /* 0x0001e20000100800 */
[----:B------:R-:W-:-:S03]  /*298f0*/  IMAD R18, R6, UR12, RZ ;  /* 0x0000000c06127c24 */ /* 0x000fc6000f8e02ff */
[----:B0-----:R-:W5:Y:S04]  /*29900*/  LDL.LU R12, [R1+0x494] ;  /* 0x00049400010c7983 */ /* 0x001f680000300800 */
[----:B------:R-:W5:Y:S01]  /*29910*/  LDL.LU R6, [R1+0x498] ;  /* 0x0004980001067983 */ /* 0x000f620000300800 */
[----:B------:R-:W-:-:S03]  /*29920*/  IMAD R19, R4, UR12, RZ ;  /* 0x0000000c04137c24 */ /* 0x000fc6000f8e02ff */
[----:B------:R2:W-:Y:S04]  /*29930*/  STL [R1+0x1d0], R18 ;  /* 0x0001d01201007387 */ /* 0x0005e80000100800 */
[----:B------:R-:W5:Y:S04]  /*29940*/  LDL.LU R4, [R1+0x4a8] ;  /* 0x0004a80001047983 */ /* 0x000f680000300800 */
[----:B------:R-:W-:Y:S01]  /*29950*/  STL [R1+0x1dc], R19 ;  /* 0x0001dc1301007387 */ /* 0x000fe20000100800 */
[----:B--2---:R-:W-:Y:S02]  /*29960*/  IMAD R18, R14, UR12, RZ ;  /* 0x0000000c0e127c24 */ /* 0x004fe4000f8e02ff */
[----:B------:R-:W-:-:S02]  /*29970*/  IMAD R14, R27, UR12, RZ ;  /* 0x0000000c1b0e7c24 */ /* 0x000fc4000f8e02ff */
[----:B------:R-:W2:Y:S04]  /*29980*/  LDL.LU R27, [R1+0x4ac] ;  /* 0x0004ac00011b7983 */ /* 0x000ea80000300800 */
[----:B------:R-:W-:Y:S04]  /*29990*/  STL [R1+0x1f8], R18 ;  /* 0x0001f81201007387 */ /* 0x000fe80000100800 */
[----:B------:R0:W-:Y:S04]  /*299a0*/  STL [R1+0x210], R14 ;  /* 0x0002100e01007387 */ /* 0x0001e80000100800 */
[----:B0-----:R-:W2:Y:S01]  /*299b0*/  LDL.LU R14, [R1+0x4b0] ;  /* 0x0004b000010e7983 */ /* 0x001ea20000300800 */
[----:B------:R-:W-:-:S03]  /*299c0*/  IMAD R18, R29, UR12, RZ ;  /* 0x0000000c1d127c24 */ /* 0x000fc6000f8e02ff */
[----:B------:R-:W2:Y:S04]  /*299d0*/  LDL.LU R29, [R1+0x4c8] ;  /* 0x0004c800011d7983 */ /* 0x000ea80000300800 */
[----:B------:R0:W-:Y:S01]  /*299e0*/  STL [R1+0x220], R18 ;  /* 0x0002201201007387 */ /* 0x0001e20000100800 */
[----:B------:R-:W-:Y:S02]  /*299f0*/  IMAD R13, R13, UR12, RZ ;  /* 0x0000000c0d0d7c24 */ /* 0x000fe4000f8e02ff */
[----:B0-----:R-:W-:Y:S02]  /*29a00*/  IMAD R18, R26, UR12, RZ ;  /* 0x0000000c1a127c24 */ /* 0x001fe4000f8e02ff */
[----:B------:R-:W2:Y:S04]  /*29a10*/  LDL.LU R26, [R1+0x4d0] ;  /* 0x0004d000011a7983 */ /* 0x000ea80000300800 */
[----:B------:R0:W-:Y:S04]  /*29a20*/  STL [R1+0x22c], R13 ;  /* 0x00022c0d01007387 */ /* 0x0001e80000100800 */
[----:B------:R-:W-:Y:S01]  /*29a30*/  STL [R1+0x234], R18 ;  /* 0x0002341201007387 */ /* 0x000fe20000100800 */
[----:B0-----:R-:W-:-:S03]  /*29a40*/  IMAD R13, R28, UR12, RZ ;  /* 0x0000000c1c0d7c24 */ /* 0x001fc6000f8e02ff */
[----:B------:R-:W2:Y:S04]  /*29a50*/  LDL.LU R28, [R1+0x4dc] ;  /* 0x0004dc00011c7983 */ /* 0x000ea80000300800 */
[----:B------:R0:W-:Y:S04]  /*29a60*/  STL [R1+0x248], R13 ;  /* 0x0002480d01007387 */ /* 0x0001e80000100800 */
[----:B0-----:R-:W2:Y:S01]  /*29a70*/  LDL.LU R13, [R1+0x4e0] ;  /* 0x0004e000010d7983 */ /* 0x001ea20000300800 */
[----:B---3--:R-:W-:-:S03]  /*29a80*/  IMAD R18, R11, UR12, RZ ;  /* 0x0000000c0b127c24 */ /* 0x008fc6000f8e02ff */
[----:B------:R-:W3:Y:S04]  /*29a90*/  LDL.LU R11, [R1+0x4e8] ;  /* 0x0004e800010b7983 */ /* 0x000ee80000300800 */
[----:B------:R0:W-:Y:S01]  /*29aa0*/  STL [R1+0x268], R18 ;  /* 0x0002681201007387 */ /* 0x0001e20000100800 */
[----:B------:R-:W-:-:S03]  /*29ab0*/  IMAD R19, R5, UR12, RZ ;  /* 0x0000000c05137c24 */ /* 0x000fc6000f8e02ff */
[----:B------:R-:W3:Y:S04]  /*29ac0*/  LDL.LU R5, [R1+0x4ec] ;  /* 0x0004ec0001057983 */ /* 0x000ee80000300800 */
[----:B------:R-:W-:Y:S01]  /*29ad0*/  STL [R1+0x27c], R19 ;  /* 0x00027c1301007387 */ /* 0x000fe20000100800 */
[----:B0-----:R-:W-:Y:S02]  /*29ae0*/  IMAD R18, R17, UR12, RZ ;  /* 0x0000000c11127c24 */ /* 0x001fe4000f8e02ff */
[----:B------:R-:W-:Y:S02]  /*29af0*/  IMAD R17, R10, UR12, RZ ;  /* 0x0000000c0a117c24 */ /* 0x000fe4000f8e02ff */
[----:B------:R-:W3:Y:S04]  /*29b00*/  LDL.LU R10, [R1+0x4fc] ;  /* 0x0004fc00010a7983 */ /* 0x000ee80000300800 */
[----:B------:R-:W-:Y:S01]  /*29b10*/  STL [R1+0x284], R18 ;  /* 0x0002841201007387 */ /* 0x000fe20000100800 */
[----:B------:R-:W-:-:S03]  /*29b20*/  IMAD R16, R16, UR12, RZ ;  /* 0x0000000c10107c24 */ /* 0x000fc6000f8e02ff */
[----:B------:R0:W-:Y:S02]  /*29b30*/  STL [R1+0x290], R17 ;  /* 0x0002901101007387 */ /* 0x0001e40000100800 */
[----:B0-----:R-:W-:Y:S02]  /*29b40*/  IMAD R17, R9, UR12, RZ ;  /* 0x0000000c09117c24 */ /* 0x001fe4000f8e02ff */
[----:B------:R-:W3:Y:S04]  /*29b50*/  LDL.LU R9, [R1+0x500] ;  /* 0x0005000001097983 */ /* 0x000ee80000300800 */
[----:B------:R0:W-:Y:S04]  /*29b60*/  STL [R1+0x2a4], R16 ;  /* 0x0002a41001007387 */ /* 0x0001e80000100800 */
[----:B------:R-:W-:Y:S01]  /*29b70*/  STL [R1+0x2c0], R17 ;  /* 0x0002c01101007387 */ /* 0x000fe20000100800 */
[----:B0-----:R-:W-:-:S02]  /*29b80*/  IMAD R16, R15, UR12, RZ ;  /* 0x0000000c0f107c24 */ /* 0x001fc4000f8e02ff */
[----:B----4-:R-:W-:Y:S02]  /*29b90*/  IMAD R15, R8, UR12, RZ ;  /* 0x0000000c080f7c24 */ /* 0x010fe4000f8e02ff */
[----:B------:R-:W4:Y:S04]  /*29ba0*/  LDL.LU R8, [R1+0x508] ;  /* 0x0005080001087983 */ /* 0x000f280000300800 */
[----:B------:R5:W-:Y:S04]  /*29bb0*/  STL [R1+0x2c8], R16 ;  /* 0x0002c81001007387 */ /* 0x000be80000100800 */
[----:B------:R0:W-:Y:S01]  /*29bc0*/  STL [R1+0x2d0], R15 ;  /* 0x0002d00f01007387 */ /* 0x0001e20000100800 */
[----:B-----5:R-:W-:-:S03]  /*29bd0*/  IMAD R16, R7, UR12, RZ ;  /* 0x0000000c07107c24 */ /* 0x020fc6000f8e02ff */
[----:B------:R-:W5:Y:S04]  /*29be0*/  LDL.LU R7, [R1+0x51c] ;  /* 0x00051c0001077983 */ /* 0x000f680000300800 */
[----:B------:R-:W-:Y:S01]  /*29bf0*/  STL [R1+0x2d8], R16 ;  /* 0x0002d81001007387 */ /* 0x000fe20000100800 */
[----:B0-----:R-:W-:Y:S02]  /*29c00*/  IMAD R15, R12, UR12, RZ ;  /* 0x0000000c0c0f7c24 */ /* 0x001fe4000f8e02ff */
[----:B------:R-:W-:Y:S02]  /*29c10*/  IMAD R12, R6, UR12, RZ ;  /* 0x0000000c060c7c24 */ /* 0x000fe4000f8e02ff */
[----:B------:R-:W5:Y:S04]  /*29c20*/  LDL.LU R6, [R1+0x524] ;  /* 0x0005240001067983 */ /* 0x000f680000300800 */
[----:B------:R0:W-:Y:S04]  /*29c30*/  STL [R1+0x2e0], R15 ;  /* 0x0002e00f01007387 */ /* 0x0001e80000100800 */
[----:B------:R1:W-:Y:S01]  /*29c40*/  STL [R1+0x2e8], R12 ;  /* 0x0002e80c01007387 */ /* 0x0003e20000100800 */
[----:B0-----:R-:W-:-:S03]  /*29c50*/  IMAD R15, R4, UR12, RZ ;  /* 0x0000000c040f7c24 */ /* 0x001fc6000f8e02ff */
[----:B-1----:R-:W5:Y:S04]  /*29c60*/  LDL.LU R12, [R1+0x530] ;  /* 0x00053000010c7983 */ /* 0x002f680000300800 */
[----:B------:R-:W5:Y:S04]  /*29c70*/  LDL.LU R4, [R1+0x534] ;  /* 0x0005340001047983 */ /* 0x000f680000300800 */
[----:B------:R2:W-:Y:S02]  /*29c80*/  STL [R1+0x2ec], R15 ;  /* 0x0002ec0f01007387 */ /* 0x0005e40000100800 */
[----:B--2---:R-:W-:-:S02]  /*29c90*/  IMAD R15, R27, UR12, RZ ;  /* 0x0000000c1b0f7c24 */ /* 0x004fc4000f8e02ff */
        /* <DEDUP_REMOVED lines=11> */
[----:B0-----:R-:W-:-:S03]  /*29d50*/  IMAD R15, R28, UR12, RZ ;  /* 0x0000000c1c0f7c24 */ /* 0x001fc6000f8e02ff */
[----:B------:R-:W2:Y:S04]  /*29d60*/  LDL.LU R28, [R1+0x55c] ;  /* 0x00055c00011c7983 */ /* 0x000ea80000300800 */
[----:B------:R3:W-:Y:S01]  /*29d70*/  STL [R1+0x324], R15 ;  /* 0x0003240f01007387 */ /* 0x0007e20000100800 */
[----:B------:R-:W-:Y:S02]  /*29d80*/  IMAD R13, R13, UR12, RZ ;  /* 0x0000000c0d0d7c24 */ /* 0x000fe4000f8e02ff */
[----:B---3--:R-:W-:Y:S02]  /*29d90*/  IMAD R15, R11, UR12, RZ ;  /* 0x0000000c0b0f7c24 */ /* 0x008fe4000f8e02ff */
        /* <DEDUP_REMOVED lines=12> */
[----:B0-----:R-:W-:-:S03]  /*29e60*/  IMAD R13, R9, UR12, RZ ;  /* 0x0000000c090d7c24 */ /* 0x001fc6000f8e02ff */
[----:B------:R-:W3:Y:S04]  /*29e70*/  LDL.LU R9, [R1+0x5a4] ;  /* 0x0005a40001097983 */ /* 0x000ee80000300800 */
[----:B------:R4:W-:Y:S02]  /*29e80*/  STL [R1+0x350], R13 ;  /* 0x0003500d01007387 */ /* 0x0009e40000100800 */
[----:B----4-:R-:W-:Y:S02]  /*29e90*/  IMAD R13, R8, UR12, RZ ;  /* 0x0000000c080d7c24 */ /* 0x010fe4000f8e02ff */
[----:B------:R-:W4:Y:S04]  /*29ea0*/  LDL.LU R8, [R1+0x5a8] ;  /* 0x0005a80001087983 */ /* 0x000f280000300800 */
[----:B------:R0:W-:Y:S04]  /*29eb0*/  STL [R1+0x354], R13 ;  /* 0x0003540d01007387 */ /* 0x0001e80000100800 */
[----:B0-----:R-:W4:Y:S01]  /*29ec0*/  LDL.LU R13, [R1+0x5b0] ;  /* 0x0005b000010d7983 */ /* 0x001f220000300800 */
[----:B-----5:R-:W-:-:S03]  /*29ed0*/  IMAD R18, R7, UR12, RZ ;  /* 0x0000000c07127c24 */ /* 0x020fc6000f8e02ff */
[----:B------:R-:W5:Y:S04]  /*29ee0*/  LDL.LU R7, [R1+0x5c4] ;  /* 0x0005c40001077983 */ /* 0x000f680000300800 */
[----:B------:R0:W-:Y:S01]  /*29ef0*/  STL [R1+0x358], R18 ;  /* 0x0003581201007387 */ /* 0x0001e20000100800 */
[----:B------:R-:W-:-:S03]  /*29f00*/  IMAD R19, R6, UR12, RZ ;  /* 0x0000000c06137c24 */ /* 0x000fc6000f8e02ff */
[----:B------:R-:W5:Y:S04]  /*29f10*/  LDL.LU R6, [R1+0x5cc] ;  /* 0x0005cc0001067983 */ /* 0x000f680000300800 */
[----:B------:R-:W-:Y:S01]  /*29f20*/  STL [R1+0x370], R19 ;  /* 0x0003701301007387 */ /* 0x000fe20000100800 */
[----:B0-----:R-:W-:Y:S02]  /*29f30*/  IMAD R18, R12, UR12, RZ ;  /* 0x0000000c0c127c24 */ /* 0x001fe4000f8e02ff */
[----:B------:R-:W-:Y:S02]  /*29f40*/  IMAD R12, R4, UR12, RZ ;  /* 0x0000000c040c7c24 */ /* 0x000fe4000f8e02ff */
[----:B------:R-:W5:Y:S04]  /*29f50*/  LDL.LU R4, [R1+0x5d8] ;  /* 0x0005d80001047983 */ /* 0x000f680000300800 */
[----:B------:R2:W-:Y:S04]  /*29f60*/  STL [R1+0x378], R18 ;  /* 0x0003781201007387 */ /* 0x0005e80000100800 */
[----:B------:R0:W-:Y:S01]  /*29f70*/  STL [R1+0x384], R12 ;  /* 0x0003840c01007387 */ /* 0x0001e20000100800 */
[----:B--2---:R-:W-:-:S03]  /*29f80*/  IMAD R18, R27, UR12, RZ ;  /* 0x0000000c1b127c24 */ /* 0x004fc6000f8e02ff */
[----:B0-----:R-:W2:Y:S04]  /*29f90*/  LDL.LU R12, [R1+0x5dc] ;  /* 0x0005dc00010c7983 */ /* 0x001ea80000300800 */
[----:B------:R-:W2:Y:S01]  /*29fa0*/  LDL.LU R27, [R1+0x5e4] ;  /* 0x0005e400011b7983 */ /* 0x000ea20000300800 */
[----:B------:R-:W-:-:S03]  /*29fb0*/  IMAD R14, R14, UR12, RZ ;  /* 0x0000000c0e0e7c24 */ /* 0x000fc6000f8e02ff */
[----:B------:R0:W-:Y:S02]  /*29fc0*/  STL [R1+0x388], R18 ;  /* 0x0003881201007387 */ /* 0x0001e40000100800 */
[----:B0-----:R-:W-:Y:S02]  /*29fd0*/  IMAD R18, R29, UR12, RZ ;  /* 0x0000000c1d127c24 */ /* 0x001fe4000f8e02ff */
[----:B------:R-:W2:Y:S04]  /*29fe0*/  LDL.LU R29, [R1+0x5ec] ;  /* 0x0005ec00011d7983 */ /* 0x000ea80000300800 */
[----:B------:R0:W-:Y:S04]  /*29ff0*/  STL [R1+0x390], R14 ;  /* 0x0003900e01007387 */ /* 0x0001e80000100800 */
[----:B------:R1:W-:Y:S01]  /*2a000*/  STL [R1+0x394], R18 ;  /* 0x0003941201007387 */ /* 0x0003e20000100800 */
[----:B0-----:R-:W-:-:S03]  /*2a010*/  IMAD R14, R26, UR12, RZ ;  /* 0x0000000c1a0e7c24 */ /* 0x001fc6000f8e02ff */
[----:B------:R-:W2:Y:S04]  /*2a020*/  LDL.LU R26, [R1+0x5f8] ;  /* 0x0005f800011a7983 */ /* 0x000ea80000300800 */
[----:B------:R0:W-:Y:S01]  /*2a030*/  STL [R1+0x3a4], R14 ;  /* 0x0003a40e01007387 */ /* 0x0001e20000100800 */
[----:B-1----:R-:W-:-:S03]  /*2a040*/  IMAD R18, R28, UR12, RZ ;  /* 0x0000000c1c127c24 */ /* 0x002fc6000f8e02ff */
[----:B0-----:R-:W2:Y:S04]  /*2a050*/  LDL.LU R14, [R1+0x5fc] ;  /* 0x0005fc00010e7983 */ /* 0x001ea80000300800 */
[----:B------:R-:W2:Y:S04]  /*2a060*/  LDL.LU R28, [R1+0x604] ;  /* 0x00060400011c7983 */ /* 0x000ea80000300800 */
[----:B------:R0:W-:Y:S01]  /*2a070*/  STL [R1+0x3a8], R18 ;  /* 0x0003a81201007387 */ /* 0x0001e20000100800 */
[----:B---3--:R-:W-:-:S03]  /*2a080*/  IMAD R19, R11, UR12, RZ ;  /* 0x0000000c0b137c24 */ /* 0x008fc6000f8e02ff */
        /* <DEDUP_REMOVED lines=13> */
[----:B------:R-:W-:Y:S02]  /*2a160*/  IMAD R15, R9, UR12, RZ ;  /* 0x0000000c090f7c24 */ /* 0x000fe4000f8e02ff */
[----:B------:R-:W3:Y:S04]  /*2a170*/  LDL.LU R9, [R1+0x630] ;  /* 0x0006300001097983 */ /* 0x000ee80000300800 */
[----:B------:R4:W-:Y:S04]  /*2a180*/  STL [R1+0x3e0], R16 ;  /* 0x0003e01001007387 */ /* 0x0009e80000100800 */
[----:B------:R0:W-:Y:S01]  /*2a190*/  STL [R1+0x3e8], R15 ;  /* 0x0003e80f01007387 */ /* 0x0001e20000100800 */
[----:B----4-:R-:W-:-:S03]  /*2a1a0*/  IMAD R16, R8, UR12, RZ ;  /* 0x0000000c08107c24 */ /* 0x010fc6000f8e02ff */
[----:B------:R-:W4:Y:S04]  /*2a1b0*/  LDL.LU R8, [R1+0x63c] ;  /* 0x00063c0001087983 */ /* 0x000f280000300800 */
[----:B------:R-:W-:Y:S01]  /*2a1c0*/  STL [R1+0x3f8], R16 ;  /* 0x0003f81001007387 */ /* 0x000fe20000100800 */
[----:B0-----:R-:W-:Y:S02]  /*2a1d0*/  IMAD R15, R13, UR12, RZ ;  /* 0x0000000c0d0f7c24 */ /* 0x001fe4000f8e02ff */
[----:B-----5:R-:W-:Y:S02]  /*2a1e0*/  IMAD R13, R7, UR12, RZ ;  /* 0x0000000c070d7c24 */ /* 0x020fe4000f8e02ff */
[----:B------:R-:W5:Y:S04]  /*2a1f0*/  LDL.LU R7, [R1+0x640] ;  /* 0x0006400001077983 */ /* 0x000f680000300800 */
[----:B------:R0:W-:Y:S04]  /*2a200*/  STL [R1+0x3fc], R15 ;  /* 0x0003fc0f01007387 */ /* 0x0001e80000100800 */
[----:B------:R1:W-:Y:S01]  /*2a210*/  STL [R1+0x404], R13 ;  /* 0x0004040d01007387 */ /* 0x0003e20000100800 */
[----:B0-----:R-:W-:-:S03]  /*2a220*/  IMAD R15, R6, UR12, RZ ;  /* 0x0000000c060f7c24 */ /* 0x001fc6000f8e02ff */
[----:B-1----:R-:W5:Y:S04]  /*2a230*/  LDL.LU R13, [R1+0x644] ;  /* 0x00064400010d7983 */ /* 0x002f680000300800 */
[----:B------:R-:W5:Y:S04]  /*2a240*/  LDL.LU R6, [R1+0x654] ;  /* 0x0006540001067983 */ /* 0x000f680000300800 */
[----:B------:R0:W-:Y:S02]  /*2a250*/  STL [R1+0x418], R15 ;  /* 0x0004180f01007387 */ /* 0x0001e40000100800 */
[----:B0-----:R-:W-:-:S02]  /*2a260*/  IMAD R15, R4, UR12, RZ ;  /* 0x0000000c040f7c24 */ /* 0x001fc4000f8e02ff */
[----:B------:R-:W5:Y:S04]  /*2a270*/  LDL.LU R4, [R1+0x658] ;  /* 0x0006580001047983 */ /* 0x000f680000300800 */
[----:B------:R0:W-:Y:S01]  /*2a280*/  STL [R1+0x41c], R15 ;  /* 0x00041c0f01007387 */ /* 0x0001e20000100800 */
[----:B--2---:R-:W-:-:S03]  /*2a290*/  IMAD R16, R12, UR12, RZ ;  /* 0x0000000c0c107c24 */ /* 0x004fc6000f8e02ff */
[----:B------:R-:W2:Y:S01]  /*2a2a0*/  LDL.LU R12, [R1+0x65c] ;  /* 0x00065c00010c7983 */ /* 0x000ea20000300800 */
[----:B0-----:R-:W-:-:S03]  /*2a2b0*/  IMAD R15, R27, UR12, RZ ;  /* 0x0000000c1b0f7c24 */ /* 0x001fc6000f8e02ff */
[----:B------:R0:W-:Y:S04]  /*2a2c0*/  STL [R1+0x42c], R16 ;  /* 0x00042c1001007387 */ /* 0x0001e80000100800 */
[----:B------:R-:W2:Y:S04]  /*2a2d0*/  LDL.LU R27, [R1+0x674] ;  /* 0x00067400011b7983 */ /* 0x000ea80000300800 */
[----:B------:R1:W-:Y:S01]  /*2a2e0*/  STL [R1+0x430], R15 ;  /* 0x0004300f01007387 */ /* 0x0003e20000100800 */
[----:B0-----:R-:W-:-:S03]  /*2a2f0*/  IMAD R16, R29, UR12, RZ ;  /* 0x0000000c1d107c24 */ /* 0x001fc6000f8e02ff */
[----:B------:R-:W2:Y:S04]  /*2a300*/  LDL.LU R29, [R1+0x67c] ;  /* 0x00067c00011d7983 */ /* 0x000ea80000300800 */
[----:B------:R-:W-:Y:S01]  /*2a310*/  STL [R1+0x434], R16 ;  /* 0x0004341001007387 */ /* 0x000fe20000100800 */
[----:B-1----:R-:W-:-:S03]  /*2a320*/  IMAD R15, R26, UR12, RZ ;  /* 0x0000000c1a0f7c24 */ /* 0x002fc6000f8e02ff */
[----:B------:R-:W2:Y:S04]  /*2a330*/  LDL.LU R26, [R1+0x688] ;  /* 0x00068800011a7983 */ /* 0x000ea80000300800 */
[----:B------:R0:W-:Y:S01]  /*2a340*/  STL [R1+0x440], R15 ;  /* 0x0004400f01007387 */ /* 0x0001e20000100800 */
[----:B------:R-:W-:Y:S02]  /*2a350*/  IMAD R14, R14, UR12, RZ ;  /* 0x0000000c0e0e7c24 */ /* 0x000fe4000f8e02ff */
[----:B0-----:R-:W-:Y:S02]  /*2a360*/  IMAD R15, R28, UR12, RZ ;  /* 0x0000000c1c0f7c24 */ /* 0x001fe4000f8e02ff */
[----:B------:R-:W2:Y:S04]  /*2a370*/  LDL.LU R28, [R1+0x68c] ;  /* 0x00068c00011c7983 */ /* 0x000ea80000300800 */
[----:B------:R3:W-:Y:S04]  /*2a380*/  STL [R1+0x44c], R14 ;  /* 0x00044c0e01007387 */ /* 0x0007e80000100800 */
[----:B------:R-:W-:Y:S04]  /*2a390*/  STL [R1+0x450], R15 ;  /* 0x0004500f01007387 */ /* 0x000fe80000100800 */
[----:B------:R-:W2:Y:S01]  /*2a3a0*/  LDL.LU R17, [R1+0x694] ;  /* 0x0006940001117983 */ /* 0x000ea20000300800 */
[----:B---3--:R-:W-:-:S03]  /*2a3b0*/  IMAD R14, R11, UR12, RZ ;  /* 0x0000000c0b0e7c24 */ /* 0x008fc6000f8e02ff */
        /* <DEDUP_REMOVED lines=10> */
[----:B0-----:R-:W-:Y:S02]  /*2a460*/  IMAD R14, R9, UR12, RZ ;  /* 0x0000000c090e7c24 */ /* 0x001fe4000f8e02ff */
[----:B------:R-:W3:Y:S04]  /*2a470*/  LDL.LU R9, [R1+0x6d0] ;  /* 0x0006d00001097983 */ /* 0x000ee80000300800 */
[----:B------:R0:W-:Y:S01]  /*2a480*/  STL [R1+0x47c], R14 ;  /* 0x00047c0e01007387 */ /* 0x0001e20000100800 */
[----:B----4-:R-:W-:-:S03]  /*2a490*/  IMAD R18, R8, UR12, RZ ;  /* 0x0000000c08127c24 */ /* 0x010fc6000f8e02ff */
[----:B0-----:R-:W4:Y:S04]  /*2a4a0*/  LDL.LU R14, [R1+0x6dc] ;  /* 0x0006dc00010e7983 */ /* 0x001f280000300800 */
[----:B------:R-:W4:Y:S04]  /*2a4b0*/  LDL.LU R8, [R1+0x6e0] ;  /* 0x0006e00001087983 */ /* 0x000f280000300800 */
[----:B------:R0:W-:Y:S01]  /*2a4c0*/  STL [R1+0x484], R18 ;  /* 0x0004841201007387 */ /* 0x0001e20000100800 */
[----:B-----5:R-:W-:-:S03]  /*2a4d0*/  IMAD R19, R7, UR12, RZ ;  /* 0x0000000c07137c24 */ /* 0x020fc6000f8e02ff */
[----:B------:R-:W5:Y:S04]  /*2a4e0*/  LDL.LU R7, [R1+0x6e8] ;  /* 0x0006e80001077983 */ /* 0x000f680000300800 */
[----:B------:R-:W-:Y:S01]  /*2a4f0*/  STL [R1+0x490], R19 ;  /* 0x0004901301007387 */ /* 0x000fe20000100800 */
[----:B0-----:R-:W-:Y:S02]  /*2a500*/  IMAD R18, R13, UR12, RZ ;  /* 0x0000000c0d127c24 */ /* 0x001fe4000f8e02ff */
[----:B------:R-:W-:Y:S02]  /*2a510*/  IMAD R13, R6, UR12, RZ ;  /* 0x0000000c060d7c24 */ /* 0x000fe4000f8e02ff */
[----:B------:R-:W5:Y:S04]  /*2a520*/  LDL.LU R6, [R1+0x6ec] ;  /* 0x0006ec0001067983 */ /* 0x000f680000300800 */
[----:B------:R-:W-:Y:S04]  /*2a530*/  STL [R1+0x494], R18 ;  /* 0x0004941201007387 */ /* 0x000fe80000100800 */
[----:B------:R0:W-:Y:S04]  /*2a540*/  STL [R1+0x498], R13 ;  /* 0x0004980d01007387 */ /* 0x0001e80000100800 */
[----:B0-----:R-:W5:Y:S01]  /*2a550*/  LDL.LU R13, [R1+0x6fc] ;  /* 0x0006fc00010d7983 */ /* 0x001f620000300800 */
[----:B------:R-:W-:-:S03]  /*2a560*/  IMAD R18, R4, UR12, RZ ;  /* 0x0000000c04127c24 */ /* 0x000fc6000f8e02ff */
[----:B------:R-:W5:Y:S04]  /*2a570*/  LDL.LU R4, [R1+0x700] ;  /* 0x0007000001047983 */ /* 0x000f680000300800 */
[----:B------:R0:W-:Y:S01]  /*2a580*/  STL [R1+0x4a8], R18 ;  /* 0x0004a81201007387 */ /* 0x0001e20000100800 */
[----:B--2---:R-:W-:Y:S02]  /*2a590*/  IMAD R12, R12, UR12, RZ ;  /* 0x0000000c0c0c7c24 */ /* 0x004fe4000f8e02ff */
        /* <DEDUP_REMOVED lines=11> */
[----:B------:R-:W-:-:S03]  /*2a650*/  IMAD R19, R28, UR12, RZ ;  /* 0x0000000c1c137c24 */ /* 0x000fc6000f8e02ff */
[----:B------:R-:W2:Y:S04]  /*2a660*/  LDL.LU R28, [R1+0x730] ;  /* 0x00073000011c7983 */ /* 0x000ea80000300800 */
[----:B------:R-:W-:Y:S01]  /*2a670*/  STL [R1+0x4dc], R19 ;  /* 0x0004dc1301007387 */ /* 0x000fe20000100800 */
[----:B0-----:R-:W-:Y:S02]  /*2a680*/  IMAD R18, R17, UR12, RZ ;  /* 0x0000000c11127c24 */ /* 0x001fe4000f8e02ff */
[----:B---3--:R-:W-:Y:S02]  /*2a690*/  IMAD R17, R11, UR12, RZ ;  /* 0x0000000c0b117c24 */ /* 0x008fe4000f8e02ff */
        /* <DEDUP_REMOVED lines=13> */
[----:B0-----:R-:W-:-:S03]  /*2a770*/  IMAD R16, R9, UR12, RZ ;  /* 0x0000000c09107c24 */ /* 0x001fc6000f8e02ff */
[----:B------:R-:W3:Y:S04]  /*2a780*/  LDL.LU R9, [R1+0x74c] ;  /* 0x00074c0001097983 */ /* 0x000ee80000300800 */
[----:B------:R-:W-:Y:S01]  /*2a790*/  STL [R1+0x51c], R16 ;  /* 0x00051c1001007387 */ /* 0x000fe20000100800 */
[----:B----4-:R-:W-:Y:S02]  /*2a7a0*/  IMAD R15, R14, UR12, RZ ;  /* 0x0000000c0e0f7c24 */ /* 0x010fe4000f8e02ff */
[----:B------:R-:W-:Y:S02]  /*2a7b0*/  IMAD R14, R8, UR12, RZ ;  /* 0x0000000c080e7c24 */ /* 0x000fe4000f8e02ff */
[----:B------:R-:W4:Y:S04]  /*2a7c0*/  LDL.LU R8, [R1+0x754] ;  /* 0x0007540001087983 */ /* 0x000f280000300800 */
[----:B------:R-:W-:Y:S04]  /*2a7d0*/  STL [R1+0x524], R15 ;  /* 0x0005240f01007387 */ /* 0x000fe80000100800 */
[----:B------:R0:W-:Y:S04]  /*2a7e0*/  STL [R1+0x530], R14 ;  /* 0x0005300e01007387 */ /* 0x0001e80000100800 */
[----:B0-----:R-:W4:Y:S01]  /*2a7f0*/  LDL.LU R14, [R1+0x758] ;  /* 0x00075800010e7983 */ /* 0x001f220000300800 */
[----:B-----5:R-:W-:-:S03]  /*2a800*/  IMAD R15, R7, UR12, RZ ;  /* 0x0000000c070f7c24 */ /* 0x020fc6000f8e02ff */
[----:B------:R-:W5:Y:S04]  /*2a810*/  LDL.LU R7, [R1+0x760] ;  /* 0x0007600001077983 */ /* 0x000f680000300800 */
[----:B------:R0:W-:Y:S02]  /*2a820*/  STL [R1+0x534], R15 ;  /* 0x0005340f01007387 */ /* 0x0001e40000100800 */
[----:B0-----:R-:W-:Y:S02]  /*2a830*/  IMAD R15, R6, UR12, RZ ;  /* 0x0000000c060f7c24 */ /* 0x001fe4000f8e02ff */
[----:B------:R-:W5:Y:S04]  /*2a840*/  LDL.LU R6, [R1+0x768] ;  /* 0x0007680001067983 */ /* 0x000f680000300800 */
[----:B------:R0:W-:Y:S01]  /*2a850*/  STL [R1+0x53c], R15 ;  /* 0x00053c0f01007387 */ /* 0x0001e20000100800 */
[----:B------:R-:W-:-:S03]  /*2a860*/  IMAD R16, R13, UR12, RZ ;  /* 0x0000000c0d107c24 */ /* 0x000fc6000f8e02ff */
[----:B------:R-:W5:Y:S01]  /*2a870*/  LDL.LU R13, [R1+0x770] ;  /* 0x00077000010d7983 */ /* 0x000f620000300800 */
[----:B0-----:R-:W-:-:S03]  /*2a880*/  IMAD R15, R4, UR12, RZ ;  /* 0x0000000c040f7c24 */ /* 0x001fc6000f8e02ff */
[----:B------:R2:W-:Y:S04]  /*2a890*/  STL [R1+0x540], R16 ;  /* 0x0005401001007387 */ /* 0x0005e80000100800 */
[----:B------:R-:W5:Y:S04]  /*2a8a0*/  LDL.LU R4, [R1+0x778] ;  /* 0x0007780001047983 */ /* 0x000f680000300800 */
[----:B------:R0:W-:Y:S01]  /*2a8b0*/  STL [R1+0x550], R15 ;  /* 0x0005500f01007387 */ /* 0x0001e20000100800 */
[----:B--2---:R-:W-:-:S03]  /*2a8c0*/  IMAD R16, R27, UR12, RZ ;  /* 0x0000000c1b107c24 */ /* 0x004fc6000f8e02ff */
[----:B------:R-:W2:Y:S04]  /*2a8d0*/  LDL.LU R27, [R1+0x77c] ;  /* 0x00077c00011b7983 */ /* 0x000ea80000300800 */
[----:B------:R-:W-:Y:S01]  /*2a8e0*/  STL [R1+0x554], R16 ;  /* 0x0005541001007387 */ /* 0x000fe20000100800 */
[----:B0-----:R-:W-:-:S03]  /*2a8f0*/  IMAD R15, R29, UR12, RZ ;  /* 0x0000000c1d0f7c24 */ /* 0x001fc6000f8e02ff */
        /* <DEDUP_REMOVED lines=8> */
[----:B0-----:R-:W-:-:S03]  /*2a980*/  IMAD R12, R28, UR12, RZ ;  /* 0x0000000c1c0c7c24 */ /* 0x001fc6000f8e02ff */
[----:B------:R-:W2:Y:S04]  /*2a990*/  LDL.LU R28, [R1+0x790] ;  /* 0x00079000011c7983 */ /* 0x000ea80000300800 */
[----:B------:R3:W-:Y:S04]  /*2a9a0*/  STL [R1+0x584], R12 ;  /* 0x0005840c01007387 */ /* 0x0007e80000100800 */
[----:B------:R-:W2:Y:S01]  /*2a9b0*/  LDL.LU R16, [R1+0x798] ;  /* 0x0007980001107983 */ /* 0x000ea20000300800 */
[----:B---3--:R-:W-:-:S03]  /*2a9c0*/  IMAD R12, R11, UR12, RZ ;  /* 0x0000000c0b0c7c24 */ /* 0x008fc6000f8e02ff */
        /* <DEDUP_REMOVED lines=9> */
[----:B------:R-:W-:-:S03]  /*2aa60*/  IMAD R18, R9, UR12, RZ ;  /* 0x0000000c09127c24 */ /* 0x000fc6000f8e02ff */
[----:B0-----:R-:W3:Y:S04]  /*2aa70*/  LDL.LU R12, [R1+0x7b8] ;  /* 0x0007b800010c7983 */ /* 0x001ee80000300800 */
[----:B------:R-:W3:Y:S04]  /*2aa80*/  LDL.LU R9, [R1+0x7bc] ;  /* 0x0007bc0001097983 */ /* 0x000ee80000300800 */
[----:B------:R0:W-:Y:S01]  /*2aa90*/  STL [R1+0x5a4], R18 ;  /* 0x0005a41201007387 */ /* 0x0001e20000100800 */
[----:B----4-:R-:W-:-:S03]  /*2aaa0*/  IMAD R19, R8, UR12, RZ ;  /* 0x0000000c08137c24 */ /* 0x010fc6000f8e02ff */
[----:B------:R-:W4:Y:S04]  /*2aab0*/  LDL.LU R8, [R1+0x7c4] ;  /* 0x0007c40001087983 */ /* 0x000f280000300800 */
[----:B------:R-:W-:Y:S01]  /*2aac0*/  STL [R1+0x5a8], R19 ;  /* 0x0005a81301007387 */ /* 0x000fe20000100800 */
[----:B0-----:R-:W-:Y:S02]  /*2aad0*/  IMAD R18, R14, UR12, RZ ;  /* 0x0000000c0e127c24 */ /* 0x001fe4000f8e02ff */
[----:B-----5:R-:W-:Y:S02]  /*2aae0*/  IMAD R14, R7, UR12, RZ ;  /* 0x0000000c070e7c24 */ /* 0x020fe4000f8e02ff */
[----:B------:R-:W5:Y:S04]  /*2aaf0*/  LDL.LU R7, [R1+0x7c8] ;  /* 0x0007c80001077983 */ /* 0x000f680000300800 */
[----:B------:R-:W-:Y:S04]  /*2ab00*/  STL [R1+0x5b0], R18 ;  /* 0x0005b01201007387 */ /* 0x000fe80000100800 */
[----:B------:R0:W-:Y:S04]  /*2ab10*/  STL [R1+0x5c4], R14 ;  /* 0x0005c40e01007387 */ /* 0x0001e80000100800 */
[----:B0-----:R-:W5:Y:S01]  /*2ab20*/  LDL.LU R14, [R1+0x7cc] ;  /* 0x0007cc00010e7983 */ /* 0x001f620000300800 */
[----:B------:R-:W-:-:S03]  /*2ab30*/  IMAD R18, R6, UR12, RZ ;  /* 0x0000000c06127c24 */ /* 0x000fc6000f8e02ff */
[----:B------:R-:W5:Y:S04]  /*2ab40*/  LDL.LU R6, [R1+0x7d4] ;  /* 0x0007d40001067983 */ /* 0x000f680000300800 */
[----:B------:R0:W-:Y:S01]  /*2ab50*/  STL [R1+0x5cc], R18 ;  /* 0x0005cc1201007387 */ /* 0x0001e20000100800 */
[----:B------:R-:W-:Y:S02]  /*2ab60*/  IMAD R13, R13, UR12, RZ ;  /* 0x0000000c0d0d7c24 */ /* 0x000fe4000f8e02ff */
[----:B0-----:R-:W-:Y:S02]  /*2ab70*/  IMAD R18, R4, UR12, RZ ;  /* 0x0000000c04127c24 */ /* 0x001fe4000f8e02ff */
[----:B------:R-:W5:Y:S04]  /*2ab80*/  LDL.LU R4, [R1+0x7d8] ;  /* 0x0007d80001047983 */ /* 0x000f680000300800 */
[----:B------:R2:W-:Y:S04]  /*2ab90*/  STL [R1+0x5d8], R13 ;  /* 0x0005d80d01007387 */ /* 0x0005e80000100800 */
[----:B------:R0:W-:Y:S01]  /*2aba0*/  STL [R1+0x5dc], R18 ;  /* 0x0005dc1201007387 */ /* 0x0001e20000100800 */
[----:B--2---:R-:W-:-:S03]  /*2abb0*/  IMAD R13, R27, UR12, RZ ;  /* 0x0000000c1b0d7c24 */ /* 0x004fc6000f8e02ff */
[----:B------:R-:W2:Y:S04]  /*2abc0*/  LDL.LU R27, [R1+0x7e0] ;  /* 0x0007e000011b7983 */ /* 0x000ea80000300800 */
[----:B------:R1:W-:Y:S01]  /*2abd0*/  STL [R1+0x5e4], R13 ;  /* 0x0005e40d01007387 */ /* 0x0003e20000100800 */
[----:B0-----:R-:W-:-:S03]  /*2abe0*/  IMAD R18, R29, UR12, RZ ;  /* 0x0000000c1d127c24 */ /* 0x001fc6000f8e02ff */
[----:B-1----:R-:W2:Y:S04]  /*2abf0*/  LDL.LU R13, [R1+0x7e8] ;  /* 0x0007e800010d7983 */ /* 0x002ea80000300800 */
[----:B------:R-:W2:Y:S04]  /*2ac00*/  LDL.LU R29, [R1+0x7f0] ;  /* 0x0007f000011d7983 */ /* 0x000ea80000300800 */
[----:B------:R0:W-:Y:S01]  /*2ac10*/  STL [R1+0x5ec], R18 ;  /* 0x0005ec1201007387 */ /* 0x0001e20000100800 */
[----:B------:R-:W-:-:S03]  /*2ac20*/  IMAD R19, R26, UR12, RZ ;  /* 0x0000000c1a137c24 */ /* 0x000fc6000f8e02ff */
[----:B------:R-:W2:Y:S04]  /*2ac30*/  LDL.LU R26, [R1+0x860] ;  /* 0x00086000011a7983 */ /* 0x000ea80000300800 */
[----:B------:R-:W-:Y:S01]  /*2ac40*/  STL [R1+0x5f8], R19 ;  /* 0x0005f81301007387 */ /* 0x000fe20000100800 */
[----:B0-----:R-:W-:Y:S02]  /*2ac50*/  IMAD R18, R17, UR12, RZ ;  /* 0x0000000c11127c24 */ /* 0x001fe4000f8e02ff */
[----:B------:R-:W-:Y:S02]  /*2ac60*/  IMAD R17, R28, UR12, RZ ;  /* 0x0000000c1c117c24 */ /* 0x000fe4000f8e02ff */
[----:B------:R-:W2:Y:S04]  /*2ac70*/  LDL.LU R28, [R1+0x85c] ;  /* 0x00085c00011c7983 */ /* 0x000ea80000300800 */
[----:B------:R-:W-:Y:S01]  /*2ac80*/  STL [R1+0x5fc], R18 ;  /* 0x0005fc1201007387 */ /* 0x000fe20000100800 */
[----:B------:R-:W-:-:S03]  /*2ac90*/  IMAD R16, R16, UR12, RZ ;  /* 0x0000000c10107c24 */ /* 0x000fc6000f8e02ff */
[----:B------:R3:W-:Y:S02]  /*2aca0*/  STL [R1+0x604], R17 ;  /* 0x0006041101007387 */ /* 0x0007e40000100800 */
[----:B---3--:R-:W-:Y:S02]  /*2acb0*/  IMAD R17, R11, UR12, RZ ;  /* 0x0000000c0b117c24 */ /* 0x008fe4000f8e02ff */
        /* <DEDUP_REMOVED lines=11> */
[----:B-1----:R-:W-:Y:S02]  /*2ad70*/  IMAD R15, R12, UR12, RZ ;  /* 0x0000000c0c0f7c24 */ /* 0x002fe4000f8e02ff */
[----:B------:R-:W-:Y:S02]  /*2ad80*/  IMAD R12, R9, UR12, RZ ;  /* 0x0000000c090c7c24 */ /* 0x000fe4000f8e02ff */
[----:B------:R-:W3:Y:S04]  /*2ad90*/  LDL.LU R9, [R1+0x84c] ;  /* 0x00084c0001097983 */ /* 0x000ee80000300800 */
[----:B------:R4:W-:Y:S04]  /*2ada0*/  STL [R1+0x640], R15 ;  /* 0x0006400f01007387 */ /* 0x0009e80000100800 */
[----:B------:R0:W-:Y:S01]  /*2adb0*/  STL [R1+0x644], R12 ;  /* 0x0006440c01007387 */ /* 0x0001e20000100800 */
[----:B----4-:R-:W-:-:S03]  /*2adc0*/  IMAD R15, R8, UR12, RZ ;  /* 0x0000000c080f7c24 */ /* 0x010fc6000f8e02ff */
[----:B0-----:R-:W4:Y:S04]  /*2add0*/  LDL.LU R12, [R1+0x848] ;  /* 0x00084800010c7983 */ /* 0x001f280000300800 */
[----:B------:R-:W4:Y:S04]  /*2ade0*/  LDL.LU R8, [R1+0x844] ;  /* 0x0008440001087983 */ /* 0x000f280000300800 */
[----:B------:R5:W-:Y:S02]  /*2adf0*/  STL [R1+0x654], R15 ;  /* 0x0006540f01007387 */ /* 0x000be40000100800 */
[----:B-----5:R-:W-:-:S02]  /*2ae00*/  IMAD R15, R7, UR12, RZ ;  /* 0x0000000c070f7c24 */ /* 0x020fc4000f8e02ff */
        /* <DEDUP_REMOVED lines=8> */
[----:B0-----:R-:W-:-:S03]  /*2ae90*/  IMAD R16, R4, UR12, RZ ;  /* 0x0000000c04107c24 */ /* 0x001fc6000f8e02ff */
[----:B------:R-:W5:Y:S04]  /*2aea0*/  LDL.LU R4, [R1+0x834] ;  /* 0x0008340001047983 */ /* 0x000f680000300800 */
[----:B------:R-:W-:Y:S01]  /*2aeb0*/  STL [R1+0x67c], R16 ;  /* 0x00067c1001007387 */ /* 0x000fe20000100800 */
[----:B--2---:R-:W-:-:S03]  /*2aec0*/  IMAD R15, R27, UR12, RZ ;  /* 0x0000000c1b0f7c24 */ /* 0x004fc6000f8e02ff */
        /* <DEDUP_REMOVED lines=12> */
[----:B0-----:R-:W-:-:S03]  /*2af90*/  IMAD R13, R28, UR12, RZ ;  /* 0x0000000c1c0d7c24 */ /* 0x001fc6000f8e02ff */
[----:B------:R-:W2:Y:S04]  /*2afa0*/  LDL.LU R28, [R1+0x81c] ;  /* 0x00081c00011c7983 */ /* 0x000ea80000300800 */
[----:B------:R3:W-:Y:S04]  /*2afb0*/  STL [R1+0x6a8], R13 ;  /* 0x0006a80d01007387 */ /* 0x0007e80000100800 */
[----:B------:R-:W2:Y:S01]  /*2afc0*/  LDL.LU R15, [R1+0x818] ;  /* 0x00081800010f7983 */ /* 0x000ea20000300800 */
[----:B---3--:R-:W-:-:S03]  /*2afd0*/  IMAD R13, R11, UR12, RZ ;  /* 0x0000000c0b0d7c24 */ /* 0x008fc6000f8e02ff */
[----:B------:R-:W3:Y:S04]  /*2afe0*/  LDL.LU R11, [R1+0x814] ;  /* 0x00081400010b7983 */ /* 0x000ee80000300800 */
[----:B------:R0:W-:Y:S02]  /*2aff0*/  STL [R1+0x6ac], R13 ;  /* 0x0006ac0d01007387 */ /* 0x0001e40000100800 */
[----:B0-----:R-:W-:Y:S02]  /*2b000*/  IMAD R13, R5, UR12, RZ ;  /* 0x0000000c050d7c24 */ /* 0x001fe4000f8e02ff */
[----:B------:R-:W3:Y:S04]  /*2b010*/  LDL.LU R5, [R1+0x810] ;  /* 0x0008100001057983 */ /* 0x000ee80000300800 */
[----:B------:R0:W-:Y:S04]  /*2b020*/  STL [R1+0x6b4], R13 ;  /* 0x0006b40d01007387 */ /* 0x0001e80000100800 */
[----:B0-----:R-:W3:Y:S01]  /*2b030*/  LDL.LU R13, [R1+0x80c] ;  /* 0x00080c00010d7983 */ /* 0x001ee20000300800 */
[----:B------:R-:W-:-:S03]  /*2b040*/  IMAD R18, R10, UR12, RZ ;  /* 0x0000000c0a127c24 */ /* 0x000fc6000f8e02ff */
[----:B------:R-:W3:Y:S04]  /*2b050*/  LDL.LU R10, [R1+0x808] ;  /* 0x00080800010a7983 */ /* 0x000ee80000300800 */
[----:B------:R4:W-:Y:S01]  /*2b060*/  STL [R1+0x6c8], R18 ;  /* 0x0006c81201007387 */ /* 0x0009e20000100800 */
[----:B------:R-:W-:-:S03]  /*2b070*/  IMAD R19, R9, UR12, RZ ;  /* 0x0000000c09137c24 */ /* 0x000fc6000f8e02ff */
        /* <DEDUP_REMOVED lines=10> */
[----:B------:R0:W-:Y:S01]  /*2b120*/  STL [R1+0x6e8], R18 ;  /* 0x0006e81201007387 */ /* 0x0001e20000100800 */
[----:B------:R-:W-:Y:S02]  /*2b130*/  IMAD R14, R14, UR12, RZ ;  /* 0x0000000c0e0e7c24 */ /* 0x000fe4000f8e02ff */
[----:B0-----:R-:W-:Y:S02]  /*2b140*/  IMAD R18, R6, UR12, RZ ;  /* 0x0000000c06127c24 */ /* 0x001fe4000f8e02ff */
[----:B------:R-:W5:Y:S04]  /*2b150*/  LDL.LU R6, [R1+0x7f4] ;  /* 0x0007f40001067983 */ /* 0x000f680000300800 */
[----:B------:R0:W-:Y:S04]  /*2b160*/  STL [R1+0x6ec], R14 ;  /* 0x0006ec0e01007387 */ /* 0x0001e80000100800 */
[----:B------:R-:W-:Y:S01]  /*2b170*/  STL [R1+0x6fc], R18 ;  /* 0x0006fc1201007387 */ /* 0x000fe20000100800 */
[----:B0-----:R-:W-:-:S03]  /*2b180*/  IMAD R14, R4, UR12, RZ ;  /* 0x0000000c040e7c24 */ /* 0x001fc6000f8e02ff */
[----:B------:R-:W5:Y:S04]  /*2b190*/  LDL.LU R4, [R1+0x7ec] ;  /* 0x0007ec0001047983 */ /* 0x000f680000300800 */
[----:B------:R0:W-:Y:S04]  /*2b1a0*/  STL [R1+0x700], R14 ;  /* 0x0007000e01007387 */ /* 0x0001e80000100800 */
[----:B0-----:R-:W5:Y:S01]  /*2b1b0*/  LDL.LU R14, [R1+0x7e4] ;  /* 0x0007e400010e7983 */ /* 0x001f620000300800 */
[----:B--2---:R-:W-:-:S03]  /*2b1c0*/  IMAD R18, R27, UR12, RZ ;  /* 0x0000000c1b127c24 */ /* 0x004fc6000f8e02ff */
        /* <DEDUP_REMOVED lines=11> */
[----:B0-----:R-:W-:Y:S02]  /*2b280*/  IMAD R17, R28, UR12, RZ ;  /* 0x0000000c1c117c24 */ /* 0x001fe4000f8e02ff */
[----:B------:R-:W2:Y:S04]  /*2b290*/  LDL.LU R28, [R1+0x7b0] ;  /* 0x0007b000011c7983 */ /* 0x000ea80000300800 */
[----:B------:R0:W-:Y:S04]  /*2b2a0*/  STL [R1+0x730], R16 ;  /* 0x0007301001007387 */ /* 0x0001e80000100800 */
[----:B------:R-:W-:Y:S01]  /*2b2b0*/  STL [R1+0x73c], R17 ;  /* 0x00073c1101007387 */ /* 0x000fe20000100800 */
[----:B0-----:R-:W-:-:S02]  /*2b2c0*/  IMAD R16, R15, UR12, RZ ;  /* 0x0000000c0f107c24 */ /* 0x001fc4000f8e02ff */
[----:B---3--:R-:W-:Y:S02]  /*2b2d0*/  IMAD R15, R11, UR12, RZ ;  /* 0x0000000c0b0f7c24 */ /* 0x008fe4000f8e02ff */
        /* <DEDUP_REMOVED lines=11> */
[----:B0-----:R-:W-:-:S03]  /*2b390*/  IMAD R15, R9, UR12, RZ ;  /* 0x0000000c090f7c24 */ /* 0x001fc6000f8e02ff */
[----:B-1----:R-:W3:Y:S04]  /*2b3a0*/  LDL.LU R13, [R1+0x784] ;  /* 0x00078400010d7983 */ /* 0x002ee80000300800 */
[----:B------:R-:W3:Y:S04]  /*2b3b0*/  LDL.LU R9, [R1+0x774] ;  /* 0x0007740001097983 */ /* 0x000ee80000300800 */
[----:B------:R4:W-:Y:S02]  /*2b3c0*/  STL [R1+0x760], R15 ;  /* 0x0007600f01007387 */ /* 0x0009e40000100800 */
[----:B----4-:R-:W-:-:S02]  /*2b3d0*/  IMAD R15, R8, UR12, RZ ;  /* 0x0000000c080f7c24 */ /* 0x010fc4000f8e02ff */
[----:B------:R-:W4:Y:S04]  /*2b3e0*/  LDL.LU R8, [R1+0x76c] ;  /* 0x00076c0001087983 */ /* 0x000f280000300800 */
[----:B------:R5:W-:Y:S01]  /*2b3f0*/  STL [R1+0x768], R15 ;  /* 0x0007680f01007387 */ /* 0x000be20000100800 */
[----:B------:R-:W-:-:S03]  /*2b400*/  IMAD R16, R12, UR12, RZ ;  /* 0x0000000c0c107c24 */ /* 0x000fc6000f8e02ff */
[----:B------:R-:W4:Y:S04]  /*2b410*/  LDL.LU R12, [R1+0x764] ;  /* 0x00076400010c7983 */ /* 0x000f280000300800 */
[----:B------:R0:W-:Y:S01]  /*2b420*/  STL [R1+0x770], R16 ;  /* 0x0007701001007387 */ /* 0x0001e20000100800 */
[----:B-----5:R-:W-:-:S03]  /*2b430*/  IMAD R15, R7, UR12, RZ ;  /* 0x0000000c070f7c24 */ /* 0x020fc6000f8e02ff */
[----:B------:R-:W5:Y:S04]  /*2b440*/  LDL.LU R7, [R1+0x75c] ;  /* 0x00075c0001077983 */ /* 0x000f680000300800 */
[----:B------:R1:W-:Y:S01]  /*2b450*/  STL [R1+0x778], R15 ;  /* 0x0007780f01007387 */ /* 0x0003e20000100800 */
[----:B0-----:R-:W-:-:S03]  /*2b460*/  IMAD R16, R6, UR12, RZ ;  /* 0x0000000c06107c24 */ /* 0x001fc6000f8e02ff */
[----:B------:R-:W5:Y:S04]  /*2b470*/  LDL.LU R6, [R1+0x750] ;  /* 0x0007500001067983 */ /* 0x000f680000300800 */
[----:B------:R-:W-:Y:S01]  /*2b480*/  STL [R1+0x77c], R16 ;  /* 0x00077c1001007387 */ /* 0x000fe20000100800 */
[----:B-1----:R-:W-:-:S03]  /*2b490*/  IMAD R15, R4, UR12, RZ ;  /* 0x0000000c040f7c24 */ /* 0x002fc6000f8e02ff */
[----:B------:R-:W5:Y:S04]  /*2b4a0*/  LDL.LU R4, [R1+0x740] ;  /* 0x0007400001047983 */ /* 0x000f680000300800 */
[----:B------:R2:W-:Y:S01]  /*2b4b0*/  STL [R1+0x780], R15 ;  /* 0x0007800f01007387 */ /* 0x0005e20000100800 */
[----:B------:R-:W-:Y:S02]  /*2b4c0*/  IMAD R14, R14, UR12, RZ ;  /* 0x0000000c0e0e7c24 */ /* 0x000fe4000f8e02ff */
[----:B--2---:R-:W-:Y:S02]  /*2b4d0*/  IMAD R15, R27, UR12, RZ ;  /* 0x0000000c1b0f7c24 */ /* 0x004fe4000f8e02ff */
        /* <DEDUP_REMOVED lines=12> */
[----:B0-----:R-:W-:-:S03]  /*2b5a0*/  IMAD R14, R28, UR12, RZ ;  /* 0x0000000c1c0e7c24 */ /* 0x001fc6000f8e02ff */
[----:B------:R-:W2:Y:S04]  /*2b5b0*/  LDL.LU R28, [R1+0x710] ;  /* 0x00071000011c7983 */ /* 0x000ea80000300800 */
[----:B------:R3:W-:Y:S02]  /*2b5c0*/  STL [R1+0x7a0], R14 ;  /* 0x0007a00e01007387 */ /* 0x0007e40000100800 */
[----:B---3--:R-:W-:Y:S02]  /*2b5d0*/  IMAD R14, R11, UR12, RZ ;  /* 0x0000000c0b0e7c24 */ /* 0x008fe4000f8e02ff */
        /* <DEDUP_REMOVED lines=12> */
[----:B------:R-:W-:Y:S04]  /*2b6a0*/  STL [R1+0x784], R18 ;  /* 0x0007841201007387 */ /* 0x000fe80000100800 */
[----:B------:R0:W-:Y:S04]  /*2b6b0*/  STL [R1+0x774], R13 ;  /* 0x0007740d01007387 */ /* 0x0001e80000100800 */
[----:B0-----:R-:W3:Y:S01]  /*2b6c0*/  LDL.LU R13, [R1+0x6e4] ;  /* 0x0006e400010d7983 */ /* 0x001ee20000300800 */
[----:B----4-:R-:W-:-:S03]  /*2b6d0*/  IMAD R18, R8, UR12, RZ ;  /* 0x0000000c08127c24 */ /* 0x010fc6000f8e02ff */
[----:B------:R-:W4:Y:S04]  /*2b6e0*/  LDL.LU R8, [R1+0x6d8] ;  /* 0x0006d80001087983 */ /* 0x000f280000300800 */
[----:B------:R5:W-:Y:S02]  /*2b6f0*/  STL [R1+0x76c], R18 ;  /* 0x00076c1201007387 */ /* 0x000be40000100800 */
[----:B-----5:R-:W-:Y:S02]  /*2b700*/  IMAD R18, R7, UR12, RZ ;  /* 0x0000000c07127c24 */ /* 0x020fe4000f8e02ff */
[----:B------:R-:W5:Y:S01]  /*2b710*/  LDL.LU R7, [R1+0x6d4] ;  /* 0x0006d40001077983 */ /* 0x000f620000300800 */
[----:B------:R-:W-:-:S05]  /*2b720*/  IMAD R12, R12, UR12, RZ ;  /* 0x0000000c0c0c7c24 */ /* 0x000fca000f8e02ff */
[----:B------:R0:W-:Y:S04]  /*2b730*/  STL [R1+0x764], R12 ;  /* 0x0007640c01007387 */ /* 0x0001e80000100800 */
[----:B------:R-:W-:Y:S01]  /*2b740*/  STL [R1+0x75c], R18 ;  /* 0x00075c1201007387 */ /* 0x000fe20000100800 */
[----:B0-----:R-:W-:-:S03]  /*2b750*/  IMAD R12, R6, UR12, RZ ;  /* 0x0000000c060c7c24 */ /* 0x001fc6000f8e02ff */
[----:B------:R-:W5:Y:S04]  /*2b760*/  LDL.LU R6, [R1+0x6cc] ;  /* 0x0006cc0001067983 */ /* 0x000f680000300800 */
[----:B------:R0:W-:Y:S04]  /*2b770*/  STL [R1+0x750], R12 ;  /* 0x0007500c01007387 */ /* 0x0001e80000100800 */
[----:B0-----:R-:W5:Y:S01]  /*2b780*/  LDL.LU R12, [R1+0x6c4] ;  /* 0x0006c400010c7983 */ /* 0x001f620000300800 */
[----:B------:R-:W-:-:S03]  /*2b790*/  IMAD R18, R4, UR12, RZ ;  /* 0x0000000c04127c24 */ /* 0x000fc6000f8e02ff */
[----:B------:R-:W5:Y:S04]  /*2b7a0*/  LDL.LU R4, [R1+0x6c0] ;  /* 0x0006c00001047983 */ /* 0x000f680000300800 */
[----:B------:R0:W-:Y:S01]  /*2b7b0*/  STL [R1+0x740], R18 ;  /* 0x0007401201007387 */ /* 0x0001e20000100800 */
[----:B--2---:R-:W-:-:S03]  /*2b7c0*/  IMAD R19, R27, UR12, RZ ;  /* 0x0000000c1b137c24 */ /* 0x004fc6000f8e02ff */
        /* <DEDUP_REMOVED lines=13> */
[----:B------:R-:W-:Y:S02]  /*2b8a0*/  IMAD R15, R28, UR12, RZ ;  /* 0x0000000c1c0f7c24 */ /* 0x000fe4000f8e02ff */
[----:B------:R-:W2:Y:S04]  /*2b8b0*/  LDL.LU R28, [R1+0x6a4] ;  /* 0x0006a400011c7983 */ /* 0x000ea80000300800 */
[----:B------:R3:W-:Y:S04]  /*2b8c0*/  STL [R1+0x714], R16 ;  /* 0x0007141001007387 */ /* 0x0007e80000100800 */
[----:B------:R0:W-:Y:S01]  /*2b8d0*/  STL [R1+0x710], R15 ;  /* 0x0007100f01007387 */ /* 0x0001e20000100800 */
[----:B---3--:R-:W-:-:S03]  /*2b8e0*/  IMAD R16, R11, UR12, RZ ;  /* 0x0000000c0b107c24 */ /* 0x008fc6000f8e02ff */
[----:B------:R-:W3:Y:S04]  /*2b8f0*/  LDL.LU R11, [R1+0x6a0] ;  /* 0x0006a000010b7983 */ /* 0x000ee80000300800 */
[----:B------:R-:W-:Y:S01]  /*2b900*/  STL [R1+0x70c], R16 ;  /* 0x00070c1001007387 */ /* 0x000fe20000100800 */
[----:B0-----:R-:W-:Y:S02]  /*2b910*/  IMAD R15, R14, UR12, RZ ;  /* 0x0000000c0e0f7c24 */ /* 0x001fe4000f8e02ff */
        /* <DEDUP_REMOVED lines=8> */
[----:B0-----:R-:W-:-:S02]  /*2b9a0*/  IMAD R15, R9, UR12, RZ ;  /* 0x0000000c090f7c24 */ /* 0x001fc4000f8e02ff */
[----:B------:R-:W3:Y:S04]  /*2b9b0*/  LDL.LU R9, [R1+0x680] ;  /* 0x0006800001097983 */ /* 0x000ee80000300800 */
[----:B------:R4:W-:Y:S01]  /*2b9c0*/  STL [R1+0x6f0], R15 ;  /* 0x0006f00f01007387 */ /* 0x0009e20000100800 */
[----:B------:R-:W-:-:S03]  /*2b9d0*/  IMAD R16, R13, UR12, RZ ;  /* 0x0000000c0d107c24 */ /* 0x000fc6000f8e02ff */
[----:B------:R-:W3:Y:S01]  /*2b9e0*/  LDL.LU R13, [R1+0x678] ;  /* 0x00067800010d7983 */ /* 0x000ee20000300800 */
[----:B----4-:R-:W-:-:S03]  /*2b9f0*/  IMAD R15, R8, UR12, RZ ;  /* 0x0000000c080f7c24 */ /* 0x010fc6000f8e02ff */
[----:B------:R5:W-:Y:S04]  /*2ba00*/  STL [R1+0x6e4], R16 ;  /* 0x0006e41001007387 */ /* 0x000be80000100800 */
[----:B------:R-:W4:Y:S04]  /*2ba10*/  LDL.LU R8, [R1+0x670] ;  /* 0x0006700001087983 */ /* 0x000f280000300800 */
[----:B------:R0:W-:Y:S01]  /*2ba20*/  STL [R1+0x6d8], R15 ;  /* 0x0006d80f01007387 */ /* 0x0001e20000100800 */
[----:B-----5:R-:W-:-:S03]  /*2ba30*/  IMAD R16, R7, UR12, RZ ;  /* 0x0000000c07107c24 */ /* 0x020fc6000f8e02ff */
[----:B------:R-:W5:Y:S04]  /*2ba40*/  LDL.LU R7, [R1+0x66c] ;  /* 0x00066c0001077983 */ /* 0x000f680000300800 */
[----:B------:R-:W-:Y:S01]  /*2ba50*/  STL [R1+0x6d4], R16 ;  /* 0x0006d41001007387 */ /* 0x000fe20000100800 */
[----:B0-----:R-:W-:-:S03]  /*2ba60*/  IMAD R15, R6, UR12, RZ ;  /* 0x0000000c060f7c24 */ /* 0x001fc6000f8e02ff */
[----:B------:R-:W5:Y:S04]  /*2ba70*/  LDL.LU R6, [R1+0x668] ;  /* 0x0006680001067983 */ /* 0x000f680000300800 */
[----:B------:R0:W-:Y:S01]  /*2ba80*/  STL [R1+0x6cc], R15 ;  /* 0x0006cc0f01007387 */ /* 0x0001e20000100800 */
[----:B------:R-:W-:Y:S02]  /*2ba90*/  IMAD R12, R12, UR12, RZ ;  /* 0x0000000c0c0c7c24 */ /* 0x000fe4000f8e02ff */
[----:B0-----:R-:W-:Y:S02]  /*2baa0*/  IMAD R15, R4, UR12, RZ ;  /* 0x0000000c040f7c24 */ /* 0x001fe4000f8e02ff */
[----:B------:R-:W5:Y:S04]  /*2bab0*/  LDL.LU R4, [R1+0x664] ;  /* 0x0006640001047983 */ /* 0x000f680000300800 */
[----:B------:R2:W-:Y:S04]  /*2bac0*/  STL [R1+0x6c4], R12 ;  /* 0x0006c40c01007387 */ /* 0x0005e80000100800 */
[----:B------:R-:W-:Y:S04]  /*2bad0*/  STL [R1+0x6c0], R15 ;  /* 0x0006c00f01007387 */ /* 0x000fe80000100800 */
[----:B------:R-:W5:Y:S01]  /*2bae0*/  LDL.LU R17, [R1+0x660] ;  /* 0x0006600001117983 */ /* 0x000f620000300800 */
[----:B--2---:R-:W-:-:S03]  /*2baf0*/  IMAD R12, R27, UR12, RZ ;  /* 0x0000000c1b0c7c24 */ /* 0x004fc6000f8e02ff */
        /* <DEDUP_REMOVED lines=10> */
[----:B0-----:R-:W-:Y:S02]  /*2bba0*/  IMAD R12, R28, UR12, RZ ;  /* 0x0000000c1c0c7c24 */ /* 0x001fe4000f8e02ff */
        /* <DEDUP_REMOVED lines=15> */
[----:B------:R-:W-:-:S03]  /*2bca0*/  IMAD R18, R9, UR12, RZ ;  /* 0x0000000c09127c24 */ /* 0x000fc6000f8e02ff */
[----:B------:R-:W3:Y:S04]  /*2bcb0*/  LDL.LU R9, [R1+0x608] ;  /* 0x0006080001097983 */ /* 0x000ee80000300800 */
[----:B------:R4:W-:Y:S01]  /*2bcc0*/  STL [R1+0x680], R18 ;  /* 0x0006801201007387 */ /* 0x0009e20000100800 */
[----:B------:R-:W-:Y:S02]  /*2bcd0*/  IMAD R13, R13, UR12, RZ ;  /* 0x0000000c0d0d7c24 */ /* 0x000fe4000f8e02ff */
[----:B----4-:R-:W-:Y:S02]  /*2bce0*/  IMAD R18, R8, UR12, RZ ;  /* 0x0000000c08127c24 */ /* 0x010fe4000f8e02ff */
[----:B------:R-:W4:Y:S04]  /*2bcf0*/  LDL.LU R8, [R1+0x600] ;  /* 0x0006000001087983 */ /* 0x000f280000300800 */
[----:B------:R5:W-:Y:S04]  /*2bd00*/  STL [R1+0x678], R13 ;  /* 0x0006780d01007387 */ /* 0x000be80000100800 */
[----:B------:R-:W-:Y:S01]  /*2bd10*/  STL [R1+0x670], R18 ;  /* 0x0006701201007387 */ /* 0x000fe20000100800 */
[----:B-----5:R-:W-:-:S03]  /*2bd20*/  IMAD R13, R7, UR12, RZ ;  /* 0x0000000c070d7c24 */ /* 0x020fc6000f8e02ff */
[----:B------:R-:W5:Y:S04]  /*2bd30*/  LDL.LU R7, [R1+0x5f4] ;  /* 0x0005f40001077983 */ /* 0x000f680000300800 */
[----:B------:R0:W-:Y:S04]  /*2bd40*/  STL [R1+0x66c], R13 ;  /* 0x00066c0d01007387 */ /* 0x0001e80000100800 */
[----:B0-----:R-:W5:Y:S01]  /*2bd50*/  LDL.LU R13, [R1+0x5f0] ;  /* 0x0005f000010d7983 */ /* 0x001f620000300800 */
[----:B------:R-:W-:-:S03]  /*2bd60*/  IMAD R18, R6, UR12, RZ ;  /* 0x0000000c06127c24 */ /* 0x000fc6000f8e02ff */
[----:B------:R-:W5:Y:S04]  /*2bd70*/  LDL.LU R6, [R1+0x5e8] ;  /* 0x0005e80001067983 */ /* 0x000f680000300800 */
[----:B------:R0:W-:Y:S01]  /*2bd80*/  STL [R1+0x668], R18 ;  /* 0x0006681201007387 */ /* 0x0001e20000100800 */
[----:B------:R-:W-:-:S03]  /*2bd90*/  IMAD R19, R4, UR12, RZ ;  /* 0x0000000c04137c24 */ /* 0x000fc6000f8e02ff */
[----:B------:R-:W5:Y:S04]  /*2bda0*/  LDL.LU R4, [R1+0x5e0] ;  /* 0x0005e00001047983 */ /* 0x000f680000300800 */
[----:B------:R-:W-:Y:S01]  /*2bdb0*/  STL [R1+0x664], R19 ;  /* 0x0006641301007387 */ /* 0x000fe20000100800 */
[----:B0-----:R-:W-:Y:S02]  /*2bdc0*/  IMAD R18, R17, UR12, RZ ;  /* 0x0000000c11127c24 */ /* 0x001fe4000f8e02ff */
[----:B--2---:R-:W-:Y:S02]  /*2bdd0*/  IMAD R17, R27, UR12, RZ ;  /* 0x0000000c1b117c24 */ /* 0x004fe4000f8e02ff */
        /* <DEDUP_REMOVED lines=17> */
[----:B---3--:R-:W-:Y:S02]  /*2bef0*/  IMAD R12, R11, UR12, RZ ;  /* 0x0000000c0b0c7c24 */ /* 0x008fe4000f8e02ff */
        /* <DEDUP_REMOVED lines=12> */
[----:B0-----:R-:W-:-:S03]  /*2bfc0*/  IMAD R15, R9, UR12, RZ ;  /* 0x0000000c090f7c24 */ /* 0x001fc6000f8e02ff */
[----:B------:R4:W-:Y:S04]  /*2bfd0*/  STL [R1+0x60c], R16 ;  /* 0x00060c1001007387 */ /* 0x0009e80000100800 */
[----:B------:R-:W3:Y:S04]  /*2bfe0*/  LDL.LU R9, [R1+0x59c] ;  /* 0x00059c0001097983 */ /* 0x000ee80000300800 */
[----:B------:R5:W-:Y:S01]  /*2bff0*/  STL [R1+0x608], R15 ;  /* 0x0006080f01007387 */ /* 0x000be20000100800 */
[----:B----4-:R-:W-:-:S03]  /*2c000*/  IMAD R16, R8, UR12, RZ ;  /* 0x0000000c08107c24 */ /* 0x010fc6000f8e02ff */
[----:B------:R-:W4:Y:S04]  /*2c010*/  LDL.LU R8, [R1+0x594] ;  /* 0x0005940001087983 */ /* 0x000f280000300800 */
[----:B------:R-:W-:Y:S01]  /*2c020*/  STL [R1+0x600], R16 ;  /* 0x0006001001007387 */ /* 0x000fe20000100800 */
[----:B-----5:R-:W-:-:S03]  /*2c030*/  IMAD R15, R7, UR12, RZ ;  /* 0x0000000c070f7c24 */ /* 0x020fc6000f8e02ff */
        /* <DEDUP_REMOVED lines=8> */
[----:B0-----:R-:W-:-:S03]  /*2c0c0*/  IMAD R13, R4, UR12, RZ ;  /* 0x0000000c040d7c24 */ /* 0x001fc6000f8e02ff */
[----:B------:R-:W5:Y:S04]  /*2c0d0*/  LDL.LU R4, [R1+0x574] ;  /* 0x0005740001047983 */ /* 0x000f680000300800 */
[----:B------:R2:W-:Y:S04]  /*2c0e0*/  STL [R1+0x5e0], R13 ;  /* 0x0005e00d01007387 */ /* 0x0005e80000100800 */
[----:B------:R-:W5:Y:S01]  /*2c0f0*/  LDL.LU R16, [R1+0x56c] ;  /* 0x00056c0001107983 */ /* 0x000f620000300800 */
[----:B--2---:R-:W-:-:S03]  /*2c100*/  IMAD R13, R27, UR12, RZ ;  /* 0x0000000c1b0d7c24 */ /* 0x004fc6000f8e02ff */
        /* <DEDUP_REMOVED lines=10> */
[----:B------:R-:W-:-:S03]  /*2c1b0*/  IMAD R18, R28, UR12, RZ ;  /* 0x0000000c1c127c24 */ /* 0x000fc6000f8e02ff */
        /* <DEDUP_REMOVED lines=15> */
[----:B0-----:R-:W-:Y:S02]  /*2c2b0*/  IMAD R18, R9, UR12, RZ ;  /* 0x0000000c09127c24 */ /* 0x001fe4000f8e02ff */
[----:B------:R-:W3:Y:S04]  /*2c2c0*/  LDL.LU R9, [R1+0x520] ;  /* 0x0005200001097983 */ /* 0x000ee80000300800 */
[----:B------:R4:W-:Y:S04]  /*2c2d0*/  STL [R1+0x5a0], R14 ;  /* 0x0005a00e01007387 */ /* 0x0009e80000100800 */
[----:B------:R-:W-:Y:S01]  /*2c2e0*/  STL [R1+0x59c], R18 ;  /* 0x00059c1201007387 */ /* 0x000fe20000100800 */
[----:B----4-:R-:W-:-:S03]  /*2c2f0*/  IMAD R14, R8, UR12, RZ ;  /* 0x0000000c080e7c24 */ /* 0x010fc6000f8e02ff */
        /* <DEDUP_REMOVED lines=12> */
[----:B------:R-:W-:Y:S01]  /*2c3c0*/  STL [R1+0x57c], R18 ;  /* 0x00057c1201007387 */ /* 0x000fe20000100800 */
[----:B------:R-:W-:-:S03]  /*2c3d0*/  IMAD R16, R16, UR12, RZ ;  /* 0x0000000c10107c24 */ /* 0x000fc6000f8e02ff */
[----:B------:R2:W-:Y:S02]  /*2c3e0*/  STL [R1+0x574], R17 ;  /* 0x0005741101007387 */ /* 0x0005e40000100800 */
[----:B--2---:R-:W-:Y:S02]  /*2c3f0*/  IMAD R17, R27, UR12, RZ ;  /* 0x0000000c1b117c24 */ /* 0x004fe4000f8e02ff */
        /* <DEDUP_REMOVED lines=14> */
[----:B------:R-:W-:Y:S04]  /*2c4e0*/  STL [R1+0x54c], R15 ;  /* 0x00054c0f01007387 */ /* 0x000fe80000100800 */
[----:B------:R0:W-:Y:S04]  /*2c4f0*/  STL [R1+0x548], R13 ;  /* 0x0005480d01007387 */ /* 0x0001e80000100800 */
[----:B0-----:R-:W2:Y:S01]  /*2c500*/  LDL.LU R13, [R1+0x4d8] ;  /* 0x0004d800010d7983 */ /* 0x001ea20000300800 */
[----:B---3--:R-:W-:-:S03]  /*2c510*/  IMAD R15, R11, UR12, RZ ;  /* 0x0000000c0b0f7c24 */ /* 0x008fc6000f8e02ff */
[----:B------:R-:W3:Y:S04]  /*2c520*/  LDL.LU R11, [R1+0x4d4] ;  /* 0x0004d400010b7983 */ /* 0x000ee80000300800 */
[----:B------:R0:W-:Y:S02]  /*2c530*/  STL [R1+0x544], R15 ;  /* 0x0005440f01007387 */ /* 0x0001e40000100800 */
[----:B0-----:R-:W-:Y:S02]  /*2c540*/  IMAD R15, R5, UR12, RZ ;  /* 0x0000000c050f7c24 */ /* 0x001fe4000f8e02ff */
        /* <DEDUP_REMOVED lines=8> */
[----:B0-----:R-:W-:-:S03]  /*2c5d0*/  IMAD R16, R9, UR12, RZ ;  /* 0x0000000c09107c24 */ /* 0x001fc6000f8e02ff */
[----:B------:R-:W3:Y:S04]  /*2c5e0*/  LDL.LU R9, [R1+0x4bc] ;  /* 0x0004bc0001097983 */ /* 0x000ee80000300800 */
[----:B------:R-:W-:Y:S01]  /*2c5f0*/  STL [R1+0x520], R16 ;  /* 0x0005201001007387 */ /* 0x000fe20000100800 */
[----:B----4-:R-:W-:-:S03]  /*2c600*/  IMAD R15, R8, UR12, RZ ;  /* 0x0000000c080f7c24 */ /* 0x010fc6000f8e02ff */
[----:B------:R-:W4:Y:S04]  /*2c610*/  LDL.LU R8, [R1+0x4b8] ;  /* 0x0004b80001087983 */ /* 0x000f280000300800 */
[----:B------:R5:W-:Y:S02]  /*2c620*/  STL [R1+0x518], R15 ;  /* 0x0005180f01007387 */ /* 0x000be40000100800 */
[----:B-----5:R-:W-:Y:S02]  /*2c630*/  IMAD R15, R7, UR12, RZ ;  /* 0x0000000c070f7c24 */ /* 0x020fe4000f8e02ff */
[----:B------:R-:W5:Y:S01]  /*2c640*/  LDL.LU R7, [R1+0x4b4] ;  /* 0x0004b40001077983 */ /* 0x000f620000300800 */
[----:B------:R-:W-:-:S05]  /*2c650*/  IMAD R14, R14, UR12, RZ ;  /* 0x0000000c0e0e7c24 */ /* 0x000fca000f8e02ff */
        /* <DEDUP_REMOVED lines=11> */
[----:B--2---:R-:W-:-:S03]  /*2c710*/  IMAD R14, R27, UR12, RZ ;  /* 0x0000000c1b0e7c24 */ /* 0x004fc6000f8e02ff */
        /* <DEDUP_REMOVED lines=26> */
[----:B0-----:R-:W-:-:S03]  /*2c8c0*/  IMAD R12, R9, UR12, RZ ;  /* 0x0000000c090c7c24 */ /* 0x001fc6000f8e02ff */
[----:B------:R-:W3:Y:S04]  /*2c8d0*/  LDL.LU R9, [R1+0x444] ;  /* 0x0004440001097983 */ /* 0x000ee80000300800 */
[----:B------:R0:W-:Y:S04]  /*2c8e0*/  STL [R1+0x4bc], R12 ;  /* 0x0004bc0c01007387 */ /* 0x0001e80000100800 */
[----:B0-----:R-:W3:Y:S01]  /*2c8f0*/  LDL.LU R12, [R1+0x43c] ;  /* 0x00043c00010c7983 */ /* 0x001ee20000300800 */
[----:B----4-:R-:W-:-:S03]  /*2c900*/  IMAD R18, R8, UR12, RZ ;  /* 0x0000000c08127c24 */ /* 0x010fc6000f8e02ff */
        /* <DEDUP_REMOVED lines=14> */
[----:B------:R-:W-:Y:S01]  /*2c9f0*/  STL [R1+0x48c], R17 ;  /* 0x00048c1101007387 */ /* 0x000fe20000100800 */
[----:B0-----:R-:W-:-:S02]  /*2ca00*/  IMAD R16, R15, UR12, RZ ;  /* 0x0000000c0f107c24 */ /* 0x001fc4000f8e02ff */
[----:B--2---:R-:W-:Y:S02]  /*2ca10*/  IMAD R15, R27, UR12, RZ ;  /* 0x0000000c1b0f7c24 */ /* 0x004fe4000f8e02ff */
        /* <DEDUP_REMOVED lines=12> */
[----:B-1----:R-:W2:Y:S04]  /*2cae0*/  LDL.LU R14, [R1+0x408] ;  /* 0x00040800010e7983 */ /* 0x002ea80000300800 */
[----:B------:R-:W2:Y:S04]  /*2caf0*/  LDL.LU R28, [R1+0x400] ;  /* 0x00040000011c7983 */ /* 0x000ea80000300800 */
[----:B------:R3:W-:Y:S02]  /*2cb00*/  STL [R1+0x464], R15 ;  /* 0x0004640f01007387 */ /* 0x0007e40000100800 */
[----:B---3--:R-:W-:-:S02]  /*2cb10*/  IMAD R15, R11, UR12, RZ ;  /* 0x0000000c0b0f7c24 */ /* 0x008fc4000f8e02ff */
        /* <DEDUP_REMOVED lines=11> */
[----:B-1----:R-:W-:-:S03]  /*2cbd0*/  IMAD R15, R9, UR12, RZ ;  /* 0x0000000c090f7c24 */ /* 0x002fc6000f8e02ff */
[----:B------:R-:W3:Y:S04]  /*2cbe0*/  LDL.LU R9, [R1+0x3d4] ;  /* 0x0003d40001097983 */ /* 0x000ee80000300800 */
[----:B------:R4:W-:Y:S01]  /*2cbf0*/  STL [R1+0x444], R15 ;  /* 0x0004440f01007387 */ /* 0x0009e20000100800 */
[----:B------:R-:W-:Y:S02]  /*2cc00*/  IMAD R12, R12, UR12, RZ ;  /* 0x0000000c0c0c7c24 */ /* 0x000fe4000f8e02ff */
[----:B----4-:R-:W-:Y:S02]  /*2cc10*/  IMAD R15, R8, UR12, RZ ;  /* 0x0000000c080f7c24 */ /* 0x010fe4000f8e02ff */
[----:B------:R-:W4:Y:S04]  /*2cc20*/  LDL.LU R8, [R1+0x3d0] ;  /* 0x0003d00001087983 */ /* 0x000f280000300800 */
[----:B------:R5:W-:Y:S04]  /*2cc30*/  STL [R1+0x43c], R12 ;  /* 0x00043c0c01007387 */ /* 0x000be80000100800 */
[----:B------:R-:W-:Y:S04]  /*2cc40*/  STL [R1+0x438], R15 ;  /* 0x0004380f01007387 */ /* 0x000fe80000100800 */
[----:B------:R-:W4:Y:S01]  /*2cc50*/  LDL.LU R17, [R1+0x3cc] ;  /* 0x0003cc0001117983 */ /* 0x000f220000300800 */
[----:B-----5:R-:W-:-:S03]  /*2cc60*/  IMAD R12, R7, UR12, RZ ;  /* 0x0000000c070c7c24 */ /* 0x020fc6000f8e02ff */
        /* <DEDUP_REMOVED lines=9> */
[----:B------:R2:W-:Y:S02]  /*2cd00*/  STL [R1+0x420], R12 ;  /* 0x0004200c01007387 */ /* 0x0005e40000100800 */
[----:B--2---:R-:W-:Y:S02]  /*2cd10*/  IMAD R12, R27, UR12, RZ ;  /* 0x0000000c1b0c7c24 */ /* 0x004fe4000f8e02ff */
        /* <DEDUP_REMOVED lines=12> */
[----:B------:R-:W-:Y:S04]  /*2cde0*/  STL [R1+0x408], R18 ;  /* 0x0004081201007387 */ /* 0x000fe80000100800 */
[----:B------:R0:W-:Y:S04]  /*2cdf0*/  STL [R1+0x400], R14 ;  /* 0x0004000e01007387 */ /* 0x0001e80000100800 */
[----:B0-----:R-:W2:Y:S01]  /*2ce00*/  LDL.LU R14, [R1+0x37c] ;  /* 0x00037c00010e7983 */ /* 0x001ea20000300800 */
[----:B---3--:R-:W-:-:S03]  /*2ce10*/  IMAD R18, R11, UR12, RZ ;  /* 0x0000000c0b127c24 */ /* 0x008fc6000f8e02ff */
        /* <DEDUP_REMOVED lines=11> */
[----:B------:R-:W-:-:S03]  /*2ced0*/  IMAD R18, R9, UR12, RZ ;  /* 0x0000000c09127c24 */ /* 0x000fc6000f8e02ff */
        /* <DEDUP_REMOVED lines=32> */
[----:B0-----:R-:W-:-:S02]  /*2d0e0*/  IMAD R15, R28, UR12, RZ ;  /* 0x0000000c1c0f7c24 */ /* 0x001fc4000f8e02ff */
[----:B------:R-:W2:Y:S04]  /*2d0f0*/  LDL.LU R28, [R1+0x318] ;  /* 0x00031800011c7983 */ /* 0x000ea80000300800 */
[----:B------:R3:W-:Y:S01]  /*2d100*/  STL [R1+0x380], R15 ;  /* 0x0003800f01007387 */ /* 0x0007e20000100800 */
[----:B------:R-:W-:-:S03]  /*2d110*/  IMAD R16, R14, UR12, RZ ;  /* 0x0000000c0e107c24 */ /* 0x000fc6000f8e02ff */
[----:B------:R-:W2:Y:S04]  /*2d120*/  LDL.LU R14, [R1+0x314] ;  /* 0x00031400010e7983 */ /* 0x000ea80000300800 */
[----:B------:R0:W-:Y:S01]  /*2d130*/  STL [R1+0x37c], R16 ;  /* 0x00037c1001007387 */ /* 0x0001e20000100800 */
[----:B---3--:R-:W-:-:S03]  /*2d140*/  IMAD R15, R11, UR12, RZ ;  /* 0x0000000c0b0f7c24 */ /* 0x008fc6000f8e02ff */
        /* <DEDUP_REMOVED lines=9> */
[----:B0-----:R-:W-:Y:S02]  /*2d1e0*/  IMAD R15, R9, UR12, RZ ;  /* 0x0000000c090f7c24 */ /* 0x001fe4000f8e02ff */
[----:B------:R-:W3:Y:S04]  /*2d1f0*/  LDL.LU R9, [R1+0x2fc] ;  /* 0x0002fc0001097983 */ /* 0x000ee80000300800 */
[----:B------:R4:W-:Y:S04]  /*2d200*/  STL [R1+0x364], R13 ;  /* 0x0003640d01007387 */ /* 0x0009e80000100800 */
[----:B------:R-:W-:Y:S04]  /*2d210*/  STL [R1+0x360], R15 ;  /* 0x0003600f01007387 */ /* 0x000fe80000100800 */
[----:B------:R-:W3:Y:S01]  /*2d220*/  LDL.LU R17, [R1+0x2f4] ;  /* 0x0002f40001117983 */ /* 0x000ee20000300800 */
[----:B----4-:R-:W-:-:S03]  /*2d230*/  IMAD R13, R8, UR12, RZ ;  /* 0x0000000c080d7c24 */ /* 0x010fc6000f8e02ff */
[----:B------:R-:W4:Y:S04]  /*2d240*/  LDL.LU R8, [R1+0x2f0] ;  /* 0x0002f00001087983 */ /* 0x000f280000300800 */
[----:B------:R5:W-:Y:S04]  /*2d250*/  STL [R1+0x35c], R13 ;  /* 0x00035c0d01007387 */ /* 0x000be80000100800 */
[----:B------:R-:W4:Y:S01]  /*2d260*/  LDL.LU R16, [R1+0x2e4] ;  /* 0x0002e40001107983 */ /* 0x000f220000300800 */
[----:B-----5:R-:W-:-:S03]  /*2d270*/  IMAD R13, R7, UR12, RZ ;  /* 0x0000000c070d7c24 */ /* 0x020fc6000f8e02ff */
[----:B------:R-:W5:Y:S04]  /*2d280*/  LDL.LU R7, [R1+0x2dc] ;  /* 0x0002dc0001077983 */ /* 0x000f680000300800 */
[----:B------:R0:W-:Y:S04]  /*2d290*/  STL [R1+0x34c], R13 ;  /* 0x00034c0d01007387 */ /* 0x0001e80000100800 */
[----:B------:R-:W5:Y:S01]  /*2d2a0*/  LDL.LU R15, [R1+0x2d4] ;  /* 0x0002d400010f7983 */ /* 0x000f620000300800 */
[----:B0-----:R-:W-:-:S03]  /*2d2b0*/  IMAD R13, R6, UR12, RZ ;  /* 0x0000000c060d7c24 */ /* 0x001fc6000f8e02ff */
[----:B------:R-:W5:Y:S04]  /*2d2c0*/  LDL.LU R6, [R1+0x2cc] ;  /* 0x0002cc0001067983 */ /* 0x000f680000300800 */
[----:B------:R0:W-:Y:S02]  /*2d2d0*/  STL [R1+0x348], R13 ;  /* 0x0003480d01007387 */ /* 0x0001e40000100800 */
[----:B0-----:R-:W-:Y:S02]  /*2d2e0*/  IMAD R13, R4, UR12, RZ ;  /* 0x0000000c040d7c24 */ /* 0x001fe4000f8e02ff */
        /* <DEDUP_REMOVED lines=17> */
[----:B------:R3:W-:Y:S01]  /*2d400*/  STL [R1+0x318], R18 ;  /* 0x0003181201007387 */ /* 0x0007e20000100800 */
[----:B------:R-:W-:Y:S02]  /*2d410*/  IMAD R14, R14, UR12, RZ ;  /* 0x0000000c0e0e7c24 */ /* 0x000fe4000f8e02ff */
[----:B---3--:R-:W-:-:S02]  /*2d420*/  IMAD R18, R11, UR12, RZ ;  /* 0x0000000c0b127c24 */ /* 0x008fc4000f8e02ff */
        /* <DEDUP_REMOVED lines=14> */
[----:B----4-:R-:W-:Y:S02]  /*2d510*/  IMAD R17, R8, UR12, RZ ;  /* 0x0000000c08117c24 */ /* 0x010fe4000f8e02ff */
[----:B------:R-:W4:Y:S04]  /*2d520*/  LDL.LU R8, [R1+0x288] ;  /* 0x0002880001087983 */ /* 0x000f280000300800 */
[----:B------:R-:W-:Y:S04]  /*2d530*/  STL [R1+0x2f4], R18 ;  /* 0x0002f41201007387 */ /* 0x000fe80000100800 */
[----:B------:R5:W-:Y:S02]  /*2d540*/  STL [R1+0x2f0], R17 ;  /* 0x0002f01101007387 */ /* 0x000be40000100800 */
[----:B-----5:R-:W-:-:S02]  /*2d550*/  IMAD R17, R7, UR12, RZ ;  /* 0x0000000c07117c24 */ /* 0x020fc4000f8e02ff */
[----:B------:R-:W5:Y:S01]  /*2d560*/  LDL.LU R7, [R1+0x280] ;  /* 0x0002800001077983 */ /* 0x000f620000300800 */
[----:B------:R-:W-:-:S05]  /*2d570*/  IMAD R16, R16, UR12, RZ ;  /* 0x0000000c10107c24 */ /* 0x000fca000f8e02ff */
        /* <DEDUP_REMOVED lines=8> */
[----:B------:R-:W5:Y:S04]  /*2d600*/  LDL.LU R4, [R1+0x274] ;  /* 0x0002740001047983 */ /* 0x000f680000300800 */
[----:B------:R-:W-:Y:S01]  /*2d610*/  STL [R1+0x2c4], R16 ;  /* 0x0002c41001007387 */ /* 0x000fe20000100800 */
[----:B-1----:R-:W-:Y:S02]  /*2d620*/  IMAD R15, R13, UR12, RZ ;  /* 0x0000000c0d0f7c24 */ /* 0x002fe4000f8e02ff */
[----:B--2---:R-:W-:Y:S02]  /*2d630*/  IMAD R13, R27, UR12, RZ ;  /* 0x0000000c1b0d7c24 */ /* 0x004fe4000f8e02ff */
        /* <DEDUP_REMOVED lines=11> */
[----:B------:R-:W2:Y:S01]  /*2d6f0*/  LDL.LU R12, [R1+0x25c] ;  /* 0x00025c00010c7983 */ /* 0x000ea20000300800 */
[----:B0-----:R-:W-:-:S03]  /*2d700*/  IMAD R15, R28, UR12, RZ ;  /* 0x0000000c1c0f7c24 */ /* 0x001fc6000f8e02ff */
[----:B------:R3:W-:Y:S04]  /*2d710*/  STL [R1+0x2ac], R16 ;  /* 0x0002ac1001007387 */ /* 0x0007e80000100800 */
[----:B------:R-:W2:Y:S04]  /*2d720*/  LDL.LU R28, [R1+0x258] ;  /* 0x00025800011c7983 */ /* 0x000ea80000300800 */
[----:B------:R0:W-:Y:S01]  /*2d730*/  STL [R1+0x2a8], R15 ;  /* 0x0002a80f01007387 */ /* 0x0001e20000100800 */
[----:B---3--:R-:W-:-:S03]  /*2d740*/  IMAD R16, R11, UR12, RZ ;  /* 0x0000000c0b107c24 */ /* 0x008fc6000f8e02ff */
[----:B------:R-:W3:Y:S04]  /*2d750*/  LDL.LU R11, [R1+0x254] ;  /* 0x00025400010b7983 */ /* 0x000ee80000300800 */
[----:B------:R-:W-:Y:S01]  /*2d760*/  STL [R1+0x2a0], R16 ;  /* 0x0002a01001007387 */ /* 0x000fe20000100800 */
[----:B0-----:R-:W-:-:S03]  /*2d770*/  IMAD R15, R5, UR12, RZ ;  /* 0x0000000c050f7c24 */ /* 0x001fc6000f8e02ff */
        /* <DEDUP_REMOVED lines=12> */
[----:B----4-:R-:W-:-:S03]  /*2d840*/  IMAD R14, R8, UR12, RZ ;  /* 0x0000000c080e7c24 */ /* 0x010fc6000f8e02ff */
[----:B------:R-:W4:Y:S04]  /*2d850*/  LDL.LU R8, [R1+0x238] ;  /* 0x0002380001087983 */ /* 0x000f280000300800 */
[----:B------:R5:W-:Y:S04]  /*2d860*/  STL [R1+0x288], R14 ;  /* 0x0002880e01007387 */ /* 0x000be80000100800 */
[----:B------:R-:W4:Y:S01]  /*2d870*/  LDL.LU R15, [R1+0x230] ;  /* 0x00023000010f7983 */ /* 0x000f220000300800 */
[----:B-----5:R-:W-:-:S03]  /*2d880*/  IMAD R14, R7, UR12, RZ ;  /* 0x0000000c070e7c24 */ /* 0x020fc6000f8e02ff */
[----:B------:R-:W5:Y:S04]  /*2d890*/  LDL.LU R7, [R1+0x228] ;  /* 0x0002280001077983 */ /* 0x000f680000300800 */
[----:B------:R0:W-:Y:S02]  /*2d8a0*/  STL [R1+0x280], R14 ;  /* 0x0002800e01007387 */ /* 0x0001e40000100800 */
[----:B0-----:R-:W-:Y:S02]  /*2d8b0*/  IMAD R14, R6, UR12, RZ ;  /* 0x0000000c060e7c24 */ /* 0x001fe4000f8e02ff */
        /* <DEDUP_REMOVED lines=19> */
[----:B------:R-:W-:Y:S02]  /*2d9f0*/  IMAD R12, R28, UR12, RZ ;  /* 0x0000000c1c0c7c24 */ /* 0x000fe4000f8e02ff */
[----:B------:R-:W2:Y:S04]  /*2da00*/  LDL.LU R28, [R1+0x200] ;  /* 0x00020000011c7983 */ /* 0x000ea80000300800 */
[----:B------:R-:W-:Y:S04]  /*2da10*/  STL [R1+0x25c], R18 ;  /* 0x00025c1201007387 */ /* 0x000fe80000100800 */
[----:B------:R0:W-:Y:S04]  /*2da20*/  STL [R1+0x258], R12 ;  /* 0x0002580c01007387 */ /* 0x0001e80000100800 */
[----:B0-----:R-:W2:Y:S01]  /*2da30*/  LDL.LU R12, [R1+0x1fc] ;  /* 0x0001fc00010c7983 */ /* 0x001ea20000300800 */
[----:B---3--:R-:W-:-:S05]  /*2da40*/  IMAD R11, R11, UR12, RZ ;  /* 0x0000000c0b0b7c24 */ /* 0x008fca000f8e02ff */
        /* <DEDUP_REMOVED lines=14> */
[----:B----4-:R-:W-:Y:S02]  /*2db30*/  IMAD R17, R8, UR12, RZ ;  /* 0x0000000c08117c24 */ /* 0x010fe4000f8e02ff */
[----:B------:R-:W4:Y:S04]  /*2db40*/  LDL.LU R8, [R1+0x1e4] ;  /* 0x0001e40001087983 */ /* 0x000f280000300800 */
[----:B------:R0:W-:Y:S04]  /*2db50*/  STL [R1+0x23c], R16 ;  /* 0x00023c1001007387 */ /* 0x0001e80000100800 */
[----:B------:R-:W-:Y:S01]  /*2db60*/  STL [R1+0x238], R17 ;  /* 0x0002381101007387 */ /* 0x000fe20000100800 */
[----:B0-----:R-:W-:-:S02]  /*2db70*/  IMAD R16, R15, UR12, RZ ;  /* 0x0000000c0f107c24 */ /* 0x001fc4000f8e02ff */
[----:B-----5:R-:W-:Y:S02]  /*2db80*/  IMAD R15, R7, UR12, RZ ;  /* 0x0000000c070f7c24 */ /* 0x020fe4000f8e02ff */
[----:B------:R-:W5:Y:S04]  /*2db90*/  LDL.LU R7, [R1+0x1e0] ;  /* 0x0001e00001077983 */ /* 0x000f680000300800 */
[----:B------:R0:W-:Y:S04]  /*2dba0*/  STL [R1+0x230], R16 ;  /* 0x0002301001007387 */ /* 0x0001e80000100800 */
[----:B------:R1:W-:Y:S01]  /*2dbb0*/  STL [R1+0x228], R15 ;  /* 0x0002280f01007387 */ /* 0x0003e20000100800 */
[----:B0-----:R-:W-:-:S03]  /*2dbc0*/  IMAD R16, R6, UR12, RZ ;  /* 0x0000000c06107c24 */ /* 0x001fc6000f8e02ff */
[----:B------:R-:W5:Y:S04]  /*2dbd0*/  LDL.LU R6, [R1+0x1d8] ;  /* 0x0001d80001067983 */ /* 0x000f680000300800 */
[----:B------:R-:W-:Y:S01]  /*2dbe0*/  STL [R1+0x224], R16 ;  /* 0x0002241001007387 */ /* 0x000fe20000100800 */
[----:B-1----:R-:W-:Y:S02]  /*2dbf0*/  IMAD R15, R14, UR12, RZ ;  /* 0x0000000c0e0f7c24 */ /* 0x002fe4000f8e02ff */
[----:B------:R-:W-:Y:S02]  /*2dc00*/  IMAD R14, R4, UR12, RZ ;  /* 0x0000000c040e7c24 */ /* 0x000fe4000f8e02ff */
        /* <DEDUP_REMOVED lines=13> */
[----:B------:R-:W-:Y:S04]  /*2dce0*/  STL [R1+0x208], R16 ;  /* 0x0002081001007387 */ /* 0x000fe80000100800 */
[----:B------:R-:W2:Y:S04]  /*2dcf0*/  LDL.LU R26, [R1+0x1b8] ;  /* 0x0001b800011a7983 */ /* 0x000ea80000300800 */
[----:B------:R0:W-:Y:S02]  /*2dd00*/  STL [R1+0x204], R15 ;  /* 0x0002040f01007387 */ /* 0x0001e40000100800 */
[----:B0-----:R-:W-:-:S02]  /*2dd10*/  IMAD R15, R28, UR12, RZ ;  /* 0x0000000c1c0f7c24 */ /* 0x001fc4000f8e02ff */
[----:B------:R-:W2:Y:S04]  /*2dd20*/  LDL.LU R28, [R1+0x1b4] ;  /* 0x0001b400011c7983 */ /* 0x000ea80000300800 */
[----:B------:R3:W-:Y:S01]  /*2dd30*/  STL [R1+0x200], R15 ;  /* 0x0002000f01007387 */ /* 0x0007e20000100800 */
[----:B------:R-:W-:-:S03]  /*2dd40*/  IMAD R16, R12, UR12, RZ ;  /* 0x0000000c0c107c24 */ /* 0x000fc6000f8e02ff */
[----:B------:R-:W2:Y:S04]  /*2dd50*/  LDL.LU R12, [R1+0x1ac] ;  /* 0x0001ac00010c7983 */ /* 0x000ea80000300800 */
[----:B------:R-:W-:Y:S01]  /*2dd60*/  STL [R1+0x1fc], R16 ;  /* 0x0001fc1001007387 */ /* 0x000fe20000100800 */
[----:B---3--:R-:W-:Y:S02]  /*2dd70*/  IMAD R15, R11, UR12, RZ ;  /* 0x0000000c0b0f7c24 */ /* 0x008fe4000f8e02ff */
[----:B------:R-:W-:Y:S02]  /*2dd80*/  IMAD R11, R5, UR12, RZ ;  /* 0x0000000c050b7c24 */ /* 0x000fe4000f8e02ff */
[----:B------:R-:W3:Y:S04]  /*2dd90*/  LDL.LU R5, [R1+0x1a8] ;  /* 0x0001a80001057983 */ /* 0x000ee80000300800 */
[----:B------:R-:W-:Y:S04]  /*2dda0*/  STL [R1+0x1f4], R15 ;  /* 0x0001f40f01007387 */ /* 0x000fe80000100800 */
[----:B------:R0:W-:Y:S04]  /*2ddb0*/  STL [R1+0x1f0], R11 ;  /* 0x0001f00b01007387 */ /* 0x0001e80000100800 */
[----:B------:R-:W3:Y:S04]  /*2ddc0*/  LDL.LU R17, [R1+0x1a0] ;  /* 0x0001a00001117983 */ /* 0x000ee80000300800 */
[----:B0-----:R-:W3:Y:S01]  /*2ddd0*/  LDL.LU R11, [R1+0x19c] ;  /* 0x00019c00010b7983 */ /* 0x001ee20000300800 */
[----:B------:R-:W-:-:S05]  /*2dde0*/  IMAD R10, R10, UR12, RZ ;  /* 0x0000000c0a0a7c24 */ /* 0x000fca000f8e02ff */
[----:B------:R0:W-:Y:S04]  /*2ddf0*/  STL [R1+0x1ec], R10 ;  /* 0x0001ec0a01007387 */ /* 0x0001e80000100800 */
[----:B------:R-:W3:Y:S04]  /*2de00*/  LDL.LU R16, [R1+0x198] ;  /* 0x0001980001107983 */ /* 0x000ee80000300800 */
[----:B0-----:R-:W3:Y:S01]  /*2de10*/  LDL.LU R10, [R1+0x194] ;  /* 0x00019400010a7983 */ /* 0x001ee20000300800 */
[----:B------:R-:W-:-:S05]  /*2de20*/  IMAD R9, R9, UR12, RZ ;  /* 0x0000000c09097c24 */ /* 0x000fca000f8e02ff */
[----:B------:R0:W-:Y:S04]  /*2de30*/  STL [R1+0x1e8], R9 ;  /* 0x0001e80901007387 */ /* 0x0001e80000100800 */
[----:B------:R-:W3:Y:S04]  /*2de40*/  LDL.LU R15, [R1+0x190] ;  /* 0x00019000010f7983 */ /* 0x000ee80000300800 */
[----:B0-----:R-:W3:Y:S01]  /*2de50*/  LDL.LU R9, [R1+0x18c] ;  /* 0x00018c0001097983 */ /* 0x001ee20000300800 */
[----:B----4-:R-:W-:-:S05]  /*2de60*/  IMAD R8, R8, UR12, RZ ;  /* 0x0000000c08087c24 */ /* 0x010fca000f8e02ff */
[----:B------:R0:W-:Y:S04]  /*2de70*/  STL [R1+0x1e4], R8 ;  /* 0x0001e40801007387 */ /* 0x0001e80000100800 */
[----:B0-----:R-:W4:Y:S01]  /*2de80*/  LDL.LU R8, [R1+0x188] ;  /* 0x0001880001087983 */ /* 0x001f220000300800 */
[----:B-----5:R-:W-:-:S05]  /*2de90*/  IMAD R7, R7, UR12, RZ ;  /* 0x0000000c07077c24 */ /* 0x020fca000f8e02ff */
        /* <DEDUP_REMOVED lines=8> */
[----:B--2---:R-:W-:Y:S02]  /*2df20*/  IMAD R18, R14, UR12, RZ ;  /* 0x0000000c0e127c24 */ /* 0x004fe4000f8e02ff */
        /* <DEDUP_REMOVED lines=9> */
[----:B0-----:R-:W-:-:S02]  /*2dfc0*/  IMAD R18, R26, UR12, RZ ;  /* 0x0000000c1a127c24 */ /* 0x001fc4000f8e02ff */
[----:B------:R-:W2:Y:S04]  /*2dfd0*/  LDL.LU R26, [R1+0x160] ;  /* 0x00016000011a7983 */ /* 0x000ea80000300800 */
[----:B------:R0:W-:Y:S04]  /*2dfe0*/  STL [R1+0x1bc], R13 ;  /* 0x0001bc0d01007387 */ /* 0x0001e80000100800 */
[----:B------:R-:W-:Y:S01]  /*2dff0*/  STL [R1+0x1b8], R18 ;  /* 0x0001b81201007387 */ /* 0x000fe20000100800 */
[----:B0-----:R-:W-:-:S03]  /*2e000*/  IMAD R13, R28, UR12, RZ ;  /* 0x0000000c1c0d7c24 */ /* 0x001fc6000f8e02ff */
        /* <DEDUP_REMOVED lines=13> */
[----:B------:R0:W-:Y:S01]  /*2e0e0*/  STL [R1+0x19c], R17 ;  /* 0x00019c1101007387 */ /* 0x0001e20000100800 */
[----:B------:R-:W-:-:S02]  /*2e0f0*/  IMAD R16, R16, UR12, RZ ;  /* 0x0000000c10107c24 */ /* 0x000fc4000f8e02ff */
        /* <DEDUP_REMOVED lines=12> */
[----:B-----5:R-:W-:-:S03]  /*2e1c0*/  IMAD R15, R7, UR12, RZ ;  /* 0x0000000c070f7c24 */ /* 0x020fc6000f8e02ff */
[----:B------:R-:W5:Y:S04]  /*2e1d0*/  LDL.LU R7, [R1+0x134] ;  /* 0x0001340001077983 */ /* 0x000f680000300800 */
[----:B------:R-:W-:Y:S01]  /*2e1e0*/  STL [R1+0x184], R15 ;  /* 0x0001840f01007387 */ /* 0x000fe20000100800 */
[----:B------:R-:W-:-:S05]  /*2e1f0*/  IMAD R6, R6, UR12, RZ ;  /* 0x0000000c06067c24 */ /* 0x000fca000f8e02ff */
[----:B------:R0:W-:Y:S04]  /*2e200*/  STL [R1+0x180], R6 ;  /* 0x0001800601007387 */ /* 0x0001e80000100800 */
[----:B0-----:R-:W5:Y:S01]  /*2e210*/  LDL.LU R6, [R1+0x12c] ;  /* 0x00012c0001067983 */ /* 0x001f620000300800 */
[----:B------:R-:W-:-:S03]  /*2e220*/  IMAD R15, R4, UR12, RZ ;  /* 0x0000000c040f7c24 */ /* 0x000fc6000f8e02ff */
[----:B------:R-:W5:Y:S04]  /*2e230*/  LDL.LU R4, [R1+0x128] ;  /* 0x0001280001047983 */ /* 0x000f680000300800 */
[----:B------:R-:W-:Y:S01]  /*2e240*/  STL [R1+0x178], R15 ;  /* 0x0001780f01007387 */ /* 0x000fe20000100800 */
[----:B--2---:R-:W-:-:S03]  /*2e250*/  IMAD R16, R27, UR12, RZ ;  /* 0x0000000c1b107c24 */ /* 0x004fc6000f8e02ff */
[----:B------:R-:W2:Y:S04]  /*2e260*/  LDL.LU R27, [R1+0x124] ;  /* 0x00012400011b7983 */ /* 0x000ea80000300800 */
[----:B------:R0:W-:Y:S04]  /*2e270*/  STL [R1+0x170], R16 ;  /* 0x0001701001007387 */ /* 0x0001e80000100800 */
[----:B0-----:R-:W2:Y:S01]  /*2e280*/  LDL.LU R16, [R1+0x120] ;  /* 0x0001200001107983 */ /* 0x001ea20000300800 */
[----:B------:R-:W-:Y:S02]  /*2e290*/  IMAD R15, R14, UR12, RZ ;  /* 0x0000000c0e0f7c24 */ /* 0x000fe4000f8e02ff */
[----:B------:R-:W-:-:S03]  /*2e2a0*/  IMAD R14, R29, UR12, RZ ;  /* 0x0000000c1d0e7c24 */ /* 0x000fc6000f8e02ff */
        /* <DEDUP_REMOVED lines=9> */
[----:B0-----:R-:W-:-:S03]  /*2e340*/  IMAD R14, R13, UR12, RZ ;  /* 0x0000000c0d0e7c24 */ /* 0x001fc6000f8e02ff */
[----:B-1----:R-:W2:Y:S01]  /*2e350*/  LDL.LU R15, [R1+0x108] ;  /* 0x00010800010f7983 */ /* 0x002ea20000300800 */
[----:B------:R-:W-:-:S03]  /*2e360*/  IMAD R13, R12, UR12, RZ ;  /* 0x0000000c0c0d7c24 */ /* 0x000fc6000f8e02ff */
[----:B------:R0:W-:Y:S04]  /*2e370*/  STL [R1+0x154], R14 ;  /* 0x0001540e01007387 */ /* 0x0001e80000100800 */
[----:B------:R1:W-:Y:S04]  /*2e380*/  STL [R1+0x150], R13 ;  /* 0x0001500d01007387 */ /* 0x0003e80000100800 */
[----:B------:R-:W2:Y:S01]  /*2e390*/  LDL.LU R17, [R1+0x104] ;  /* 0x0001040001117983 */ /* 0x000ea20000300800 */
[----:B---3--:R-:W-:-:S03]  /*2e3a0*/  IMAD R12, R5, UR12, RZ ;  /* 0x0000000c050c7c24 */ /* 0x008fc6000f8e02ff */
[----:B------:R-:W3:Y:S04]  /*2e3b0*/  LDL.LU R5, [R1+0x100] ;  /* 0x0001000001057983 */ /* 0x000ee80000300800 */
[----:B------:R1:W-:Y:S04]  /*2e3c0*/  STL [R1+0x14c], R12 ;  /* 0x00014c0c01007387 */ /* 0x0003e80000100800 */
[----:B0-----:R-:W3:Y:S04]  /*2e3d0*/  LDL.LU R14, [R1+0xf8] ;  /* 0x0000f800010e7983 */ /* 0x001ee80000300800 */
[----:B-1----:R-:W3:Y:S01]  /*2e3e0*/  LDL.LU R13, [R1+0xf4] ;  /* 0x0000f400010d7983 */ /* 0x002ee20000300800 */
[----:B------:R-:W-:-:S05]  /*2e3f0*/  IMAD R11, R11, UR12, RZ ;  /* 0x0000000c0b0b7c24 */ /* 0x000fca000f8e02ff */
[----:B------:R0:W-:Y:S04]  /*2e400*/  STL [R1+0x148], R11 ;  /* 0x0001480b01007387 */ /* 0x0001e80000100800 */
[----:B------:R-:W3:Y:S04]  /*2e410*/  LDL.LU R12, [R1+0xf0] ;  /* 0x0000f000010c7983 */ /* 0x000ee80000300800 */
[----:B0-----:R-:W3:Y:S01]  /*2e420*/  LDL.LU R11, [R1+0xe8] ;  /* 0x0000e800010b7983 */ /* 0x001ee20000300800 */
[----:B------:R-:W-:-:S05]  /*2e430*/  IMAD R10, R10, UR12, RZ ;  /* 0x0000000c0a0a7c24 */ /* 0x000fca000f8e02ff */
[----:B------:R0:W-:Y:S04]  /*2e440*/  STL [R1+0x140], R10 ;  /* 0x0001400a01007387 */ /* 0x0001e80000100800 */
[----:B0-----:R-:W3:Y:S01]  /*2e450*/  LDL.LU R10, [R1+0xe4] ;  /* 0x0000e400010a7983 */ /* 0x001ee20000300800 */
[----:B------:R-:W-:-:S05]  /*2e460*/  IMAD R9, R9, UR12, RZ ;  /* 0x0000000c09097c24 */ /* 0x000fca000f8e02ff */
        /* <DEDUP_REMOVED lines=8> */
[----:B0-----:R-:W-:-:S03]  /*2e4f0*/  IMAD R18, R6, UR12, RZ ;  /* 0x0000000c06127c24 */ /* 0x001fc6000f8e02ff */
[----:B------:R-:W5:Y:S04]  /*2e500*/  LDL.LU R6, [R1+0xbc] ;  /* 0x0000bc0001067983 */ /* 0x000f680000300800 */
[----:B------:R-:W-:Y:S01]  /*2e510*/  STL [R1+0x12c], R18 ;  /* 0x00012c1201007387 */ /* 0x000fe20000100800 */
[----:B------:R-:W-:-:S05]  /*2e520*/  IMAD R4, R4, UR12, RZ ;  /* 0x0000000c04047c24 */ /* 0x000fca000f8e02ff */
[----:B------:R0:W-:Y:S04]  /*2e530*/  STL [R1+0x128], R4 ;  /* 0x0001280401007387 */ /* 0x0001e80000100800 */
[----:B0-----:R-:W5:Y:S01]  /*2e540*/  LDL.LU R4, [R1+0xdc] ;  /* 0x0000dc0001047983 */ /* 0x001f620000300800 */
[----:B--2---:R-:W-:-:S03]  /*2e550*/  IMAD R18, R27, UR12, RZ ;  /* 0x0000000c1b127c24 */ /* 0x004fc6000f8e02ff */
[----:B------:R-:W2:Y:S04]  /*2e560*/  LDL R27, [R1+0x864] ;  /* 0x00086400011b7983 */ /* 0x000ea80000100800 */
[----:B------:R0:W-:Y:S02]  /*2e570*/  STL [R1+0x124], R18 ;  /* 0x0001241201007387 */ /* 0x0001e40000100800 */
[----:B0-----:R-:W-:Y:S02]  /*2e580*/  IMAD R18, R16, UR12, RZ ;  /* 0x0000000c10127c24 */ /* 0x001fe4000f8e02ff */
[----:B------:R-:W-:Y:S02]  /*2e590*/  IMAD R16, R29, UR12, RZ ;  /* 0x0000000c1d107c24 */ /* 0x000fe4000f8e02ff */
[----:B------:R-:W2:Y:S04]  /*2e5a0*/  LDL.LU R29, [R1+0xcc] ;  /* 0x0000cc00011d7983 */ /* 0x000ea80000300800 */
[----:B------:R-:W-:Y:S04]  /*2e5b0*/  STL [R1+0x120], R18 ;  /* 0x0001201201007387 */ /* 0x000fe80000100800 */
[----:B------:R0:W-:Y:S01]  /*2e5c0*/  STL [R1+0x11c], R16 ;  /* 0x00011c1001007387 */ /* 0x0001e20000100800 */
[----:B------:R-:W-:-:S03]  /*2e5d0*/  IMAD R19, R26, UR12, RZ ;  /* 0x0000000c1a137c24 */ /* 0x000fc6000f8e02ff */
[----:B0-----:R-:W2:Y:S04]  /*2e5e0*/  LDL.LU R16, [R1+0xc4] ;  /* 0x0000c40001107983 */ /* 0x001ea80000300800 */
[----:B------:R-:W-:Y:S01]  /*2e5f0*/  STL [R1+0x118], R19 ;  /* 0x0001181301007387 */ /* 0x000fe20000100800 */
[----:B------:R-:W-:-:S03]  /*2e600*/  IMAD R18, R28, UR12, RZ ;  /* 0x0000000c1c127c24 */ /* 0x000fc6000f8e02ff */
[----:B------:R-:W2:Y:S04]  /*2e610*/  LDL.LU R28, [R1+0xc0] ;  /* 0x0000c000011c7983 */ /* 0x000ea80000300800 */
[----:B------:R-:W2:Y:S04]  /*2e620*/  LDL.LU R26, [R1+0xb8] ;  /* 0x0000b800011a7983 */ /* 0x000ea80000300800 */
[----:B------:R0:W-:Y:S02]  /*2e630*/  STL [R1+0x110], R18 ;  /* 0x0001101201007387 */ /* 0x0001e40000100800 */
[----:B0-----:R-:W-:-:S02]  /*2e640*/  IMAD R18, R15, UR12, RZ ;  /* 0x0000000c0f127c24 */ /* 0x001fc4000f8e02ff */
[----:B------:R-:W2:Y:S01]  /*2e650*/  LDL.LU R15, [R1+0xb4] ;  /* 0x0000b400010f7983 */ /* 0x000ea20000300800 */
[----:B------:R-:W-:-:S03]  /*2e660*/  IMAD R17, R17, UR12, RZ ;  /* 0x0000000c11117c24 */ /* 0x000fc6000f8e02ff */
[----:B------:R3:W-:Y:S02]  /*2e670*/  STL [R1+0x108], R18 ;  /* 0x0001081201007387 */ /* 0x0007e40000100800 */
[----:B---3--:R-:W-:Y:S02]  /*2e680*/  IMAD R18, R5, UR12, RZ ;  /* 0x0000000c05127c24 */ /* 0x008fe4000f8e02ff */
[----:B------:R-:W3:Y:S04]  /*2e690*/  LDL.LU R5, [R1+0xb0] ;  /* 0x0000b00001057983 */ /* 0x000ee80000300800 */
[----:B------:R0:W-:Y:S04]  /*2e6a0*/  STL [R1+0x104], R17 ;  /* 0x0001041101007387 */ /* 0x0001e80000100800 */
[----:B------:R-:W-:Y:S01]  /*2e6b0*/  STL [R1+0x100], R18 ;  /* 0x0001001201007387 */ /* 0x000fe20000100800 */
[----:B------:R-:W-:-:S02]  /*2e6c0*/  IMAD R13, R13, UR12, RZ ;  /* 0x0000000c0d0d7c24 */ /* 0x000fc4000f8e02ff */
[----:B0-----:R-:W-:Y:S02]  /*2e6d0*/  IMAD R17, R14, UR12, RZ ;  /* 0x0000000c0e117c24 */ /* 0x001fe4000f8e02ff */
[----:B------:R-:W3:Y:S04]  /*2e6e0*/  LDL.LU R14, [R1+0x98] ;  /* 0x00009800010e7983 */ /* 0x000ee80000300800 */
[----:B------:R0:W-:Y:S04]  /*2e6f0*/  STL [R1+0xf8], R17 ;  /* 0x0000f81101007387 */ /* 0x0001e80000100800 */
[----:B------:R1:W-:Y:S01]  /*2e700*/  STL [R1+0xf4], R13 ;  /* 0x0000f40d01007387 */ /* 0x0003e20000100800 */
[----:B0-----:R-:W-:-:S02]  /*2e710*/  IMAD R17, R12, UR12, RZ ;  /* 0x0000000c0c117c24 */ /* 0x001fc4000f8e02ff */
[----:B------:R-:W-:Y:S01]  /*2e720*/  IMAD R12, R11, UR12, RZ ;  /* 0x0000000c0b0c7c24 */ /* 0x000fe2000f8e02ff */
[----:B-1----:R-:W3:Y:S04]  /*2e730*/  LDL.LU R13, [R1+0x90] ;  /* 0x00009000010d7983 */ /* 0x002ee80000300800 */
[----:B------:R-:W-:Y:S04]  /*2e740*/  STL [R1+0xf0], R17 ;  /* 0x0000f01101007387 */ /* 0x000fe80000100800 */
[----:B------:R0:W-:Y:S01]  /*2e750*/  STL [R1+0xe8], R12 ;  /* 0x0000e80c01007387 */ /* 0x0001e20000100800 */
[----:B------:R-:W-:-:S03]  /*2e760*/  IMAD R11, R10, UR12, RZ ;  /* 0x0000000c0a0b7c24 */ /* 0x000fc6000f8e02ff */
[----:B0-----:R-:W3:Y:S04]  /*2e770*/  LDL.LU R12, [R1+0x8c] ;  /* 0x00008c00010c7983 */ /* 0x001ee80000300800 */
[----:B------:R0:W-:Y:S04]  /*2e780*/  STL [R1+0xe4], R11 ;  /* 0x0000e40b01007387 */ /* 0x0001e80000100800 */
[----:B0-----:R-:W3:Y:S01]  /*2e790*/  LDL.LU R11, [R1+0x84] ;  /* 0x00008400010b7983 */ /* 0x001ee20000300800 */
[----:B------:R-:W-:Y:S02]  /*2e7a0*/  IMAD R10, R9, UR12, RZ ;  /* 0x0000000c090a7c24 */ /* 0x000fe4000f8e02ff */
[----:B----4-:R-:W-:-:S03]  /*2e7b0*/  IMAD R9, R8, UR12, RZ ;  /* 0x0000000c08097c24 */ /* 0x010fc6000f8e02ff */
[----:B------:R0:W-:Y:S04]  /*2e7c0*/  STL [R1+0xe0], R10 ;  /* 0x0000e00a01007387 */ /* 0x0001e80000100800 */
[----:B------:R1:W-:Y:S01]  /*2e7d0*/  STL [R1+0xd4], R9 ;  /* 0x0000d40901007387 */ /* 0x0003e20000100800 */
[----:B-----5:R-:W-:Y:S02]  /*2e7e0*/  IMAD R8, R7, UR12, RZ ;  /* 0x0000000c07087c24 */ /* 0x020fe4000f8e02ff */
[----:B------:R-:W-:Y:S02]  /*2e7f0*/  IMAD R7, R3, UR12, RZ ;  /* 0x0000000c03077c24 */ /* 0x000fe4000f8e02ff */
[----:B------:R-:W4:Y:S04]  /*2e800*/  LDL.LU R3, [R1+0x367c] ;  /* 0x00367c0001037983 */ /* 0x000f280000300800 */
[----:B------:R5:W-:Y:S04]  /*2e810*/  STL [R1+0x7a8], R8 ;  /* 0x0007a80801007387 */ /* 0x000be80000100800 */
[----:B0-----:R-:W3:Y:S04]  /*2e820*/  LDL.LU R10, [R1+0x80] ;  /* 0x00008000010a7983 */ /* 0x001ee80000300800 */
[----:B------:R-:W-:Y:S04]  /*2e830*/  STL [R1+0xd0], R7 ;  /* 0x0000d00701007387 */ /* 0x000fe80000100800 */
[----:B-1----:R-:W3:Y:S01]  /*2e840*/  LDL.LU R9, [R1+0x78] ;  /* 0x0000780001097983 */ /* 0x002ee20000300800 */
[----:B------:R-:W-:-:S05]  /*2e850*/  IMAD R6, R6, UR12, RZ ;  /* 0x0000000c06067c24 */ /* 0x000fca000f8e02ff */
[----:B------:R2:W-:Y:S04]  /*2e860*/  STL [R1+0xc8], R6 ;  /* 0x0000c80601007387 */ /* 0x0005e80000100800 */
[----:B-----5:R-:W5:Y:S01]  /*2e870*/  LDL.LU R8, [R1+0x74] ;  /* 0x0000740001087983 */ /* 0x020f620000300800 */
[----:B------:R-:W-:Y:S02]  /*2e880*/  IMAD R0, R0, UR7, RZ ;  /* 0x0000000700007c24 */ /* 0x000fe4000f8e02ff */
[----:B------:R-:W-:-:S05]  /*2e890*/  IMAD R4, R4, UR12, RZ ;  /* 0x0000000c04047c24 */ /* 0x000fca000f8e02ff */
[----:B------:R0:W-:Y:S01]  /*2e8a0*/  STL [R1+0xbc], R4 ;  /* 0x0000bc0401007387 */ /* 0x0001e20000100800 */
[----:B--2---:R-:W-:-:S05]  /*2e8b0*/  IADD3 R6, P1, PT, R27, UR8, RZ ;  /* 0x000000081b067c10 */ /* 0x004fca000ff3e0ff */
[----:B------:R4:W-:Y:S04]  /*2e8c0*/  STL [R1+0x1f88], R6 ;  /* 0x001f880601007387 */ /* 0x0009e80000100800 */
[----:B------:R-:W2:Y:S01]  /*2e8d0*/  LDL.LU R7, [R1+0x70] ;  /* 0x0000700001077983 */ /* 0x000ea20000300800 */
[----:B0-----:R-:W-:-:S05]  /*2e8e0*/  IADD3 R4, P0, PT, R0, UR8, RZ ;  /* 0x0000000800047c10 */ /* 0x001fca000ff1e0ff */
[----:B------:R-:W-:Y:S01]  /*2e8f0*/  STL [R1+0x1f8c], R4 ;  /* 0x001f8c0401007387 */ /* 0x000fe20000100800 */
[----:B------:R-:W-:Y:S02]  /*2e900*/  LEA.HI.X.SX32 R2, R2, UR11, 0x1, P3 ;  /* 0x0000000b02027c11 */ /* 0x000fe400098f0eff */
[----:B----4-:R-:W-:-:S05]  /*2e910*/  IADD3 R6, P2, PT, R29, R3, RZ ;  /* 0x000000031d067210 */ /* 0x010fca0007f5e0ff */
[----:B------:R0:W-:Y:S04]  /*2e920*/  STL [R1+0x33d0], R6 ;  /* 0x0033d00601007387 */ /* 0x0001e80000100800 */
[----:B0-----:R-:W4:Y:S01]  /*2e930*/  LDL.LU R6, [R1+0x6c] ;  /* 0x00006c0001067983 */ /* 0x001f220000300800 */
[-C--:B------:R-:W-:Y:S02]  /*2e940*/  IADD3 R4, P4, PT, R16, R3.reuse, RZ ;  /* 0x0000000310047210 */ /* 0x080fe40007f9e0ff */
[-C--:B------:R-:W-:Y:S02]  /*2e950*/  IADD3 R17, P3, PT, R28, R3.reuse, RZ ;  /* 0x000000031c117210 */ /* 0x080fe40007f7e0ff */
[-C--:B------:R-:W-:Y:S01]  /*2e960*/  IADD3 R18, P6, PT, R26, R3.reuse, RZ ;  /* 0x000000031a127210 */ /* 0x080fe20007fde0ff */
[----:B------:R0:W-:Y:S04]  /*2e970*/  STL [R1+0x33d4], R4 ;  /* 0x0033d40401007387 */ /* 0x0001e80000100800 */
[----:B0-----:R-:W4:Y:S04]  /*2e980*/  LDL.LU R4, [R1+0x68] ;  /* 0x0000680001047983 */ /* 0x001f280000300800 */
[----:B------:R0:W-:Y:S04]  /*2e990*/  STL [R1+0x33d8], R17 ;  /* 0x0033d81101007387 */ /* 0x0001e80000100800 */
[----:B------:R1:W-:Y:S04]  /*2e9a0*/  STL [R1+0x33dc], R18 ;  /* 0x0033dc1201007387 */ /* 0x0003e80000100800 */
[----:B------:R-:W4:Y:S01]  /*2e9b0*/  LDL.LU R27, [R1+0x64] ;  /* 0x00006400011b7983 */ /* 0x000f220000300800 */
[----:B0-----:R-:W-:-:S02]  /*2e9c0*/  IADD3 R17, P5, PT, R15, R3, RZ ;  /* 0x000000030f117210 */ /* 0x001fc40007fbe0ff */
[----:B-1----:R-:W-:-:S03]  /*2e9d0*/  LEA.HI.X.SX32 R18, R29, R2, 0x1, P2 ;  /* 0x000000021d127211 */ /* 0x002fc600010f0eff */
[----:B------:R3:W-:Y:S04]  /*2e9e0*/  STL [R1+0x33e0], R17 ;  /* 0x0033e01101007387 */ /* 0x0007e80000100800 */
[----:B------:R0:W-:Y:S04]  /*2e9f0*/  STL [R1+0x33c8], R18 ;  /* 0x0033c81201007387 */ /* 0x0001e80000100800 */
[----:B------:R-:W4:Y:S01]  /*2ea00*/  LDL.LU R29, [R1+0x60] ;  /* 0x00006000011d7983 */ /* 0x000f220000300800 */
[----:B---3--:R-:W-:Y:S02]  /*2ea10*/  IADD3 R17, P2, PT, R5, R3, RZ ;  /* 0x0000000305117210 */ /* 0x008fe40007f5e0ff */
[----:B0-----:R-:W-:-:S03]  /*2ea20*/  LEA.HI.X.SX32 R18, R16, R2, 0x1, P4 ;  /* 0x0000000210127211 */ /* 0x001fc600020f0eff */
[----:B------:R0:W-:Y:S01]  /*2ea30*/  STL [R1+0x33cc], R17 ;  /* 0x0033cc1101007387 */ /* 0x0001e20000100800 */
[----:B------:R-:W-:-:S03]  /*2ea40*/  LEA.HI.X.SX32 R16, R28, R2, 0x1, P3 ;  /* 0x000000021c107211 */ /* 0x000fc600018f0eff */
[----:B------:R1:W-:Y:S04]  /*2ea50*/  STL [R1+0x33c0], R18 ;  /* 0x0033c01201007387 */ /* 0x0003e80000100800 */
[----:B------:R-:W3:Y:S01]  /*2ea60*/  LDL.LU R28, [R1+0x5c] ;  /* 0x00005c00011c7983 */ /* 0x000ee20000300800 */
[-C--:B0-----:R-:W-:Y:S02]  /*2ea70*/  IADD3 R17, P4, PT, R14, R3.reuse, RZ ;  /* 0x000000030e117210 */ /* 0x081fe40007f9e0ff */
[----:B-1----:R-:W-:-:S03]  /*2ea80*/  IADD3 R18, P3, PT, R13, R3, RZ ;  /* 0x000000030d127210 */ /* 0x002fc60007f7e0ff */
[----:B------:R0:W-:Y:S04]  /*2ea90*/  STL [R1+0x33c4], R17 ;  /* 0x0033c41101007387 */ /* 0x0001e80000100800 */
[----:B------:R1:W-:Y:S04]  /*2eaa0*/  STL [R1+0x33b8], R16 ;  /* 0x0033b81001007387 */ /* 0x0003e80000100800 */
[----:B------:R-:W-:Y:S01]  /*2eab0*/  STL [R1+0x33bc], R18 ;  /* 0x0033bc1201007387 */ /* 0x000fe20000100800 */
[----:B0-----:R-:W-:-:S03]  /*2eac0*/  LEA.HI.X.SX32 R17, R26, R2, 0x1, P6 ;  /* 0x000000021a117211 */ /* 0x001fc600030f0eff */
[----:B------:R-:W3:Y:S01]  /*2ead0*/  LDL.LU R26, [R1+0x54] ;  /* 0x00005400011a7983 */ /* 0x000ee20000300800 */
[----:B-1----:R-:W-:-:S03]  /*2eae0*/  IADD3 R16, P6, PT, R12, R3, RZ ;  /* 0x000000030c107210 */ /* 0x002fc60007fde0ff */
[----:B------:R0:W-:Y:S04]  /*2eaf0*/  STL [R1+0x33b0], R17 ;  /* 0x0033b01101007387 */ /* 0x0001e80000100800 */
[----:B------:R1:W-:Y:S01]  /*2eb00*/  STL [R1+0x33b4], R16 ;  /* 0x0033b41001007387 */ /* 0x0003e20000100800 */
[-C--:B0-----:R-:W-:Y:S02]  /*2eb10*/  LEA.HI.X.SX32 R17, R15, R2.reuse, 0x1, P5 ;  /* 0x000000020f117211 */ /* 0x081fe400028f0eff */
[----:B------:R-:W-:-:S03]  /*2eb20*/  LEA.HI.X.SX32 R15, R5, R2, 0x1, P2 ;  /* 0x00000002050f7211 */ /* 0x000fc600010f0eff */
[----:B------:R-:W-:Y:S04]  /*2eb30*/  STL [R1+0x33a8], R17 ;  /* 0x0033a81101007387 */ /* 0x000fe80000100800 */
[----:B------:R-:W3:Y:S01]  /*2eb40*/  LDL.LU R5, [R1+0x50] ;  /* 0x0000500001057983 */ /* 0x000ee20000300800 */
[----:B-1----:R-:W-:-:S05]  /*2eb50*/  IADD3 R16, P5, PT, R11, R3, RZ ;  /* 0x000000030b107210 */ /* 0x002fca0007fbe0ff */
[----:B------:R0:W-:Y:S04]  /*2eb60*/  STL [R1+0x33ac], R16 ;  /* 0x0033ac1001007387 */ /* 0x0001e80000100800 */
[----:B------:R1:W-:Y:S01]  /*2eb70*/  STL [R1+0x33a0], R15 ;  /* 0x0033a00f01007387 */ /* 0x0003e20000100800 */
[----:B0-----:R-:W-:-:S05]  /*2eb80*/  IADD3 R16, P2, PT, R10, R3, RZ ;  /* 0x000000030a107210 */ /* 0x001fca0007f5e0ff */
[----:B------:R-:W-:Y:S04]  /*2eb90*/  STL [R1+0x33a4], R16 ;  /* 0x0033a41001007387 */ /* 0x000fe80000100800 */
[----:B------:R-:W3:Y:S01]  /*2eba0*/  LDL.LU R19, [R1+0x4c] ;  /* 0x00004c0001137983 */ /* 0x000ee20000300800 */
[----:B------:R-:W-:Y:S02]  /*2ebb0*/  LEA.HI.X.SX32 R14, R14, R2, 0x1, P4 ;  /* 0x000000020e0e7211 */ /* 0x000fe400020f0eff */
[----:B-1----:R-:W-:-:S03]  /*2ebc0*/  IADD3 R15, P4, PT, R9, R3, RZ ;  /* 0x00000003090f7210 */ /* 0x002fc60007f9e0ff */
[----:B------:R0:W-:Y:S04]  /*2ebd0*/  STL [R1+0x3398], R14 ;  /* 0x0033980e01007387 */ /* 0x0001e80000100800 */
[----:B------:R-:W-:Y:S01]  /*2ebe0*/  STL [R1+0x339c], R15 ;  /* 0x00339c0f01007387 */ /* 0x000fe20000100800 */
[----:B0-----:R-:W-:-:S05]  /*2ebf0*/  LEA.HI.X.SX32 R14, R13, R2, 0x1, P3 ;  /* 0x000000020d0e7211 */ /* 0x001fca00018f0eff */
[----:B------:R-:W-:Y:S04]  /*2ec00*/  STL [R1+0x3390], R14 ;  /* 0x0033900e01007387 */ /* 0x000fe80000100800 */
[----:B------:R-:W3:Y:S01]  /*2ec10*/  LDL.LU R18, [R1+0x48] ;  /* 0x0000480001127983 */ /* 0x000ee20000300800 */
[----:B-----5:R-:W-:Y:S02]  /*2ec20*/  IADD3 R13, P3, PT, R8, R3, RZ ;  /* 0x00000003080d7210 */ /* 0x020fe40007f7e0ff */
[----:B------:R-:W-:-:S03]  /*2ec30*/  LEA.HI.X.SX32 R12, R12, R2, 0x1, P6 ;  /* 0x000000020c0c7211 */ /* 0x000fc600030f0eff */
[----:B------:R2:W-:Y:S04]  /*2ec40*/  STL [R1+0x3394], R13 ;  /* 0x0033940d01007387 */ /* 0x0005e80000100800 */
[----:B------:R-:W-:Y:S01]  /*2ec50*/  STL [R1+0x3388], R12 ;  /* 0x0033880c01007387 */ /* 0x000fe20000100800 */
[----:B--2---:R-:W-:-:S05]  /*2ec60*/  IADD3 R13, P6, PT, R7, R3, RZ ;  /* 0x00000003070d7210 */ /* 0x004fca0007fde0ff */
[----:B------:R-:W-:Y:S01]  /*2ec70*/  STL [R1+0x338c], R13 ;  /* 0x00338c0d01007387 */ /* 0x000fe20000100800 */
[----:B------:R-:W-:-:S03]  /*2ec80*/  LEA.HI.X.SX32 R11, R11, R2, 0x1, P5 ;  /* 0x000000020b0b7211 */ /* 0x000fc600028f0eff */
[----:B------:R-:W2:Y:S04]  /*2ec90*/  LDL.LU R17, [R1+0x44] ;  /* 0x0000440001117983 */ /* 0x000ea80000300800 */
[----:B------:R0:W-:Y:S02]  /*2eca0*/  STL [R1+0x3380], R11 ;  /* 0x0033800b01007387 */ /* 0x0001e40000100800 */
[----:B0-----:R-:W-:Y:S02]  /*2ecb0*/  LEA.HI.X.SX32 R11, R10, R2, 0x1, P2 ;  /* 0x000000020a0b7211 */ /* 0x001fe400010f0eff */
[----:B----4-:R-:W-:-:S05]  /*2ecc0*/  IADD3 R12, P5, PT, R6, R3, RZ ;  /* 0x00000003060c7210 */ /* 0x010fca0007fbe0ff */
[----:B------:R-:W-:Y:S04]  /*2ecd0*/  STL [R1+0x3384], R12 ;  /* 0x0033840c01007387 */ /* 0x000fe80000100800 */
[----:B------:R-:W-:Y:S04]  /*2ece0*/  STL [R1+0x3378], R11 ;  /* 0x0033780b01007387 */ /* 0x000fe80000100800 */
[----:B------:R-:W4:Y:S01]  /*2ecf0*/  LDL.LU R16, [R1+0x40] ;  /* 0x0000400001107983 */ /* 0x000f220000300800 */
[----:B------:R-:W-:Y:S02]  /*2ed00*/  IADD3 R10, P2, PT, R4, R3, RZ ;  /* 0x00000003040a7210 */ /* 0x000fe40007f5e0ff */
[----:B------:R-:W-:-:S03]  /*2ed10*/  LEA.HI.X.SX32 R9, R9, R2, 0x1, P4 ;  /* 0x0000000209097211 */ /* 0x000fc600020f0eff */
[----:B------:R0:W-:Y:S04]  /*2ed20*/  STL [R1+0x337c], R10 ;  /* 0x00337c0a01007387 */ /* 0x0001e80000100800 */
[----:B------:R1:W-:Y:S01]  /*2ed30*/  STL [R1+0x3370], R9 ;  /* 0x0033700901007387 */ /* 0x0003e20000100800 */
[----:B0-----:R-:W-:-:S05]  /*2ed40*/  IADD3 R10, P4, PT, R27, R3, RZ ;  /* 0x000000031b0a7210 */ /* 0x001fca0007f9e0ff */
[----:B------:R-:W-:Y:S01]  /*2ed50*/  STL [R1+0x3374], R10 ;  /* 0x0033740a01007387 */ /* 0x000fe20000100800 */
[----:B-1----:R-:W-:-:S03]  /*2ed60*/  LEA.HI.X.SX32 R9, R8, R2, 0x1, P3 ;  /* 0x0000000208097211 */ /* 0x002fc600018f0eff */
[----:B------:R-:W5:Y:S01]  /*2ed70*/  LDL.LU R15, [R1+0x3c] ;  /* 0x00003c00010f7983 */ /* 0x000f620000300800 */
[----:B------:R-:W-:-:S03]  /*2ed80*/  IADD3 R8, P3, PT, R29, R3, RZ ;  /* 0x000000031d087210 */ /* 0x000fc60007f7e0ff */
[----:B------:R-:W-:Y:S01]  /*2ed90*/  STL [R1+0x3368], R9 ;  /* 0x0033680901007387 */ /* 0x000fe20000100800 */
[----:B------:R-:W-:-:S03]  /*2eda0*/  LEA.HI.X.SX32 R7, R7, R2, 0x1, P6 ;  /* 0x0000000207077211 */ /* 0x000fc600030f0eff */
[----:B------:R3:W-:Y:S04]  /*2edb0*/  STL [R1+0x336c], R8 ;  /* 0x00336c0801007387 */ /* 0x0007e80000100800 */
[----:B------:R-:W5:Y:S04]  /*2edc0*/  LDL.LU R14, [R1+0x38] ;  /* 0x00003800010e7983 */ /* 0x000f680000300800 */
[----:B------:R0:W-:Y:S01]  /*2edd0*/  STL [R1+0x3360], R7 ;  /* 0x0033600701007387 */ /* 0x0001e20000100800 */
[----:B---3--:R-:W-:-:S03]  /*2ede0*/  IADD3 R8, P6, PT, R28, R3, RZ ;  /* 0x000000031c087210 */ /* 0x008fc60007fde0ff */
[----:B------:R-:W3:Y:S04]  /*2edf0*/  LDL.LU R13, [R1+0x34] ;  /* 0x00003400010d7983 */ /* 0x000ee80000300800 */
[----:B------:R-:W-:Y:S01]  /*2ee00*/  STL [R1+0x3364], R8 ;  /* 0x0033640801007387 */ /* 0x000fe20000100800 */
[----:B0-----:R-:W-:-:S03]  /*2ee10*/  LEA.HI.X.SX32 R7, R6, R2, 0x1, P5 ;  /* 0x0000000206077211 */ /* 0x001fc600028f0eff */
[----:B------:R-:W3:Y:S04]  /*2ee20*/  LDL.LU R12, [R1+0x30] ;  /* 0x00003000010c7983 */ /* 0x000ee80000300800 */
[----:B------:R-:W-:Y:S04]  /*2ee30*/  STL [R1+0x3358], R7 ;  /* 0x0033580701007387 */ /* 0x000fe80000100800 */
[----:B------:R-:W3:Y:S01]  /*2ee40*/  LDL.LU R11, [R1+0x2c] ;  /* 0x00002c00010b7983 */ /* 0x000ee20000300800 */
[----:B------:R-:W-:Y:S02]  /*2ee50*/  IADD3 R6, P5, PT, R26, R3, RZ ;  /* 0x000000031a067210 */ /* 0x000fe40007fbe0ff */
[----:B------:R-:W-:-:S03]  /*2ee60*/  LEA.HI.X.SX32 R4, R4, R2, 0x1, P2 ;  /* 0x0000000204047211 */ /* 0x000fc600010f0eff */
[----:B------:R0:W-:Y:S04]  /*2ee70*/  STL [R1+0x335c], R6 ;  /* 0x00335c0601007387 */ /* 0x0001e80000100800 */
[----:B------:R-:W3:Y:S04]  /*2ee80*/  LDL.LU R10, [R1+0x28] ;  /* 0x00002800010a7983 */ /* 0x000ee80000300800 */
[----:B------:R1:W-:Y:S04]  /*2ee90*/  STL [R1+0x3350], R4 ;  /* 0x0033500401007387 */ /* 0x0003e80000100800 */
[----:B------:R-:W3:Y:S01]  /*2eea0*/  LDL.LU R9, [R1+0x24] ;  /* 0x0000240001097983 */ /* 0x000ee20000300800 */
[----:B0-----:R-:W-:-:S02]  /*2eeb0*/  IADD3 R6, P2, PT, R5, R3, RZ ;  /* 0x0000000305067210 */ /* 0x001fc40007f5e0ff */
[----:B-1----:R-:W-:-:S03]  /*2eec0*/  LEA.HI.X.SX32 R4, R27, R2, 0x1, P4 ;  /* 0x000000021b047211 */ /* 0x002fc600020f0eff */
[----:B------:R0:W-:Y:S04]  /*2eed0*/  STL [R1+0x3354], R6 ;  /* 0x0033540601007387 */ /* 0x0001e80000100800 */
[----:B------:R-:W3:Y:S04]  /*2eee0*/  LDL.LU R8, [R1+0x20] ;  /* 0x0000200001087983 */ /* 0x000ee80000300800 */
[----:B------:R1:W-:Y:S04]  /*2eef0*/  STL [R1+0x3348], R4 ;  /* 0x0033480401007387 */ /* 0x0003e80000100800 */
[----:B------:R-:W3:Y:S01]  /*2ef00*/  LDL.LU R7, [R1+0x1c] ;  /* 0x00001c0001077983 */ /* 0x000ee20000300800 */
[----:B0-----:R-:W-:-:S02]  /*2ef10*/  IADD3 R6, P4, PT, R19, R3, RZ ;  /* 0x0000000313067210 */ /* 0x001fc40007f9e0ff */
[----:B-1----:R-:W-:-:S03]  /*2ef20*/  LEA.HI.X.SX32 R4, R29, R2, 0x1, P3 ;  /* 0x000000021d047211 */ /* 0x002fc600018f0eff */
[----:B------:R0:W-:Y:S04]  /*2ef30*/  STL [R1+0x334c], R6 ;  /* 0x00334c0601007387 */ /* 0x0001e80000100800 */
[----:B0-----:R-:W3:Y:S04]  /*2ef40*/  LDL.LU R6, [R1+0x18] ;  /* 0x0000180001067983 */ /* 0x001ee80000300800 */
[----:B------:R0:W-:Y:S04]  /*2ef50*/  STL [R1+0x3340], R4 ;  /* 0x0033400401007387 */ /* 0x0001e80000100800 */
[----:B------:R-:W3:Y:S01]  /*2ef60*/  LDL.LU R29, [R1+0x14] ;  /* 0x00001400011d7983 */ /* 0x000ee20000300800 */
[----:B------:R-:W-:-:S02]  /*2ef70*/  IADD3 R20, P3, PT, R18, R3, RZ ;  /* 0x0000000312147210 */ /* 0x000fc40007f7e0ff */
[----:B0-----:R-:W-:-:S03]  /*2ef80*/  LEA.HI.X.SX32 R4, R28, R2, 0x1, P6 ;  /* 0x000000021c047211 */ /* 0x001fc600030f0eff */
[----:B------:R2:W-:Y:S04]  /*2ef90*/  STL [R1+0x3344], R20 ;  /* 0x0033441401007387 */ /* 0x0005e80000100800 */
[----:B------:R-:W3:Y:S04]  /*2efa0*/  LDL.LU R28, [R1+0x10] ;  /* 0x00001000011c7983 */ /* 0x000ee80000300800 */
[----:B------:R0:W-:Y:S04]  /*2efb0*/  STL [R1+0x3338], R4 ;  /* 0x0033380401007387 */ /* 0x0001e80000100800 */
[----:B------:R-:W3:Y:S01]  /*2efc0*/  LDL.LU R27, [R1+0xc] ;  /* 0x00000c00011b7983 */ /* 0x000ee20000300800 */
[----:B--2---:R-:W-:-:S02]  /*2efd0*/  IADD3 R20, P6, PT, R17, R3, RZ ;  /* 0x0000000311147210 */ /* 0x004fc40007fde0ff */
[----:B0-----:R-:W-:-:S03]  /*2efe0*/  LEA.HI.X.SX32 R4, R26, R2, 0x1, P5 ;  /* 0x000000021a047211 */ /* 0x001fc600028f0eff */
[----:B------:R-:W-:Y:S04]  /*2eff0*/  STL [R1+0x333c], R20 ;  /* 0x00333c1401007387 */ /* 0x000fe80000100800 */
[----:B------:R-:W2:Y:S04]  /*2f000*/  LDL.LU R26, [R1+0x8] ;  /* 0x00000800011a7983 */ /* 0x000ea80000300800 */
[----:B------:R0:W-:Y:S04]  /*2f010*/  STL [R1+0x3330], R4 ;  /* 0x0033300401007387 */ /* 0x0001e80000100800 */
[----:B0-----:R-:W2:Y:S01]  /*2f020*/  LDL.LU R4, [R1+0x4] ;  /* 0x0000040001047983 */ /* 0x001ea20000300800 */
[----:B----4-:R-:W-:-:S05]  /*2f030*/  IADD3 R20, P5, PT, R16, R3, RZ ;  /* 0x0000000310147210 */ /* 0x010fca0007fbe0ff */
[----:B------:R0:W-:Y:S02]  /*2f040*/  STL [R1+0x3334], R20 ;  /* 0x0033341401007387 */ /* 0x0001e40000100800 */
[-C--:B0-----:R-:W-:Y:S02]  /*2f050*/  LEA.HI.X.SX32 R20, R5, R2.reuse, 0x1, P2 ;  /* 0x0000000205147211 */ /* 0x081fe400010f0eff */
[----:B------:R-:W4:Y:S01]  /*2f060*/  LDL.LU R5, [R1] ;  /* 0x0000000001057983 */ /* 0x000f220000300800 */
[----:B------:R-:W-:-:S03]  /*2f070*/  LEA.HI.X.SX32 R19, R19, R2, 0x1, P4 ;  /* 0x0000000213137211 */ /* 0x000fc600020f0eff */
[----:B------:R5:W-:Y:S02]  /*2f080*/  STL [R1+0x3328], R20 ;  /* 0x0033281401007387 */ /* 0x000be40000100800 */
[----:B-----5:R-:W-:-:S05]  /*2f090*/  IADD3 R20, P2, PT, R15, R3, RZ ;  /* 0x000000030f147210 */ /* 0x020fca0007f5e0ff */
[----:B------:R0:W-:Y:S01]  /*2f0a0*/  STL [R1+0x332c], R20 ;  /* 0x00332c1401007387 */ /* 0x0001e20000100800 */
[----:B------:R-:W-:-:S03]  /*2f0b0*/  LEA.HI.X.SX32 R18, R18, R2, 0x1, P3 ;  /* 0x0000000212127211 */ /* 0x000fc600018f0eff */
[----:B0-----:R-:W5:Y:S04]  /*2f0c0*/  LDL.LU R20, [R1+0x3678] ;  /* 0x0036780001147983 */ /* 0x001f680000300800 */
[----:B------:R0:W-:Y:S02]  /*2f0d0*/  STL [R1+0x3320], R19 ;  /* 0x0033201301007387 */ /* 0x0001e40000100800 */
[----:B0-----:R-:W-:-:S05]  /*2f0e0*/  IADD3 R19, P4, PT, R14, R3, RZ ;  /* 0x000000030e137210 */ /* 0x001fca0007f9e0ff */
[----:B------:R0:W-:Y:S01]  /*2f0f0*/  STL [R1+0x3324], R19 ;  /* 0x0033241301007387 */ /* 0x0001e20000100800 */
[----:B------:R-:W-:-:S03]  /*2f100*/  LEA.HI.X.SX32 R17, R17, R2, 0x1, P6 ;  /* 0x0000000211117211 */ /* 0x000fc600030f0eff */
[----:B0-----:R-:W2:Y:S04]  /*2f110*/  LDL.LU R19, [R1+0x3674] ;  /* 0x0036740001137983 */ /* 0x001ea80000300800 */
[----:B------:R3:W-:Y:S02]  /*2f120*/  STL [R1+0x3318], R18 ;  /* 0x0033181201007387 */ /* 0x0007e40000100800 */
[----:B---3--:R-:W-:-:S05]  /*2f130*/  IADD3 R18, P3, PT, R13, R3, RZ ;  /* 0x000000030d127210 */ /* 0x008fca0007f7e0ff */
[----:B------:R0:W-:Y:S01]  /*2f140*/  STL [R1+0x331c], R18 ;  /* 0x00331c1201007387 */ /* 0x0001e20000100800 */
[----:B------:R-:W-:-:S03]  /*2f150*/  LEA.HI.X.SX32 R16, R16, R2, 0x1, P5 ;  /* 0x0000000210107211 */ /* 0x000fc600028f0eff */
[----:B0-----:R-:W3:Y:S04]  /*2f160*/  LDL.LU R18, [R1+0x3670] ;  /* 0x0036700001127983 */ /* 0x001ee80000300800 */
[----:B------:R0:W-:Y:S02]  /*2f170*/  STL [R1+0x3310], R17 ;  /* 0x0033101101007387 */ /* 0x0001e40000100800 */
[----:B0-----:R-:W-:-:S05]  /*2f180*/  IADD3 R17, P6, PT, R12, R3, RZ ;  /* 0x000000030c117210 */ /* 0x001fca0007fde0ff */
        /* <DEDUP_REMOVED lines=49> */
[----:B--2---:R-:W-:-:S05]  /*2f4a0*/  IADD3 R7, P6, PT, R26, R3, RZ ;  /* 0x000000031a077210 */ /* 0x004fca0007fde0ff */
[----:B------:R0:W-:Y:S01]  /*2f4b0*/  STL [R1+0x32c4], R7 ;  /* 0x0032c40701007387 */ /* 0x0001e20000100800 */
[----:B------:R-:W-:-:S03]  /*2f4c0*/  LEA.HI.X.SX32 R29, R29, R2, 0x1, P2 ;  /* 0x000000021d1d7211 */ /* 0x000fc600010f0eff */
[----:B0-----:R-:W2:Y:S04]  /*2f4d0*/  LDL.LU R7, [R1+0x3644] ;  /* 0x0036440001077983 */ /* 0x001ea80000300800 */
[----:B------:R0:W-:Y:S02]  /*2f4e0*/  STL [R1+0x32b8], R6 ;  /* 0x0032b80601007387 */ /* 0x0001e40000100800 */
[----:B0-----:R-:W-:-:S05]  /*2f4f0*/  IADD3 R6, P5, PT, R4, R3, RZ ;  /* 0x0000000304067210 */ /* 0x001fca0007fbe0ff */
[----:B------:R0:W-:Y:S04]  /*2f500*/  STL [R1+0x32bc], R6 ;  /* 0x0032bc0601007387 */ /* 0x0001e80000100800 */
[----:B0-----:R-:W2:Y:S04]  /*2f510*/  LDL.LU R6, [R1+0x3640] ;  /* 0x0036400001067983 */ /* 0x001ea80000300800 */
[----:B------:R4:W-:Y:S02]  /*2f520*/  STL [R1+0x32b0], R29 ;  /* 0x0032b01d01007387 */ /* 0x0009e40000100800 */
[----:B----4-:R-:W-:-:S05]  /*2f530*/  IADD3 R29, P2, PT, R5, R3, RZ ;  /* 0x00000003051d7210 */ /* 0x010fca0007f5e0ff */
[----:B------:R0:W-:Y:S04]  /*2f540*/  STL [R1+0x32b4], R29 ;  /* 0x0032b41d01007387 */ /* 0x0001e80000100800 */
[----:B0-----:R-:W4:Y:S01]  /*2f550*/  LDL.LU R29, [R1+0x363c] ;  /* 0x00363c00011d7983 */ /* 0x001f220000300800 */
[----:B------:R-:W-:-:S05]  /*2f560*/  LEA.HI.X.SX32 R28, R28, R2, 0x1, P4 ;  /* 0x000000021c1c7211 */ /* 0x000fca00020f0eff */
        /* <DEDUP_REMOVED lines=25> */
[----:B------:R4:W-:Y:S01]  /*2f700*/  STL [R1+0x3280], R29 ;  /* 0x0032801d01007387 */ /* 0x0009e20000100800 */
[-C--:B------:R-:W-:Y:S02]  /*2f710*/  LEA.HI.X.SX32 R28, R28, R2.reuse, 0x1, P3 ;  /* 0x000000021c1c7211 */ /* 0x080fe400018f0eff */
[-C--:B------:R-:W-:Y:S02]  /*2f720*/  LEA.HI.X.SX32 R27, R27, R2.reuse, 0x1, P6 ;  /* 0x000000021b1b7211 */ /* 0x080fe400030f0eff */
[-C--:B------:R-:W-:Y:S02]  /*2f730*/  LEA.HI.X.SX32 R26, R26, R2.reuse, 0x1, P5 ;  /* 0x000000021a1a7211 */ /* 0x080fe400028f0eff */
[----:B------:R-:W-:Y:S02]  /*2f740*/  LEA.HI.X.SX32 R4, R4, R2, 0x1, P2 ;  /* 0x0000000204047211 */ /* 0x000fe400010f0eff */
[----:B----4-:R-:W-:-:S05]  /*2f750*/  IADD3 R29, P4, PT, R5, R3, RZ ;  /* 0x00000003051d7210 */ /* 0x010fca0007f9e0ff */
[----:B------:R2:W-:Y:S04]  /*2f760*/  STL [R1+0x3284], R29 ;  /* 0x0032841d01007387 */ /* 0x0005e80000100800 */
[----:B------:R0:W-:Y:S01]  /*2f770*/  STL [R1+0x3278], R28 ;  /* 0x0032781c01007387 */ /* 0x0001e20000100800 */
[-C--:B--2---:R-:W-:Y:S02]  /*2f780*/  IADD3 R29, P3, PT, R6, R3.reuse, RZ ;  /* 0x00000003061d7210 */ /* 0x084fe40007f7e0ff */
[----:B0-----:R-:W-:-:S03]  /*2f790*/  IADD3 R28, P6, PT, R7, R3, RZ ;  /* 0x00000003071c7210 */ /* 0x001fc60007fde0ff */
[----:B------:R-:W-:Y:S04]  /*2f7a0*/  STL [R1+0x327c], R29 ;  /* 0x00327c1d01007387 */ /* 0x000fe80000100800 */
[----:B------:R3:W-:Y:S01]  /*2f7b0*/  STL [R1+0x3270], R27 ;  /* 0x0032701b01007387 */ /* 0x0007e20000100800 */
[----:B------:R-:W-:-:S03]  /*2f7c0*/  LEA.HI.X.SX32 R5, R5, R2, 0x1, P4 ;  /* 0x0000000205057211 */ /* 0x000fc600020f0eff */
[----:B------:R-:W-:Y:S01]  /*2f7d0*/  STL [R1+0x3274], R28 ;  /* 0x0032741c01007387 */ /* 0x000fe20000100800 */
[----:B---3--:R-:W-:-:S03]  /*2f7e0*/  IADD3 R27, P5, PT, R8, R3, RZ ;  /* 0x00000003081b7210 */ /* 0x008fc60007fbe0ff */
[----:B------:R0:W-:Y:S04]  /*2f7f0*/  STL [R1+0x3268], R26 ;  /* 0x0032681a01007387 */ /* 0x0001e80000100800 */
[----:B------:R-:W-:Y:S04]  /*2f800*/  STL [R1+0x326c], R27 ;  /* 0x00326c1b01007387 */ /* 0x000fe80000100800 */
[----:B------:R1:W-:Y:S01]  /*2f810*/  STL [R1+0x3260], R4 ;  /* 0x0032600401007387 */ /* 0x0003e20000100800 */
[----:B0-----:R-:W-:Y:S02]  /*2f820*/  IADD3 R26, P2, PT, R9, R3, RZ ;  /* 0x00000003091a7210 */ /* 0x001fe40007f5e0ff */
[----:B------:R-:W-:-:S03]  /*2f830*/  LEA.HI.X.SX32 R6, R6, R2, 0x1, P3 ;  /* 0x0000000206067211 */ /* 0x000fc600018f0eff */
[----:B------:R-:W-:Y:S01]  /*2f840*/  STL [R1+0x3264], R26 ;  /* 0x0032641a01007387 */ /* 0x000fe20000100800 */
[----:B-1----:R-:W-:-:S03]  /*2f850*/  IADD3 R4, P4, PT, R10, R3, RZ ;  /* 0x000000030a047210 */ /* 0x002fc60007f9e0ff */
[----:B------:R0:W-:Y:S04]  /*2f860*/  STL [R1+0x3258], R5 ;  /* 0x0032580501007387 */ /* 0x0001e80000100800 */
[----:B------:R1:W-:Y:S01]  /*2f870*/  STL [R1+0x325c], R4 ;  /* 0x00325c0401007387 */ /* 0x0003e20000100800 */
[----:B0-----:R-:W-:-:S03]  /*2f880*/  IADD3 R5, P3, PT, R11, R3, RZ ;  /* 0x000000030b057210 */ /* 0x001fc60007f7e0ff */
[----:B------:R0:W-:Y:S01]  /*2f890*/  STL [R1+0x3250], R6 ;  /* 0x0032500601007387 */ /* 0x0001e20000100800 */
[----:B-1----:R-:W-:-:S03]  /*2f8a0*/  LEA.HI.X.SX32 R4, R7, R2, 0x1, P6 ;  /* 0x0000000207047211 */ /* 0x002fc600030f0eff */
[----:B------:R1:W-:Y:S04]  /*2f8b0*/  STL [R1+0x3254], R5 ;  /* 0x0032540501007387 */ /* 0x0003e80000100800 */
[----:B------:R2:W-:Y:S01]  /*2f8c0*/  STL [R1+0x3248], R4 ;  /* 0x0032480401007387 */ /* 0x0005e20000100800 */
[----:B0-----:R-:W-:Y:S02]  /*2f8d0*/  IADD3 R6, P6, PT, R12, R3, RZ ;  /* 0x000000030c067210 */ /* 0x001fe40007fde0ff */
[----:B-1----:R-:W-:-:S03]  /*2f8e0*/  LEA.HI.X.SX32 R5, R8, R2, 0x1, P5 ;  /* 0x0000000208057211 */ /* 0x002fc600028f0eff */
[----:B------:R0:W-:Y:S01]  /*2f8f0*/  STL [R1+0x324c], R6 ;  /* 0x00324c0601007387 */ /* 0x0001e20000100800 */
[----:B--2---:R-:W-:-:S03]  /*2f900*/  IADD3 R4, P5, PT, R13, R3, RZ ;  /* 0x000000030d047210 */ /* 0x004fc60007fbe0ff */
[----:B------:R1:W-:Y:S04]  /*2f910*/  STL [R1+0x3240], R5 ;  /* 0x0032400501007387 */ /* 0x0003e80000100800 */
[----:B------:R2:W-:Y:S01]  /*2f920*/  STL [R1+0x3244], R4 ;  /* 0x0032440401007387 */ /* 0x0005e20000100800 */
[----:B0-----:R-:W-:Y:S02]  /*2f930*/  LEA.HI.X.SX32 R6, R9, R2, 0x1, P2 ;  /* 0x0000000209067211 */ /* 0x001fe400010f0eff */
[----:B-1----:R-:W-:-:S03]  /*2f940*/  IADD3 R5, P2, PT, R14, R3, RZ ;  /* 0x000000030e057210 */ /* 0x002fc60007f5e0ff */
[----:B------:R0:W-:Y:S01]  /*2f950*/  STL [R1+0x3238], R6 ;  /* 0x0032380601007387 */ /* 0x0001e20000100800 */
[----:B--2---:R-:W-:-:S03]  /*2f960*/  LEA.HI.X.SX32 R4, R10, R2, 0x1, P4 ;  /* 0x000000020a047211 */ /* 0x004fc600020f0eff */
[----:B------:R1:W-:Y:S04]  /*2f970*/  STL [R1+0x323c], R5 ;  /* 0x00323c0501007387 */ /* 0x0003e80000100800 */
[----:B------:R2:W-:Y:S01]  /*2f980*/  STL [R1+0x3230], R4 ;  /* 0x0032300401007387 */ /* 0x0005e20000100800 */
[-C--:B0-----:R-:W-:Y:S02]  /*2f990*/  IADD3 R6, P4, PT, R15, R3.reuse, RZ ;  /* 0x000000030f067210 */ /* 0x081fe40007f9e0ff */
[----:B-1----:R-:W-:Y:S01]  /*2f9a0*/  LEA.HI.X.SX32 R5, R11, R2, 0x1, P3 ;  /* 0x000000020b057211 */ /* 0x002fe200018f0eff */
[----:B--2---:R-:W2:Y:S04]  /*2f9b0*/  LDL.LU R4, [R1+0x58] ;  /* 0x0000580001047983 */ /* 0x004ea80000300800 */
[----:B------:R0:W-:Y:S04]  /*2f9c0*/  STL [R1+0x3234], R6 ;  /* 0x0032340601007387 */ /* 0x0001e80000100800 */
[----:B------:R1:W-:Y:S04]  /*2f9d0*/  STL [R1+0x3228], R5 ;  /* 0x0032280501007387 */ /* 0x0003e80000100800 */
[----:B------:R-:W3:Y:S01]  /*2f9e0*/  LDL.LU R26, [R1+0x7c] ;  /* 0x00007c00011a7983 */ /* 0x000ee20000300800 */
[----:B0-----:R-:W-:-:S02]  /*2f9f0*/  IADD3 R6, P3, PT, R16, R3, RZ ;  /* 0x0000000310067210 */ /* 0x001fc40007f7e0ff */
[----:B-1----:R-:W-:-:S03]  /*2fa00*/  LEA.HI.X.SX32 R5, R12, R2, 0x1, P6 ;  /* 0x000000020c057211 */ /* 0x002fc600030f0eff */
[----:B------:R0:W-:Y:S04]  /*2fa10*/  STL [R1+0x322c], R6 ;  /* 0x00322c0601007387 */ /* 0x0001e80000100800 */
[----:B------:R1:W-:Y:S04]  /*2fa20*/  STL [R1+0x3220], R5 ;  /* 0x0032200501007387 */ /* 0x0003e80000100800 */
[----:B------:R-:W4:Y:S01]  /*2fa30*/  LDL.LU R27, [R1+0x88] ;  /* 0x00008800011b7983 */ /* 0x000f220000300800 */
[----:B0-----:R-:W-:Y:S02]  /*2fa40*/  IADD3 R6, P6, PT, R17, R3, RZ ;  /* 0x0000000311067210 */ /* 0x001fe40007fde0ff */
        /* <DEDUP_REMOVED lines=11> */
[----:B------:R5:W-:Y:S01]  /*2fb00*/  STL [R1+0x3214], R6 ;  /* 0x0032140601007387 */ /* 0x000be20000100800 */
[----:B------:R-:W-:-:S03]  /*2fb10*/  IMAD R21, R21, UR12, RZ ;  /* 0x0000000c15157c24 */ /* 0x000fc6000f8e02ff */
[----:B------:R0:W-:Y:S04]  /*2fb20*/  STL [R1+0x3208], R5 ;  /* 0x0032080501007387 */ /* 0x0001e80000100800 */
[----:B------:R-:W4:Y:S01]  /*2fb30*/  LDL.LU R12, [R1+0xd8] ;  /* 0x0000d800010c7983 */ /* 0x000f220000300800 */
[----:B-----5:R-:W-:Y:S02]  /*2fb40*/  IADD3 R6, P4, PT, R20, R3, RZ ;  /* 0x0000000314067210 */ /* 0x020fe40007f9e0ff */
[----:B0-----:R-:W-:-:S03]  /*2fb50*/  LEA.HI.X.SX32 R5, R16, R2, 0x1, P3 ;  /* 0x0000000210057211 */ /* 0x001fc600018f0eff */
[----:B------:R0:W-:Y:S01]  /*2fb60*/  STL [R1+0x320c], R6 ;  /* 0x00320c0601007387 */ /* 0x0001e20000100800 */
[----:B------:R-:W-:-:S03]  /*2fb70*/  IMAD R22, R22, UR12, RZ ;  /* 0x0000000c16167c24 */ /* 0x000fc6000f8e02ff */
[----:B------:R1:W-:Y:S04]  /*2fb80*/  STL [R1+0x3200], R5 ;  /* 0x0032000501007387 */ /* 0x0003e80000100800 */
[----:B------:R-:W5:Y:S01]  /*2fb90*/  LDL.LU R11, [R1+0xec] ;  /* 0x0000ec00010b7983 */ /* 0x000f620000300800 */
[----:B0-----:R-:W-:Y:S02]  /*2fba0*/  IADD3 R6, P3, PT, R21, R3, RZ ;  /* 0x0000000315067210 */ /* 0x001fe40007f7e0ff */
[----:B-1----:R-:W-:-:S03]  /*2fbb0*/  LEA.HI.X.SX32 R5, R17, R2, 0x1, P6 ;  /* 0x0000000211057211 */ /* 0x002fc600030f0eff */
        /* <DEDUP_REMOVED lines=18> */
[----:B------:R0:W-:Y:S04]  /*2fce0*/  STL [R1+0x31ec], R6 ;  /* 0x0031ec0601007387 */ /* 0x0001e80000100800 */
[----:B------:R1:W-:Y:S04]  /*2fcf0*/  STL [R1+0x31e0], R5 ;  /* 0x0031e00501007387 */ /* 0x0003e80000100800 */
[----:B------:R-:W5:Y:S01]  /*2fd00*/  LDL.LU R8, [R1+0x130] ;  /* 0x0001300001087983 */ /* 0x000f620000300800 */
[----:B0-----:R-:W-:Y:S02]  /*2fd10*/  IADD3 R6, P4, PT, R25, R3, RZ ;  /* 0x0000000319067210 */ /* 0x001fe40007f9e0ff */
[----:B-1----:R-:W-:-:S03]  /*2fd20*/  LEA.HI.X.SX32 R5, R21, R2, 0x1, P3 ;  /* 0x0000000215057211 */ /* 0x002fc600018f0eff */
[----:B------:R-:W-:Y:S04]  /*2fd30*/  STL [R1+0x31e4], R6 ;  /* 0x0031e40601007387 */ /* 0x000fe80000100800 */
[----:B------:R0:W-:Y:S04]  /*2fd40*/  STL [R1+0x31d8], R5 ;  /* 0x0031d80501007387 */ /* 0x0001e80000100800 */
[----:B------:R-:W5:Y:S01]  /*2fd50*/  LDL.LU R14, [R1+0x144] ;  /* 0x00014400010e7983 */ /* 0x000f620000300800 */
[----:B0-----:R-:W-:Y:S02]  /*2fd60*/  LEA.HI.X.SX32 R5, R22, R2, 0x1, P6 ;  /* 0x0000000216057211 */ /* 0x001fe400030f0eff */
[----:B--2---:R-:W-:-:S05]  /*2fd70*/  IADD3 R6, P3, PT, R4, R3, RZ ;  /* 0x0000000304067210 */ /* 0x004fca0007f7e0ff */
[----:B------:R3:W-:Y:S04]  /*2fd80*/  STL [R1+0x31dc], R6 ;  /* 0x0031dc0601007387 */ /* 0x0007e80000100800 */
[----:B------:R0:W-:Y:S04]  /*2fd90*/  STL [R1+0x31d0], R5 ;  /* 0x0031d00501007387 */ /* 0x0001e80000100800 */
[----:B------:R-:W2:Y:S01]  /*2fda0*/  LDL.LU R7, [R1+0x15c] ;  /* 0x00015c0001077983 */ /* 0x000ea20000300800 */
[----:B---3--:R-:W-:Y:S02]  /*2fdb0*/  IADD3 R6, P6, PT, R26, R3, RZ ;  /* 0x000000031a067210 */ /* 0x008fe40007fde0ff */
[----:B0-----:R-:W-:-:S03]  /*2fdc0*/  LEA.HI.X.SX32 R5, R23, R2, 0x1, P5 ;  /* 0x0000000217057211 */ /* 0x001fc600028f0eff */
[----:B------:R0:W-:Y:S04]  /*2fdd0*/  STL [R1+0x31d4], R6 ;  /* 0x0031d40601007387 */ /* 0x0001e80000100800 */
[----:B------:R1:W-:Y:S04]  /*2fde0*/  STL [R1+0x31c8], R5 ;  /* 0x0031c80501007387 */ /* 0x0003e80000100800 */
[----:B0-----:R-:W3:Y:S01]  /*2fdf0*/  LDL.LU R6, [R1+0x164] ;  /* 0x0001640001067983 */ /* 0x001ee20000300800 */
[----:B----4-:R-:W-:Y:S02]  /*2fe00*/  IADD3 R15, P5, PT, R27, R3, RZ ;  /* 0x000000031b0f7210 */ /* 0x010fe40007fbe0ff */
[----:B-1----:R-:W-:-:S03]  /*2fe10*/  LEA.HI.X.SX32 R5, R24, R2, 0x1, P2 ;  /* 0x0000000218057211 */ /* 0x002fc600010f0eff */
[----:B------:R0:W-:Y:S04]  /*2fe20*/  STL [R1+0x31cc], R15 ;  /* 0x0031cc0f01007387 */ /* 0x0001e80000100800 */
[----:B------:R1:W-:Y:S01]  /*2fe30*/  STL [R1+0x31c0], R5 ;  /* 0x0031c00501007387 */ /* 0x0003e20000100800 */
[-C--:B------:R-:W-:Y:S02]  /*2fe40*/  IADD3 R16, P2, PT, R28, R3.reuse, RZ ;  /* 0x000000031c107210 */ /* 0x080fe40007f5e0ff */
[----:B0-----:R-:W-:Y:S01]  /*2fe50*/  LEA.HI.X.SX32 R15, R25, R2, 0x1, P4 ;  /* 0x00000002190f7211 */ /* 0x001fe200020f0eff */
[----:B-1----:R-:W4:Y:S04]  /*2fe60*/  LDL.LU R5, [R1+0x174] ;  /* 0x0001740001057983 */ /* 0x002f280000300800 */
[----:B------:R0:W-:Y:S04]  /*2fe70*/  STL [R1+0x31c4], R16 ;  /* 0x0031c41001007387 */ /* 0x0001e80000100800 */
[----:B------:R1:W-:Y:S01]  /*2fe80*/  STL [R1+0x23fc], R15 ;  /* 0x0023fc0f01007387 */ /* 0x0003e20000100800 */
[----:B0-----:R-:W-:-:S02]  /*2fe90*/  IADD3 R16, P4, PT, R13, R3, RZ ;  /* 0x000000030d107210 */ /* 0x001fc40007f9e0ff */
[----:B-1----:R-:W-:Y:S02]  /*2fea0*/  LEA.HI.X.SX32 R15, R4, R2, 0x1, P3 ;  /* 0x00000002040f7211 */ /* 0x002fe400018f0eff */
[----:B------:R-:W4:Y:S04]  /*2feb0*/  LDL.LU R4, [R1+0x17c] ;  /* 0x00017c0001047983 */ /* 0x000f280000300800 */
[----:B------:R0:W-:Y:S04]  /*2fec0*/  STL [R1+0x2414], R16 ;  /* 0x0024141001007387 */ /* 0x0001e80000100800 */
[----:B------:R1:W-:Y:S01]  /*2fed0*/  STL [R1+0x2400], R15 ;  /* 0x0024000f01007387 */ /* 0x0003e20000100800 */
[----:B0-----:R-:W-:-:S02]  /*2fee0*/  IADD3 R16, P3, PT, R12, R3, RZ ;  /* 0x000000030c107210 */ /* 0x001fc40007f7e0ff */
[----:B-1----:R-:W-:Y:S02]  /*2fef0*/  LEA.HI.X.SX32 R15, R26, R2, 0x1, P6 ;  /* 0x000000021a0f7211 */ /* 0x002fe400030f0eff */
[----:B------:R-:W4:Y:S04]  /*2ff00*/  LDL.LU R26, [R1+0x1a4] ;  /* 0x0001a400011a7983 */ /* 0x000f280000300800 */
[----:B------:R5:W-:Y:S04]  /*2ff10*/  STL [R1+0x241c], R16 ;  /* 0x00241c1001007387 */ /* 0x000be80000100800 */
[----:B------:R0:W-:Y:S01]  /*2ff20*/  STL [R1+0x2404], R15 ;  /* 0x0024040f01007387 */ /* 0x0001e20000100800 */
[----:B-----5:R-:W-:-:S02]  /*2ff30*/  IADD3 R16, P6, PT, R11, R3, RZ ;  /* 0x000000030b107210 */ /* 0x020fc40007fde0ff */
[----:B0-----:R-:W-:Y:S02]  /*2ff40*/  LEA.HI.X.SX32 R15, R27, R2, 0x1, P5 ;  /* 0x000000021b0f7211 */ /* 0x001fe400028f0eff */
[----:B------:R-:W5:Y:S04]  /*2ff50*/  LDL.LU R27, [R1+0x1b0] ;  /* 0x0001b000011b7983 */ /* 0x000f680000300800 */
[----:B------:R0:W-:Y:S04]  /*2ff60*/  STL [R1+0x2424], R16 ;  /* 0x0024241001007387 */ /* 0x0001e80000100800 */
[----:B------:R1:W-:Y:S01]  /*2ff70*/  STL [R1+0x2408], R15 ;  /* 0x0024080f01007387 */ /* 0x0003e20000100800 */
[----:B0-----:R-:W-:-:S02]  /*2ff80*/  IADD3 R16, P5, PT, R29, R3, RZ ;  /* 0x000000031d107210 */ /* 0x001fc40007fbe0ff */
[----:B-1----:R-:W-:Y:S02]  /*2ff90*/  LEA.HI.X.SX32 R15, R28, R2, 0x1, P2 ;  /* 0x000000021c0f7211 */ /* 0x002fe400010f0eff */
        /* <DEDUP_REMOVED lines=19> */
[-C--:B-1----:R-:W-:Y:S02]  /*300d0*/  LEA.HI.X.SX32 R15, R29, R2.reuse, 0x1, P5 ;  /* 0x000000021d0f7211 */ /* 0x082fe400028f0eff */
[----:B------:R-:W5:Y:S04]  /*300e0*/  LDL.LU R29, [R1+0x210] ;  /* 0x00021000011d7983 */ /* 0x000f680000300800 */
[----:B------:R-:W-:Y:S04]  /*300f0*/  STL [R1+0x244c], R16 ;  /* 0x00244c1001007387 */ /* 0x000fe80000100800 */
[----:B------:R0:W-:Y:S02]  /*30100*/  STL [R1+0x2428], R15 ;  /* 0x0024280f01007387 */ /* 0x0001e40000100800 */
[----:B0-----:R-:W-:-:S02]  /*30110*/  LEA.HI.X.SX32 R15, R10, R2, 0x1, P2 ;  /* 0x000000020a0f7211 */ /* 0x001fc400010f0eff */
[----:B------:R-:W5:Y:S01]  /*30120*/  LDL.LU R10, [R1+0x220] ;  /* 0x00022000010a7983 */ /* 0x000f620000300800 */
[----:B--2---:R-:W-:-:S05]  /*30130*/  IADD3 R16, P5, PT, R7, R3, RZ ;  /* 0x0000000307107210 */ /* 0x004fca0007fbe0ff */
[----:B------:R3:W-:Y:S04]  /*30140*/  STL [R1+0x2454], R16 ;  /* 0x0024541001007387 */ /* 0x0007e80000100800 */
[----:B------:R0:W-:Y:S01]  /*30150*/  STL [R1+0x2430], R15 ;  /* 0x0024300f01007387 */ /* 0x0001e20000100800 */
[----:B---3--:R-:W-:Y:S02]  /*30160*/  IADD3 R16, P2, PT, R6, R3, RZ ;  /* 0x0000000306107210 */ /* 0x008fe40007f5e0ff */
[-C--:B0-----:R-:W-:Y:S02]  /*30170*/  LEA.HI.X.SX32 R15, R9, R2.reuse, 0x1, P4 ;  /* 0x00000002090f7211 */ /* 0x081fe400020f0eff */
[----:B------:R-:W2:Y:S04]  /*30180*/  LDL.LU R9, [R1+0x22c] ;  /* 0x00022c0001097983 */ /* 0x000ea80000300800 */
[----:B------:R-:W-:Y:S04]  /*30190*/  STL [R1+0x245c], R16 ;  /* 0x00245c1001007387 */ /* 0x000fe80000100800 */
[----:B------:R0:W-:Y:S02]  /*301a0*/  STL [R1+0x2438], R15 ;  /* 0x0024380f01007387 */ /* 0x0001e40000100800 */
[----:B0-----:R-:W-:-:S02]  /*301b0*/  LEA.HI.X.SX32 R15, R8, R2, 0x1, P3 ;  /* 0x00000002080f7211 */ /* 0x001fc400018f0eff */
[----:B------:R-:W3:Y:S01]  /*301c0*/  LDL.LU R8, [R1+0x234] ;  /* 0x0002340001087983 */ /* 0x000ee20000300800 */
[----:B----4-:R-:W-:-:S05]  /*301d0*/  IADD3 R16, P4, PT, R5, R3, RZ ;  /* 0x0000000305107210 */ /* 0x010fca0007f9e0ff */
[----:B------:R0:W-:Y:S04]  /*301e0*/  STL [R1+0x2464], R16 ;  /* 0x0024641001007387 */ /* 0x0001e80000100800 */
[----:B------:R1:W-:Y:S01]  /*301f0*/  STL [R1+0x2440], R15 ;  /* 0x0024400f01007387 */ /* 0x0003e20000100800 */
[-C--:B0-----:R-:W-:Y:S02]  /*30200*/  IADD3 R16, P3, PT, R4, R3.reuse, RZ ;  /* 0x0000000304107210 */ /* 0x081fe40007f7e0ff */
        /* <DEDUP_REMOVED lines=47> */
[----:B------:R-:W-:Y:S04]  /*30500*/  STL [R1+0x24b4], R16 ;  /* 0x0024b41001007387 */ /* 0x000fe80000100800 */
[----:B------:R0:W-:Y:S02]  /*30510*/  STL [R1+0x2490], R15 ;  /* 0x0024900f01007387 */ /* 0x0001e40000100800 */
[-C--:B0-----:R-:W-:Y:S02]  /*30520*/  LEA.HI.X.SX32 R15, R11, R2.reuse, 0x1, P6 ;  /* 0x000000020b0f7211 */ /* 0x081fe400030f0eff */
[----:B---3--:R-:W-:Y:S01]  /*30530*/  IADD3 R16, P3, PT, R8, R3, RZ ;  /* 0x0000000308107210 */ /* 0x008fe20007f7e0ff */
        /* <DEDUP_REMOVED lines=66> */
[----:B------:R-:W-:Y:S04]  /*30960*/  STL [R1+0x2524], R16 ;  /* 0x0025241001007387 */ /* 0x000fe80000100800 */
[----:B------:R0:W-:Y:S02]  /*30970*/  STL [R1+0x2500], R15 ;  /* 0x0025000f01007387 */ /* 0x0001e40000100800 */
[----:B0-----:R-:W-:Y:S02]  /*30980*/  LEA.HI.X.SX32 R15, R12, R2, 0x1, P3 ;  /* 0x000000020c0f7211 */ /* 0x001fe400018f0eff */
[-C--:B-----5:R-:W-:Y:S01]  /*30990*/  IADD3 R16, P4, PT, R9, R3.reuse, RZ ;  /* 0x0000000309107210 */ /* 0x0a0fe20007f9e0ff */
[----:B------:R-:W4:Y:S04]  /*309a0*/  LDL.LU R12, [R1+0x358] ;  /* 0x00035800010c7983 */ /* 0x000f280000300800 */
        /* <DEDUP_REMOVED lines=58> */
[----:B------:R-:W4:Y:S01]  /*30d50*/  LDL.LU R27, [R1+0x3d8] ;  /* 0x0003d800011b7983 */ /* 0x000f220000300800 */
[----:B-----5:R-:W-:-:S05]  /*30d60*/  IADD3 R16, P6, PT, R11, R3, RZ ;  /* 0x000000030b107210 */ /* 0x020fca0007fde0ff */
[----:B------:R-:W-:Y:S04]  /*30d70*/  STL [R1+0x258c], R16 ;  /* 0x00258c1001007387 */ /* 0x000fe80000100800 */
[----:B------:R0:W-:Y:S02]  /*30d80*/  STL [R1+0x2568], R15 ;  /* 0x0025680f01007387 */ /* 0x0001e40000100800 */
[----:B0-----:R-:W-:Y:S02]  /*30d90*/  LEA.HI.X.SX32 R15, R28, R2, 0x1, P2 ;  /* 0x000000021c0f7211 */ /* 0x001fe400010f0eff */
[-C--:B------:R-:W-:Y:S01]  /*30da0*/  IADD3 R16, P5, PT, R29, R3.reuse, RZ ;  /* 0x000000031d107210 */ /* 0x080fe20007fbe0ff */
        /* <DEDUP_REMOVED lines=59> */
[----:B------:R-:W5:Y:S01]  /*31160*/  LDL.LU R4, [R1+0x44c] ;  /* 0x00044c0001047983 */ /* 0x000f620000300800 */
[----:B------:R-:W-:-:S05]  /*31170*/  IADD3 R16, P4, PT, R13, R3, RZ ;  /* 0x000000030d107210 */ /* 0x000fca0007f9e0ff */
        /* <DEDUP_REMOVED lines=112> */
[-C--:B0-----:R-:W-:Y:S02]  /*31880*/  LEA.HI.X.SX32 R15, R10, R2.reuse, 0x1, P2 ;  /* 0x000000020a0f7211 */ /* 0x081fe400010f0eff */
[----:B-----5:R-:W-:Y:S01]  /*31890*/  IADD3 R16, P5, PT, R7, R3, RZ ;  /* 0x0000000307107210 */ /* 0x020fe20007fbe0ff */
[----:B------:R-:W4:Y:S04]  /*318a0*/  LDL.LU R10, [R1+0x524] ;  /* 0x00052400010a7983 */ /* 0x000f280000300800 */
[----:B------:R-:W-:Y:S04]  /*318b0*/  STL [R1+0x26ac], R16 ;  /* 0x0026ac1001007387 */ /* 0x000fe80000100800 */
[----:B------:R0:W-:Y:S02]  /*318c0*/  STL [R1+0x2688], R15 ;  /* 0x0026880f01007387 */ /* 0x0001e40000100800 */
[----:B0-----:R-:W-:-:S02]  /*318d0*/  LEA.HI.X.SX32 R15, R9, R2, 0x1, P4 ;  /* 0x00000002090f7211 */ /* 0x001fc400020f0eff */
        /* <DEDUP_REMOVED lines=120> */
[----:B------:R-:W-:Y:S01]  /*32060*/  IADD3 R16, P5, PT, R29, R3, RZ ;  /* 0x000000031d107210 */ /* 0x000fe20007fbe0ff */
[----:B------:R-:W5:Y:S04]  /*32070*/  LDL.LU R28, [R1+0x604] ;  /* 0x00060400011c7983 */ /* 0x000f680000300800 */
        /* <DEDUP_REMOVED lines=152> */
[-C--:B0-----:R-:W-:Y:S02]  /*32a00*/  LEA.HI.X.SX32 R15, R13, R2.reuse, 0x1, P4 ;  /* 0x000000020d0f7211 */ /* 0x081fe400020f0eff */
[----:B------:R-:W-:Y:S01]  /*32a10*/  IADD3 R16, P2, PT, R10, R3, RZ ;  /* 0x000000030a107210 */ /* 0x000fe20007f5e0ff */
        /* <DEDUP_REMOVED lines=425> */
[----:B--2---:R-:W-:-:S05]  /*344b0*/  IADD3 R16, P2, PT, R28, R3, RZ ;  /* 0x000000031c107210 */ /* 0x004fca0007f5e0ff */
[----:B------:R-:W-:Y:S04]  /*344c0*/  STL [R1+0x2b14], R16 ;  /* 0x002b141001007387 */ /* 0x000fe80000100800 */
[----:B------:R0:W-:Y:S02]  /*344d0*/  STL [R1+0x2af0], R15 ;  /* 0x002af00f01007387 */ /* 0x0001e40000100800 */
[----:B0-----:R-:W-:Y:S02]  /*344e0*/  LEA.HI.X.SX32 R15, R4, R2, 0x1, P3 ;  /* 0x00000002040f7211 */ /* 0x001fe400018f0eff */
[----:B------:R-:W2:Y:S01]  /*344f0*/  LDL.LU R4, [R1+0x5ac] ;  /* 0x0005ac0001047983 */ /* 0x000ea20000300800 */
[----:B---3--:R-:W-:-:S05]  /*34500*/  IADD3 R16, P4, PT, R13, R3, RZ ;  /* 0x000000030d107210 */ /* 0x008fca0007f9e0ff */
[----:B------:R-:W-:Y:S04]  /*34510*/  STL [R1+0x2b1c], R16 ;  /* 0x002b1c1001007387 */ /* 0x000fe80000100800 */
[----:B------:R0:W-:Y:S02]  /*34520*/  STL [R1+0x2af8], R15 ;  /* 0x002af80f01007387 */ /* 0x0001e40000100800 */
[----:B0-----:R-:W-:Y:S02]  /*34530*/  LEA.HI.X.SX32 R15, R26, R2, 0x1, P6 ;  /* 0x000000021a0f7211 */ /* 0x001fe400030f0eff */
        /* <DEDUP_REMOVED lines=719> */
[-C--:B0-----:R-:W-:Y:S02]  /*37230*/  LEA.HI.X.SX32 R15, R8, R2.reuse, 0x1, P3 ;  /* 0x00000002080f7211 */ /* 0x081fe400018f0eff */
[----:B------:R-:W3:Y:S01]  /*37240*/  LDL.LU R8, [R1+0x1f4] ;  /* 0x0001f40001087983 */ /* 0x000ee20000300800 */
[----:B----4-:R-:W-:Y:S02]  /*37250*/  IADD3 R16, P4, PT, R5, R3, RZ ;  /* 0x0000000305107210 */ /* 0x010fe40007f9e0ff */
[----:B------:R-:W-:-:S03]  /*37260*/  LEA.HI.X.SX32 R14, R14, R2, 0x1, P6 ;  /* 0x000000020e0e7211 */ /* 0x000fc600030f0eff */
[----:B------:R-:W-:Y:S04]  /*37270*/  STL [R1+0x2fa4], R16 ;  /* 0x002fa41001007387 */ /* 0x000fe80000100800 */
[----:B------:R0:W-:Y:S04]  /*37280*/  STL [R1+0x2f80], R15 ;  /* 0x002f800f01007387 */ /* 0x0001e80000100800 */
[----:B0-----:R-:W4:Y:S01]  /*37290*/  LDL.LU R15, [R1+0x1f0] ;  /* 0x0001f000010f7983 */ /* 0x001f220000300800 */
        /* <DEDUP_REMOVED lines=32> */
[----:B------:R0:W-:Y:S01]  /*374a0*/  STL [R1+0x2fb8], R14 ;  /* 0x002fb80e01007387 */ /* 0x0001e20000100800 */
[-C--:B------:R-:W-:Y:S02]  /*374b0*/  LEA.HI.X.SX32 R13, R13, R2.reuse, 0x1, P4 ;  /* 0x000000020d0d7211 */ /* 0x080fe400020f0eff */
[----:B0-----:R-:W-:Y:S02]  /*374c0*/  LEA.HI.X.SX32 R14, R28, R2, 0x1, P2 ;  /* 0x000000021c0e7211 */ /* 0x001fe400010f0eff */
[----:B------:R-:W5:Y:S01]  /*374d0*/  LDL.LU R28, [R1+0x1cc] ;  /* 0x0001cc00011c7983 */ /* 0x000f620000300800 */
[----:B------:R-:W-:-:S05]  /*374e0*/  IADD3 R16, P5, PT, R29, R3, RZ ;  /* 0x000000031d107210 */ /* 0x000fca0007fbe0ff */
[----:B------:R-:W-:Y:S04]  /*374f0*/  STL [R1+0x2fe4], R16 ;  /* 0x002fe41001007387 */ /* 0x000fe80000100800 */
[----:B------:R0:W-:Y:S01]  /*37500*/  STL [R1+0x2fc0], R14 ;  /* 0x002fc00e01007387 */ /* 0x0001e20000100800 */
[----:B------:R-:W-:-:S03]  /*37510*/  LEA.HI.X.SX32 R12, R12, R2, 0x1, P3 ;  /* 0x000000020c0c7211 */ /* 0x000fc600018f0eff */
[----:B0-----:R-:W5:Y:S01]  /*37520*/  LDL.LU R14, [R1+0x1c8] ;  /* 0x0001c800010e7983 */ /* 0x001f620000300800 */
[----:B------:R-:W-:-:S05]  /*37530*/  IADD3 R16, P2, PT, R10, R3, RZ ;  /* 0x000000030a107210 */ /* 0x000fca0007f5e0ff */
[----:B------:R-:W-:Y:S04]  /*37540*/  STL [R1+0x2fec], R16 ;  /* 0x002fec1001007387 */ /* 0x000fe80000100800 */
[----:B------:R0:W-:Y:S01]  /*37550*/  STL [R1+0x2fc8], R13 ;  /* 0x002fc80d01007387 */ /* 0x0001e20000100800 */
[----:B------:R-:W-:-:S03]  /*37560*/  LEA.HI.X.SX32 R11, R11, R2, 0x1, P6 ;  /* 0x000000020b0b7211 */ /* 0x000fc600030f0eff */
[----:B0-----:R-:W5:Y:S01]  /*37570*/  LDL.LU R13, [R1+0x1c4] ;  /* 0x0001c400010d7983 */ /* 0x001f620000300800 */
[----:B--2---:R-:W-:-:S05]  /*37580*/  IADD3 R16, P4, PT, R9, R3, RZ ;  /* 0x0000000309107210 */ /* 0x004fca0007f9e0ff */
[----:B------:R-:W-:Y:S04]  /*37590*/  STL [R1+0x2ff4], R16 ;  /* 0x002ff41001007387 */ /* 0x000fe80000100800 */
[----:B------:R0:W-:Y:S04]  /*375a0*/  STL [R1+0x2fd0], R12 ;  /* 0x002fd00c01007387 */ /* 0x0001e80000100800 */
[----:B0-----:R-:W2:Y:S01]  /*375b0*/  LDL.LU R12, [R1+0x1bc] ;  /* 0x0001bc00010c7983 */ /* 0x001ea20000300800 */
[----:B---3--:R-:W-:-:S05]  /*375c0*/  IADD3 R16, P3, PT, R8, R3, RZ ;  /* 0x0000000308107210 */ /* 0x008fca0007f7e0ff */
[----:B------:R-:W-:Y:S04]  /*375d0*/  STL [R1+0x2ffc], R16 ;  /* 0x002ffc1001007387 */ /* 0x000fe80000100800 */
[----:B------:R0:W-:Y:S04]  /*375e0*/  STL [R1+0x2fd8], R11 ;  /* 0x002fd80b01007387 */ /* 0x0001e80000100800 */
[----:B0-----:R-:W3:Y:S01]  /*375f0*/  LDL.LU R11, [R1+0x1b8] ;  /* 0x0001b800010b7983 */ /* 0x001ee20000300800 */
[----:B----4-:R-:W-:Y:S02]  /*37600*/  IADD3 R16, P6, PT, R15, R3, RZ ;  /* 0x000000030f107210 */ /* 0x010fe40007fde0ff */
[----:B------:R-:W-:-:S03]  /*37610*/  LEA.HI.X.SX32 R17, R29, R2, 0x1, P5 ;  /* 0x000000021d117211 */ /* 0x000fc600028f0eff */
[----:B------:R-:W-:Y:S04]  /*37620*/  STL [R1+0x3004], R16 ;  /* 0x0030041001007387 */ /* 0x000fe80000100800 */
[----:B------:R0:W-:Y:S04]  /*37630*/  STL [R1+0x2fe0], R17 ;  /* 0x002fe01101007387 */ /* 0x0001e80000100800 */
[----:B------:R-:W4:Y:S01]  /*37640*/  LDL.LU R29, [R1+0x1b4] ;  /* 0x0001b400011d7983 */ /* 0x000f220000300800 */
[----:B0-----:R-:W-:Y:S02]  /*37650*/  LEA.HI.X.SX32 R17, R10, R2, 0x1, P2 ;  /* 0x000000020a117211 */ /* 0x001fe400010f0eff */
[----:B-----5:R-:W-:-:S05]  /*37660*/  IADD3 R16, P5, PT, R7, R3, RZ ;  /* 0x0000000307107210 */ /* 0x020fca0007fbe0ff */
[----:B------:R-:W-:Y:S04]  /*37670*/  STL [R1+0x300c], R16 ;  /* 0x00300c1001007387 */ /* 0x000fe80000100800 */
[----:B------:R-:W5:Y:S04]  /*37680*/  LDL.LU R10, [R1+0x1ac] ;  /* 0x0001ac00010a7983 */ /* 0x000f680000300800 */
[----:B------:R0:W-:Y:S02]  /*37690*/  STL [R1+0x2fe8], R17 ;  /* 0x002fe81101007387 */ /* 0x0001e40000100800 */
[----:B0-----:R-:W-:-:S02]  /*376a0*/  LEA.HI.X.SX32 R17, R9, R2, 0x1, P4 ;  /* 0x0000000209117211 */ /* 0x001fc400020f0eff */
[----:B------:R-:W-:-:S05]  /*376b0*/  IADD3 R16, P2, PT, R6, R3, RZ ;  /* 0x0000000306107210 */ /* 0x000fca0007f5e0ff */
        /* <DEDUP_REMOVED lines=9> */
[----:B------:R-:W-:Y:S02]  /*37750*/  IADD3 R16, P3, PT, R4, R3, RZ ;  /* 0x0000000304107210 */ /* 0x000fe40007f7e0ff */
[----:B------:R-:W-:-:S03]  /*37760*/  LEA.HI.X.SX32 R15, R7, R2, 0x1, P5 ;  /* 0x00000002070f7211 */ /* 0x000fc600028f0eff */
[----:B------:R0:W-:Y:S04]  /*37770*/  STL [R1+0x3024], R16 ;  /* 0x0030241001007387 */ /* 0x0001e80000100800 */
[----:B------:R-:W-:Y:S04]  /*37780*/  STL [R1+0x3000], R17 ;  /* 0x0030001101007387 */ /* 0x000fe80000100800 */
[----:B------:R-:W5:Y:S01]  /*37790*/  LDL.LU R7, [R1+0x19c] ;  /* 0x00019c0001077983 */ /* 0x000f620000300800 */
[----:B0-----:R-:W-:-:S05]  /*377a0*/  IADD3 R16, P6, PT, R26, R3, RZ ;  /* 0x000000031a107210 */ /* 0x001fca0007fde0ff */
        /* <DEDUP_REMOVED lines=25> */
[----:B------:R0:W-:Y:S04]  /*37940*/  STL [R1+0x3054], R16 ;  /* 0x0030541001007387 */ /* 0x0001e80000100800 */
[----:B------:R4:W-:Y:S01]  /*37950*/  STL [R1+0x3030], R15 ;  /* 0x0030300f01007387 */ /* 0x0009e20000100800 */
[----:B0-----:R-:W-:Y:S02]  /*37960*/  LEA.HI.X.SX32 R16, R28, R2, 0x1, P2 ;  /* 0x000000021c107211 */ /* 0x001fe400010f0eff */
[----:B---3--:R-:W-:-:S05]  /*37970*/  IADD3 R17, P5, PT, R11, R3, RZ ;  /* 0x000000030b117210 */ /* 0x008fca0007fbe0ff */
[----:B------:R-:W-:Y:S04]  /*37980*/  STL [R1+0x305c], R17 ;  /* 0x00305c1101007387 */ /* 0x000fe80000100800 */
[----:B------:R-:W2:Y:S01]  /*37990*/  LDL.LU R28, [R1+0x184] ;  /* 0x00018400011c7983 */ /* 0x000ea20000300800 */
[----:B----4-:R-:W-:-:S03]  /*379a0*/  IADD3 R15, P2, PT, R29, R3, RZ ;  /* 0x000000031d0f7210 */ /* 0x010fc60007f5e0ff */
[----:B------:R0:W-:Y:S04]  /*379b0*/  STL [R1+0x3038], R16 ;  /* 0x0030381001007387 */ /* 0x0001e80000100800 */
[----:B------:R1:W-:Y:S01]  /*379c0*/  STL [R1+0x3064], R15 ;  /* 0x0030640f01007387 */ /* 0x0003e20000100800 */
[----:B0-----:R-:W-:-:S03]  /*379d0*/  LEA.HI.X.SX32 R16, R14, R2, 0x1, P4 ;  /* 0x000000020e107211 */ /* 0x001fc600020f0eff */
[----:B-1----:R-:W3:Y:S04]  /*379e0*/  LDL.LU R15, [R1+0x180] ;  /* 0x00018000010f7983 */ /* 0x002ee80000300800 */
[----:B------:R0:W-:Y:S01]  /*379f0*/  STL [R1+0x3040], R16 ;  /* 0x0030401001007387 */ /* 0x0001e20000100800 */
[----:B-----5:R-:W-:Y:S02]  /*37a00*/  IADD3 R14, P4, PT, R10, R3, RZ ;  /* 0x000000030a0e7210 */ /* 0x020fe40007f9e0ff */
[----:B0-----:R-:W-:-:S03]  /*37a10*/  LEA.HI.X.SX32 R16, R13, R2, 0x1, P3 ;  /* 0x000000020d107211 */ /* 0x001fc600018f0eff */
[----:B------:R0:W-:Y:S01]  /*37a20*/  STL [R1+0x306c], R14 ;  /* 0x00306c0e01007387 */ /* 0x0001e20000100800 */
[----:B------:R-:W-:-:S03]  /*37a30*/  LEA.HI.X.SX32 R11, R11, R2, 0x1, P5 ;  /* 0x000000020b0b7211 */ /* 0x000fc600028f0eff */
[----:B0-----:R-:W4:Y:S04]  /*37a40*/  LDL.LU R14, [R1+0x178] ;  /* 0x00017800010e7983 */ /* 0x001f280000300800 */
[----:B------:R0:W-:Y:S01]  /*37a50*/  STL [R1+0x3048], R16 ;  /* 0x0030481001007387 */ /* 0x0001e20000100800 */
[----:B------:R-:W-:Y:S02]  /*37a60*/  IADD3 R13, P3, PT, R9, R3, RZ ;  /* 0x00000003090d7210 */ /* 0x000fe40007f7e0ff */
[----:B0-----:R-:W-:-:S03]  /*37a70*/  LEA.HI.X.SX32 R16, R12, R2, 0x1, P6 ;  /* 0x000000020c107211 */ /* 0x001fc600030f0eff */
[----:B------:R0:W-:Y:S04]  /*37a80*/  STL [R1+0x3074], R13 ;  /* 0x0030740d01007387 */ /* 0x0001e80000100800 */
[----:B0-----:R-:W5:Y:S04]  /*37a90*/  LDL.LU R13, [R1+0x170] ;  /* 0x00017000010d7983 */ /* 0x001f680000300800 */
[----:B------:R-:W-:Y:S01]  /*37aa0*/  STL [R1+0x3050], R16 ;  /* 0x0030501001007387 */ /* 0x000fe20000100800 */
[----:B------:R-:W-:-:S05]  /*37ab0*/  IADD3 R12, P6, PT, R8, R3, RZ ;  /* 0x00000003080c7210 */ /* 0x000fca0007fde0ff */
[----:B------:R0:W-:Y:S04]  /*37ac0*/  STL [R1+0x307c], R12 ;  /* 0x00307c0c01007387 */ /* 0x0001e80000100800 */
[----:B0-----:R-:W5:Y:S04]  /*37ad0*/  LDL.LU R12, [R1+0x16c] ;  /* 0x00016c00010c7983 */ /* 0x001f680000300800 */
[----:B------:R0:W-:Y:S01]  /*37ae0*/  STL [R1+0x3058], R11 ;  /* 0x0030580b01007387 */ /* 0x0001e20000100800 */
[----:B------:R-:W-:Y:S02]  /*37af0*/  IADD3 R16, P5, PT, R7, R3, RZ ;  /* 0x0000000307107210 */ /* 0x000fe40007fbe0ff */
[----:B0-----:R-:W-:-:S02]  /*37b00*/  LEA.HI.X.SX32 R11, R29, R2, 0x1, P2 ;  /* 0x000000021d0b7211 */ /* 0x001fc400010f0eff */
[----:B------:R-:W5:Y:S04]  /*37b10*/  LDL.LU R29, [R1+0x168] ;  /* 0x00016800011d7983 */ /* 0x000f680000300800 */
[----:B------:R-:W-:Y:S04]  /*37b20*/  STL [R1+0x3084], R16 ;  /* 0x0030841001007387 */ /* 0x000fe80000100800 */
[----:B------:R0:W-:Y:S01]  /*37b30*/  STL [R1+0x3060], R11 ;  /* 0x0030600b01007387 */ /* 0x0001e20000100800 */
[-C--:B------:R-:W-:Y:S02]  /*37b40*/  LEA.HI.X.SX32 R10, R10, R2.reuse, 0x1, P4 ;  /* 0x000000020a0a7211 */ /* 0x080fe400020f0eff */
[----:B------:R-:W-:Y:S01]  /*37b50*/  LEA.HI.X.SX32 R9, R9, R2, 0x1, P3 ;  /* 0x0000000209097211 */ /* 0x000fe200018f0eff */
[----:B0-----:R-:W5:Y:S01]  /*37b60*/  LDL.LU R11, [R1+0x160] ;  /* 0x00016000010b7983 */ /* 0x001f620000300800 */
[----:B------:R-:W-:-:S05]  /*37b70*/  IADD3 R16, P2, PT, R6, R3, RZ ;  /* 0x0000000306107210 */ /* 0x000fca0007f5e0ff */
[----:B------:R-:W-:Y:S04]  /*37b80*/  STL [R1+0x308c], R16 ;  /* 0x00308c1001007387 */ /* 0x000fe80000100800 */
[----:B------:R0:W-:Y:S04]  /*37b90*/  STL [R1+0x3068], R10 ;  /* 0x0030680a01007387 */ /* 0x0001e80000100800 */
[----:B0-----:R-:W5:Y:S01]  /*37ba0*/  LDL.LU R10, [R1+0x158] ;  /* 0x00015800010a7983 */ /* 0x001f620000300800 */
[----:B------:R-:W-:-:S05]  /*37bb0*/  IADD3 R16, P4, PT, R5, R3, RZ ;  /* 0x0000000305107210 */ /* 0x000fca0007f9e0ff */
[----:B------:R-:W-:Y:S04]  /*37bc0*/  STL [R1+0x3094], R16 ;  /* 0x0030941001007387 */ /* 0x000fe80000100800 */
[----:B------:R0:W-:Y:S04]  /*37bd0*/  STL [R1+0x3070], R9 ;  /* 0x0030700901007387 */ /* 0x0001e80000100800 */
[----:B0-----:R-:W5:Y:S01]  /*37be0*/  LDL.LU R9, [R1+0x154] ;  /* 0x0001540001097983 */ /* 0x001f620000300800 */
[----:B------:R-:W-:Y:S02]  /*37bf0*/  LEA.HI.X.SX32 R16, R8, R2, 0x1, P6 ;  /* 0x0000000208107211 */ /* 0x000fe400030f0eff */
        /* <DEDUP_REMOVED lines=30> */
[----:B-----5:R-:W-:-:S05]  /*37de0*/  IADD3 R18, P6, PT, R13, R3, RZ ;  /* 0x000000030d127210 */ /* 0x020fca0007fde0ff */
[----:B------:R-:W-:Y:S04]  /*37df0*/  STL [R1+0x30cc], R18 ;  /* 0x0030cc1201007387 */ /* 0x000fe80000100800 */
[----:B------:R-:W4:Y:S04]  /*37e00*/  LDL.LU R27, [R1+0x134] ;  /* 0x00013400011b7983 */ /* 0x000f280000300800 */
[----:B------:R0:W-:Y:S02]  /*37e10*/  STL [R1+0x30a8], R16 ;  /* 0x0030a81001007387 */ /* 0x0001e40000100800 */
[----:B0-----:R-:W-:-:S02]  /*37e20*/  LEA.HI.X.SX32 R16, R28, R2, 0x1, P2 ;  /* 0x000000021c107211 */ /* 0x001fc400010f0eff */
[----:B------:R-:W-:-:S05]  /*37e30*/  IADD3 R17, P5, PT, R12, R3, RZ ;  /* 0x000000030c117210 */ /* 0x000fca0007fbe0ff */
[----:B------:R0:W-:Y:S04]  /*37e40*/  STL [R1+0x30d4], R17 ;  /* 0x0030d41101007387 */ /* 0x0001e80000100800 */
[----:B------:R-:W5:Y:S04]  /*37e50*/  LDL.LU R28, [R1+0x12c] ;  /* 0x00012c00011c7983 */ /* 0x000f680000300800 */
[----:B------:R1:W-:Y:S01]  /*37e60*/  STL [R1+0x30b0], R16 ;  /* 0x0030b01001007387 */ /* 0x0003e20000100800 */
[----:B------:R-:W-:Y:S02]  /*37e70*/  LEA.HI.X.SX32 R14, R14, R2, 0x1, P3 ;  /* 0x000000020e0e7211 */ /* 0x000fe400018f0eff */
[----:B0-----:R-:W-:-:S02]  /*37e80*/  IADD3 R17, P2, PT, R29, R3, RZ ;  /* 0x000000031d117210 */ /* 0x001fc40007f5e0ff */
[----:B-1----:R-:W-:-:S03]  /*37e90*/  LEA.HI.X.SX32 R16, R15, R2, 0x1, P4 ;  /* 0x000000020f107211 */ /* 0x002fc600020f0eff */
[----:B------:R-:W-:Y:S04]  /*37ea0*/  STL [R1+0x30dc], R17 ;  /* 0x0030dc1101007387 */ /* 0x000fe80000100800 */
[----:B------:R-:W-:Y:S04]  /*37eb0*/  STL [R1+0x30b8], R16 ;  /* 0x0030b81001007387 */ /* 0x000fe80000100800 */
[----:B------:R-:W5:Y:S01]  /*37ec0*/  LDL.LU R19, [R1+0x128] ;  /* 0x0001280001137983 */ /* 0x000f620000300800 */
[----:B------:R-:W-:-:S05]  /*37ed0*/  IADD3 R15, P4, PT, R11, R3, RZ ;  /* 0x000000030b0f7210 */ /* 0x000fca0007f9e0ff */
[----:B------:R-:W-:Y:S04]  /*37ee0*/  STL [R1+0x30e4], R15 ;  /* 0x0030e40f01007387 */ /* 0x000fe80000100800 */
[----:B------:R0:W-:Y:S02]  /*37ef0*/  STL [R1+0x30c0], R14 ;  /* 0x0030c00e01007387 */ /* 0x0001e40000100800 */
[----:B0-----:R-:W-:Y:S02]  /*37f00*/  LEA.HI.X.SX32 R14, R13, R2, 0x1, P6 ;  /* 0x000000020d0e7211 */ /* 0x001fe400030f0eff */
[----:B------:R-:W-:-:S05]  /*37f10*/  IADD3 R15, P3, PT, R10, R3, RZ ;  /* 0x000000030a0f7210 */ /* 0x000fca0007f7e0ff */
[----:B------:R-:W-:Y:S04]  /*37f20*/  STL [R1+0x30ec], R15 ;  /* 0x0030ec0f01007387 */ /* 0x000fe80000100800 */
[----:B------:R-:W5:Y:S04]  /*37f30*/  LDL.LU R18, [R1+0x124] ;  /* 0x0001240001127983 */ /* 0x000f680000300800 */
[----:B------:R0:W-:Y:S01]  /*37f40*/  STL [R1+0x30c8], R14 ;  /* 0x0030c80e01007387 */ /* 0x0001e20000100800 */
[----:B------:R-:W-:Y:S02]  /*37f50*/  IADD3 R13, P6, PT, R9, R3, RZ ;  /* 0x00000003090d7210 */ /* 0x000fe40007fde0ff */
[----:B0-----:R-:W-:-:S03]  /*37f60*/  LEA.HI.X.SX32 R14, R12, R2, 0x1, P5 ;  /* 0x000000020c0e7211 */ /* 0x001fc600028f0eff */
[----:B------:R0:W-:Y:S01]  /*37f70*/  STL [R1+0x30f4], R13 ;  /* 0x0030f40d01007387 */ /* 0x0001e20000100800 */
[----:B------:R-:W-:-:S03]  /*37f80*/  LEA.HI.X.SX32 R12, R29, R2, 0x1, P2 ;  /* 0x000000021d0c7211 */ /* 0x000fc600010f0eff */
[----:B------:R-:W-:Y:S04]  /*37f90*/  STL [R1+0x30d0], R14 ;  /* 0x0030d00e01007387 */ /* 0x000fe80000100800 */
[----:B------:R-:W5:Y:S01]  /*37fa0*/  LDL.LU R29, [R1+0x120] ;  /* 0x00012000011d7983 */ /* 0x000f620000300800 */
[----:B0-----:R-:W-:Y:S02]  /*37fb0*/  IADD3 R13, P5, PT, R8, R3, RZ ;  /* 0x00000003080d7210 */ /* 0x001fe40007fbe0ff */
[----:B------:R-:W-:-:S03]  /*37fc0*/  LEA.HI.X.SX32 R11, R11, R2, 0x1, P4 ;  /* 0x000000020b0b7211 */ /* 0x000fc600020f0eff */
[----:B------:R0:W-:Y:S04]  /*37fd0*/  STL [R1+0x30fc], R13 ;  /* 0x0030fc0d01007387 */ /* 0x0001e80000100800 */
[----:B------:R-:W-:Y:S01]  /*37fe0*/  STL [R1+0x30d8], R12 ;  /* 0x0030d80c01007387 */ /* 0x000fe20000100800 */
[----:B------:R-:W-:Y:S02]  /*37ff0*/  LEA.HI.X.SX32 R9, R9, R2, 0x1, P6 ;  /* 0x0000000209097211 */ /* 0x000fe400030f0eff */
[----:B0-----:R-:W-:-:S05]  /*38000*/  IADD3 R13, P2, PT, R7, R3, RZ ;  /* 0x00000003070d7210 */ /* 0x001fca0007f5e0ff */
[----:B------:R-:W-:Y:S04]  /*38010*/  STL [R1+0x3104], R13 ;  /* 0x0031040d01007387 */ /* 0x000fe80000100800 */
[----:B------:R-:W5:Y:S04]  /*38020*/  LDL.LU R17, [R1+0x11c] ;  /* 0x00011c0001117983 */ /* 0x000f680000300800 */
[----:B------:R0:W-:Y:S02]  /*38030*/  STL [R1+0x30e0], R11 ;  /* 0x0030e00b01007387 */ /* 0x0001e40000100800 */
[----:B0-----:R-:W-:-:S02]  /*38040*/  LEA.HI.X.SX32 R11, R10, R2, 0x1, P3 ;  /* 0x000000020a0b7211 */ /* 0x001fc400018f0eff */
[----:B------:R-:W-:-:S05]  /*38050*/  IADD3 R12, P4, PT, R6, R3, RZ ;  /* 0x00000003060c7210 */ /* 0x000fca0007f9e0ff */
[----:B------:R-:W-:Y:S04]  /*38060*/  STL [R1+0x310c], R12 ;  /* 0x00310c0c01007387 */ /* 0x000fe80000100800 */
[----:B------:R-:W-:Y:S04]  /*38070*/  STL [R1+0x30e8], R11 ;  /* 0x0030e80b01007387 */ /* 0x000fe80000100800 */
[----:B------:R-:W5:Y:S01]  /*38080*/  LDL.LU R16, [R1+0x118] ;  /* 0x0001180001107983 */ /* 0x000f620000300800 */
[----:B------:R-:W-:-:S05]  /*38090*/  IADD3 R10, P3, PT, R5, R3, RZ ;  /* 0x00000003050a7210 */ /* 0x000fca0007f7e0ff */
[----:B------:R-:W-:Y:S04]  /*380a0*/  STL [R1+0x3114], R10 ;  /* 0x0031140a01007387 */ /* 0x000fe80000100800 */
[----:B------:R0:W-:Y:S04]  /*380b0*/  STL [R1+0x30f0], R9 ;  /* 0x0030f00901007387 */ /* 0x0001e80000100800 */
[----:B------:R-:W5:Y:S01]  /*380c0*/  LDL.LU R15, [R1+0x110] ;  /* 0x00011000010f7983 */ /* 0x000f620000300800 */
[----:B0-----:R-:W-:Y:S02]  /*380d0*/  LEA.HI.X.SX32 R9, R8, R2, 0x1, P5 ;  /* 0x0000000208097211 */ /* 0x001fe400028f0eff */
[----:B--2---:R-:W-:-:S05]  /*380e0*/  IADD3 R10, P6, PT, R4, R3, RZ ;  /* 0x00000003040a7210 */ /* 0x004fca0007fde0ff */
[----:B------:R-:W-:Y:S04]  /*380f0*/  STL [R1+0x311c], R10 ;  /* 0x00311c0a01007387 */ /* 0x000fe80000100800 */
[----:B------:R-:W-:Y:S04]  /*38100*/  STL [R1+0x30f8], R9 ;  /* 0x0030f80901007387 */ /* 0x000fe80000100800 */
[----:B------:R-:W2:Y:S01]  /*38110*/  LDL.LU R14, [R1+0x108] ;  /* 0x00010800010e7983 */ /* 0x000ea20000300800 */
[----:B------:R-:W-:Y:S02]  /*38120*/  LEA.HI.X.SX32 R7, R7, R2, 0x1, P2 ;  /* 0x0000000207077211 */ /* 0x000fe400010f0eff */
[----:B---3--:R-:W-:-:S05]  /*38130*/  IADD3 R8, P5, PT, R26, R3, RZ ;  /* 0x000000031a087210 */ /* 0x008fca0007fbe0ff */
[----:B------:R-:W-:Y:S04]  /*38140*/  STL [R1+0x3124], R8 ;  /* 0x0031240801007387 */ /* 0x000fe80000100800 */
[----:B------:R-:W3:Y:S04]  /*38150*/  LDL.LU R13, [R1+0x104] ;  /* 0x00010400010d7983 */ /* 0x000ee80000300800 */
[----:B------:R0:W-:Y:S04]  /*38160*/  STL [R1+0x3100], R7 ;  /* 0x0031000701007387 */ /* 0x0001e80000100800 */
[----:B------:R-:W3:Y:S01]  /*38170*/  LDL.LU R12, [R1+0x100] ;  /* 0x00010000010c7983 */ /* 0x000ee20000300800 */
[----:B------:R-:W-:-:S02]  /*38180*/  LEA.HI.X.SX32 R5, R5, R2, 0x1, P3 ;  /* 0x0000000205057211 */ /* 0x000fc400018f0eff */
[----:B0-----:R-:W-:Y:S02]  /*38190*/  LEA.HI.X.SX32 R7, R6, R2, 0x1, P4 ;  /* 0x0000000206077211 */ /* 0x001fe400020f0eff */
[----:B----4-:R-:W-:-:S05]  /*381a0*/  IADD3 R8, P2, PT, R27, R3, RZ ;  /* 0x000000031b087210 */ /* 0x010fca0007f5e0ff */
[----:B------:R-:W-:Y:S04]  /*381b0*/  STL [R1+0x312c], R8 ;  /* 0x00312c0801007387 */ /* 0x000fe80000100800 */
[----:B------:R-:W-:Y:S04]  /*381c0*/  STL [R1+0x3108], R7 ;  /* 0x0031080701007387 */ /* 0x000fe80000100800 */
[----:B------:R-:W4:Y:S01]  /*381d0*/  LDL.LU R11, [R1+0xf8] ;  /* 0x0000f800010b7983 */ /* 0x000f220000300800 */
[----:B-----5:R-:W-:-:S05]  /*381e0*/  IADD3 R6, P4, PT, R28, R3, RZ ;  /* 0x000000031c067210 */ /* 0x020fca0007f9e0ff */
[----:B------:R0:W-:Y:S04]  /*381f0*/  STL [R1+0x3134], R6 ;  /* 0x0031340601007387 */ /* 0x0001e80000100800 */
[----:B------:R-:W5:Y:S04]  /*38200*/  LDL.LU R10, [R1+0xf4] ;  /* 0x0000f400010a7983 */ /* 0x000f680000300800 */
[----:B------:R1:W-:Y:S04]  /*38210*/  STL [R1+0x3110], R5 ;  /* 0x0031100501007387 */ /* 0x0003e80000100800 */
[----:B------:R-:W5:Y:S01]  /*38220*/  LDL.LU R9, [R1+0xf0] ;  /* 0x0000f00001097983 */ /* 0x000f620000300800 */
[----:B0-----:R-:W-:-:S02]  /*38230*/  IADD3 R6, P3, PT, R19, R3, RZ ;  /* 0x0000000313067210 */ /* 0x001fc40007f7e0ff */
[----:B-1----:R-:W-:-:S03]  /*38240*/  LEA.HI.X.SX32 R5, R4, R2, 0x1, P6 ;  /* 0x0000000204057211 */ /* 0x002fc600030f0eff */
[----:B------:R-:W-:Y:S04]  /*38250*/  STL [R1+0x313c], R6 ;  /* 0x00313c0601007387 */ /* 0x000fe80000100800 */
[----:B------:R-:W5:Y:S04]  /*38260*/  LDL.LU R8, [R1+0xe8] ;  /* 0x0000e80001087983 */ /* 0x000f680000300800 */
[----:B------:R0:W-:Y:S04]  /*38270*/  STL [R1+0x3118], R5 ;  /* 0x0031180501007387 */ /* 0x0001e80000100800 */
[----:B------:R-:W5:Y:S01]  /*38280*/  LDL.LU R7, [R1+0xe4] ;  /* 0x0000e40001077983 */ /* 0x000f620000300800 */
[----:B------:R-:W-:-:S02]  /*38290*/  LEA.HI.X.SX32 R20, R27, R2, 0x1, P2 ;  /* 0x000000021b147211 */ /* 0x000fc400010f0eff */
[----:B0-----:R-:W-:Y:S02]  /*382a0*/  LEA.HI.X.SX32 R5, R26, R2, 0x1, P5 ;  /* 0x000000021a057211 */ /* 0x001fe400028f0eff */
[----:B------:R-:W-:-:S05]  /*382b0*/  IADD3 R4, P6, PT, R18, R3, RZ ;  /* 0x0000000312047210 */ /* 0x000fca0007fde0ff */
[----:B------:R-:W-:Y:S04]  /*382c0*/  STL [R1+0x3144], R4 ;  /* 0x0031440401007387 */ /* 0x000fe80000100800 */
[----:B------:R-:W5:Y:S04]  /*382d0*/  LDL.LU R6, [R1+0xe0] ;  /* 0x0000e00001067983 */ /* 0x000f680000300800 */
[----:B------:R0:W-:Y:S04]  /*382e0*/  STL [R1+0x3120], R5 ;  /* 0x0031200501007387 */ /* 0x0001e80000100800 */
[----:B0-----:R-:W5:Y:S01]  /*382f0*/  LDL.LU R5, [R1+0xd4] ;  /* 0x0000d40001057983 */ /* 0x001f620000300800 */
[----:B------:R-:W-:-:S05]  /*38300*/  IADD3 R4, P5, PT, R29, R3, RZ ;  /* 0x000000031d047210 */ /* 0x000fca0007fbe0ff */
[----:B------:R0:W-:Y:S04]  /*38310*/  STL [R1+0x314c], R4 ;  /* 0x00314c0401007387 */ /* 0x0001e80000100800 */
[----:B0-----:R-:W5:Y:S04]  /*38320*/  LDL.LU R4, [R1+0xbc] ;  /* 0x0000bc0001047983 */ /* 0x001f680000300800 */
[----:B------:R0:W-:Y:S04]  /*38330*/  STL [R1+0x3128], R20 ;  /* 0x0031281401007387 */ /* 0x0001e80000100800 */
[----:B------:R-:W5:Y:S01]  /*38340*/  LDL.LU R26, [R1+0x7a8] ;  /* 0x0007a800011a7983 */ /* 0x000f620000300800 */
[----:B0-----:R-:W-:-:S02]  /*38350*/  LEA.HI.X.SX32 R20, R28, R2, 0x1, P4 ;  /* 0x000000021c147211 */ /* 0x001fc400020f0eff */
[----:B------:R-:W-:-:S05]  /*38360*/  IADD3 R21, P2, PT, R17, R3, RZ ;  /* 0x0000000311157210 */ /* 0x000fca0007f5e0ff */
        /* <DEDUP_REMOVED lines=8> */
[----:B------:R-:W-:Y:S01]  /*383f0*/  STL [R1+0x3138], R20 ;  /* 0x0031381401007387 */ /* 0x000fe20000100800 */
[----:B------:R-:W-:-:S05]  /*38400*/  IADD3 R19, P3, PT, R15, R3, RZ ;  /* 0x000000030f137210 */ /* 0x000fca0007f7e0ff */
[----:B------:R0:W-:Y:S04]  /*38410*/  STL [R1+0x3164], R19 ;  /* 0x0031641301007387 */ /* 0x0001e80000100800 */
[----:B------:R3:W-:Y:S01]  /*38420*/  STL [R1+0x3140], R18 ;  /* 0x0031401201007387 */ /* 0x0007e20000100800 */
[----:B0-----:R-:W-:Y:S02]  /*38430*/  LEA.HI.X.SX32 R19, R29, R2, 0x1, P5 ;  /* 0x000000021d137211 */ /* 0x001fe400028f0eff */
[----:B--2---:R-:W-:-:S05]  /*38440*/  IADD3 R20, P6, PT, R14, R3, RZ ;  /* 0x000000030e147210 */ /* 0x004fca0007fde0ff */
[----:B------:R-:W-:Y:S04]  /*38450*/  STL [R1+0x316c], R20 ;  /* 0x00316c1401007387 */ /* 0x000fe80000100800 */
[----:B------:R-:W2:Y:S01]  /*38460*/  LDL.LU R29, [R1+0x864] ;  /* 0x00086400011d7983 */ /* 0x000ea20000300800 */
[----:B------:R-:W-:-:S03]  /*38470*/  LEA.HI.X.SX32 R17, R17, R2, 0x1, P2 ;  /* 0x0000000211117211 */ /* 0x000fc600010f0eff */
[----:B------:R0:W-:Y:S01]  /*38480*/  STL [R1+0x3148], R19 ;  /* 0x0031481301007387 */ /* 0x0001e20000100800 */
[-C--:B---3--:R-:W-:Y:S02]  /*38490*/  IADD3 R18, P5, PT, R13, R3.reuse, RZ ;  /* 0x000000030d127210 */ /* 0x088fe40007fbe0ff */
[----:B0-----:R-:W-:-:S03]  /*384a0*/  IADD3 R19, P2, PT, R12, R3, RZ ;  /* 0x000000030c137210 */ /* 0x001fc60007f5e0ff */
[----:B------:R0:W-:Y:S04]  /*384b0*/  STL [R1+0x3174], R18 ;  /* 0x0031741201007387 */ /* 0x0001e80000100800 */
[----:B------:R4:W-:Y:S04]  /*384c0*/  STL [R1+0x3150], R17 ;  /* 0x0031501101007387 */ /* 0x0009e80000100800 */
[----:B------:R-:W-:Y:S01]  /*384d0*/  STL [R1+0x317c], R19 ;  /* 0x00317c1301007387 */ /* 0x000fe20000100800 */
[-C--:B------:R-:W-:Y:S02]  /*384e0*/  LEA.HI.X.SX32 R14, R14, R2.reuse, 0x1, P6 ;  /* 0x000000020e0e7211 */ /* 0x080fe400030f0eff */
[----:B0-----:R-:W-:-:S02]  /*384f0*/  LEA.HI.X.SX32 R18, R16, R2, 0x1, P4 ;  /* 0x0000000210127211 */ /* 0x001fc400020f0eff */
[----:B------:R-:W-:-:S03]  /*38500*/  LEA.HI.X.SX32 R16, R15, R2, 0x1, P3 ;  /* 0x000000020f107211 */ /* 0x000fc600018f0eff */
[----:B------:R-:W-:Y:S01]  /*38510*/  STL [R1+0x3158], R18 ;  /* 0x0031581201007387 */ /* 0x000fe20000100800 */
[----:B----4-:R-:W-:-:S05]  /*38520*/  IADD3 R17, P4, PT, R11, R3, RZ ;  /* 0x000000030b117210 */ /* 0x010fca0007f9e0ff */
[----:B------:R-:W-:Y:S04]  /*38530*/  STL [R1+0x3184], R17 ;  /* 0x0031841101007387 */ /* 0x000fe80000100800 */
[----:B------:R0:W-:Y:S01]  /*38540*/  STL [R1+0x3160], R16 ;  /* 0x0031601001007387 */ /* 0x0001e20000100800 */
[----:B------:R-:W-:Y:S02]  /*38550*/  LEA.HI.X.SX32 R11, R11, R2, 0x1, P4 ;  /* 0x000000020b0b7211 */ /* 0x000fe400020f0eff */
[-C--:B-----5:R-:W-:Y:S02]  /*38560*/  IADD3 R15, P3, PT, R10, R3.reuse, RZ ;  /* 0x000000030a0f7210 */ /* 0x0a0fe40007f7e0ff */
[----:B0-----:R-:W-:-:S03]  /*38570*/  IADD3 R16, P6, PT, R9, R3, RZ ;  /* 0x0000000309107210 */ /* 0x001fc60007fde0ff */
[----:B------:R0:W-:Y:S04]  /*38580*/  STL [R1+0x318c], R15 ;  /* 0x00318c0f01007387 */ /* 0x0001e80000100800 */
[----:B------:R1:W-:Y:S04]  /*38590*/  STL [R1+0x3168], R14 ;  /* 0x0031680e01007387 */ /* 0x0003e80000100800 */
[----:B------:R-:W-:Y:S01]  /*385a0*/  STL [R1+0x3194], R16 ;  /* 0x0031941001007387 */ /* 0x000fe20000100800 */
[----:B0-----:R-:W-:Y:S02]  /*385b0*/  LEA.HI.X.SX32 R15, R13, R2, 0x1, P5 ;  /* 0x000000020d0f7211 */ /* 0x001fe400028f0eff */
[----:B-1----:R-:W-:-:S02]  /*385c0*/  IADD3 R14, P5, PT, R8, R3, RZ ;  /* 0x00000003080e7210 */ /* 0x002fc40007fbe0ff */
[-C--:B------:R-:W-:Y:S02]  /*385d0*/  LEA.HI.X.SX32 R13, R12, R2.reuse, 0x1, P2 ;  /* 0x000000020c0d7211 */ /* 0x080fe400010f0eff */
[----:B------:R-:W-:Y:S01]  /*385e0*/  IADD3 R12, P2, PT, R7, R3, RZ ;  /* 0x00000003070c7210 */ /* 0x000fe20007f5e0ff */
[----:B------:R-:W-:Y:S04]  /*385f0*/  STL [R1+0x3170], R15 ;  /* 0x0031700f01007387 */ /* 0x000fe80000100800 */
[----:B------:R-:W-:Y:S04]  /*38600*/  STL [R1+0x319c], R14 ;  /* 0x00319c0e01007387 */ /* 0x000fe80000100800 */
[----:B------:R-:W-:Y:S04]  /*38610*/  STL [R1+0x3178], R13 ;  /* 0x0031780d01007387 */ /* 0x000fe80000100800 */
[----:B------:R0:W-:Y:S04]  /*38620*/  STL [R1+0x31a4], R12 ;  /* 0x0031a40c01007387 */ /* 0x0001e80000100800 */
[----:B------:R1:W-:Y:S01]  /*38630*/  STL [R1+0x3180], R11 ;  /* 0x0031800b01007387 */ /* 0x0003e20000100800 */
[----:B------:R-:W-:-:S02]  /*38640*/  LEA.HI.X.SX32 R8, R8, R2, 0x1, P5 ;  /* 0x0000000208087211 */ /* 0x000fc400028f0eff */
[-C--:B0-----:R-:W-:Y:S02]  /*38650*/  LEA.HI.X.SX32 R12, R10, R2.reuse, 0x1, P3 ;  /* 0x000000020a0c7211 */ /* 0x081fe400018f0eff */
[----:B------:R-:W-:Y:S02]  /*38660*/  LEA.HI.X.SX32 R10, R9, R2, 0x1, P6 ;  /* 0x00000002090a7211 */ /* 0x000fe400030f0eff */
[----:B------:R-:W-:-:S05]  /*38670*/  IADD3 R13, P4, PT, R6, R3, RZ ;  /* 0x00000003060d7210 */ /* 0x000fca0007f9e0ff */
[----:B------:R-:W-:Y:S04]  /*38680*/  STL [R1+0x31ac], R13 ;  /* 0x0031ac0d01007387 */ /* 0x000fe80000100800 */
[----:B------:R-:W-:Y:S01]  /*38690*/  STL [R1+0x3188], R12 ;  /* 0x0031880c01007387 */ /* 0x000fe20000100800 */
[----:B-1----:R-:W-:-:S05]  /*386a0*/  IADD3 R11, P3, PT, R5, R3, RZ ;  /* 0x00000003050b7210 */ /* 0x002fca0007f7e0ff */
[----:B------:R-:W-:Y:S04]  /*386b0*/  STL [R1+0x31bc], R11 ;  /* 0x0031bc0b01007387 */ /* 0x000fe80000100800 */
[----:B------:R0:W-:Y:S01]  /*386c0*/  STL [R1+0x3190], R10 ;  /* 0x0031900a01007387 */ /* 0x0001e20000100800 */
[-C--:B------:R-:W-:Y:S02]  /*386d0*/  IADD3 R9, P6, PT, R4, R3.reuse, RZ ;  /* 0x0000000304097210 */ /* 0x080fe40007fde0ff */
[----:B0-----:R-:W-:-:S03]  /*386e0*/  IADD3 R10, P5, PT, R26, R3, RZ ;  /* 0x000000031a0a7210 */ /* 0x001fc60007fbe0ff */
[----:B------:R0:W-:Y:S04]  /*386f0*/  STL [R1+0x31b0], R9 ;  /* 0x0031b00901007387 */ /* 0x0001e80000100800 */
[----:B------:R1:W-:Y:S04]  /*38700*/  STL [R1+0x3198], R8 ;  /* 0x0031980801007387 */ /* 0x0003e80000100800 */
[----:B------:R-:W-:Y:S01]  /*38710*/  STL [R1+0x31b4], R10 ;  /* 0x0031b40a01007387 */ /* 0x000fe20000100800 */
[-C--:B0-----:R-:W-:Y:S02]  /*38720*/  LEA.HI.X.SX32 R9, R7, R2.reuse, 0x1, P2 ;  /* 0x0000000207097211 */ /* 0x081fe400010f0eff */
[----:B------:R-:W-:-:S03]  /*38730*/  LEA.HI.X.SX32 R7, R6, R2, 0x1, P4 ;  /* 0x0000000206077211 */ /* 0x000fc600020f0eff */
[----:B------:R-:W-:Y:S01]  /*38740*/  STL [R1+0x31a0], R9 ;  /* 0x0031a00901007387 */ /* 0x000fe20000100800 */
[-C--:B-1----:R-:W-:Y:S02]  /*38750*/  IADD3 R8, P2, PT, R27, R3.reuse, RZ ;  /* 0x000000031b087210 */ /* 0x082fe40007f5e0ff */
[----:B------:R-:W-:Y:S02]  /*38760*/  IADD3 R6, P4, PT, R28, R3, RZ ;  /* 0x000000031c067210 */ /* 0x000fe40007f9e0ff */
[-C--:B------:R-:W-:Y:S01]  /*38770*/  LEA.HI.X.SX32 R3, R5, R2.reuse, 0x1, P3 ;  /* 0x0000000205037211 */ /* 0x080fe200018f0eff */
[----:B------:R-:W-:Y:S04]  /*38780*/  STL [R1+0x31b8], R8 ;  /* 0x0031b80801007387 */ /* 0x000fe80000100800 */
[----:B------:R-:W-:Y:S01]  /*38790*/  STL [R1+0x31a8], R7 ;  /* 0x0031a80701007387 */ /* 0x000fe20000100800 */
[----:B------:R-:W-:-:S03]  /*387a0*/  LEA.HI.X.SX32 R5, R4, R2, 0x1, P6 ;  /* 0x0000000204057211 */ /* 0x000fc600030f0eff */
[----:B------:R-:W-:Y:S01]  /*387b0*/  STL [R1+0x23f4], R6 ;  /* 0x0023f40601007387 */ /* 0x000fe20000100800 */
[----:B------:R-:W-:-:S03]  /*387c0*/  LEA.HI.X.SX32 R4, R26, R2, 0x1, P5 ;  /* 0x000000021a047211 */ /* 0x000fc600028f0eff */
[----:B------:R0:W-:Y:S04]  /*387d0*/  STL [R1+0x23f8], R3 ;  /* 0x0023f80301007387 */ /* 0x0001e80000100800 */
[----:B------:R-:W-:Y:S04]  /*387e0*/  STL [R1+0x23e8], R5 ;  /* 0x0023e80501007387 */ /* 0x000fe80000100800 */
[----:B------:R-:W-:Y:S01]  /*387f0*/  STL [R1+0x23ec], R4 ;  /* 0x0023ec0401007387 */ /* 0x000fe20000100800 */
[-C--:B0-----:R-:W-:Y:S02]  /*38800*/  LEA.HI.X.SX32 R3, R27, R2.reuse, 0x1, P2 ;  /* 0x000000021b037211 */ /* 0x081fe400010f0eff */
[----:B------:R-:W-:-:S03]  /*38810*/  LEA.HI.X.SX32 R2, R28, R2, 0x1, P4 ;  /* 0x000000021c027211 */ /* 0x000fc600020f0eff */
[----:B------:R-:W-:Y:S04]  /*38820*/  STL [R1+0x23f0], R3 ;  /* 0x0023f00301007387 */ /* 0x000fe80000100800 */
[----:B------:R0:W-:Y:S02]  /*38830*/  STL [R1+0x1ff4], R2 ;  /* 0x001ff40201007387 */ /* 0x0001e40000100800 */
[----:B0-----:R-:W-:Y:S02]  /*38840*/  LEA.HI.X.SX32 R2, R0, UR9, 0x1, P0 ;  /* 0x0000000900027c11 */ /* 0x001fe400080f0eff */
[----:B------:R-:W3:Y:S01]  /*38850*/  LDL.LU R0, [R1+0x3624] ;  /* 0x0036240001007983 */ /* 0x000ee20000300800 */
[----:B--2---:R-:W-:-:S05]  /*38860*/  LEA.HI.X.SX32 R3, R29, UR9, 0x1, P1 ;  /* 0x000000091d037c11 */ /* 0x004fca00088f0eff */
[----:B------:R-:W-:Y:S04]  /*38870*/  STL [R1+0x1f80], R3 ;  /* 0x001f800301007387 */ /* 0x000fe80000100800 */
[----:B------:R-:W-:Y:S04]  /*38880*/  STL [R1+0x1f84], R2 ;  /* 0x001f840201007387 */ /* 0x000fe80000100800 */
[----:B------:R-:W-:Y:S04]  /*38890*/  STL [R1+0x1f90], RZ ;  /* 0x001f90ff01007387 */ /* 0x000fe80000100800 */
        /* <DEDUP_REMOVED lines=1004> */
[----:B------:R-:W2:Y:S04]  /*3c760*/  LDL R28, [R1+0x1f8c] ;  /* 0x001f8c00011c7983 */ /* 0x000ea80000100800 */
[----:B------:R-:W4:Y:S04]  /*3c770*/  LDL R29, [R1+0x1f88] ;  /* 0x001f8800011d7983 */ /* 0x000f280000100800 */
[----:B------:R-:W-:Y:S04]  /*3c780*/  STL [R1+0x3e0], RZ ;  /* 0x0003e0ff01007387 */ /* 0x000fe80000100800 */
[----:B------:R-:W-:Y:S04]  /*3c790*/  STL [R1+0x3e4], RZ ;  /* 0x0003e4ff01007387 */ /* 0x000fe80000100800 */
[----:B------:R-:W-:Y:S04]  /*3c7a0*/  STL [R1+0x3e8], RZ ;  /* 0x0003e8ff01007387 */ /* 0x000fe80000100800 */
[----:B------:R-:W-:Y:S01]  /*3c7b0*/  STL [R1+0x3ec], RZ ;  /* 0x0003ecff01007387 */ /* 0x000fe20000100800 */
[----:B------:R-:W-:-:S03]  /*3c7c0*/  UIMAD UR31, UR77, 0x3f, URZ ;  /* 0x0000003f4d1f78a4 */ /* 0x000fc6000f8e02ff */
[----:B------:R-:W-:Y:S04]  /*3c7d0*/  STL [R1+0x390], RZ ;  /* 0x000390ff01007387 */ /* 0x000fe80000100800 */
[----:B------:R-:W-:Y:S04]  /*3c7e0*/  STL [R1+0x394], RZ ;  /* 0x000394ff01007387 */ /* 0x000fe80000100800 */
        /* <DEDUP_REMOVED lines=9> */
[----:B------:R-:W-:Y:S01]  /*3c880*/  STL [R1+0x2f8], RZ ;  /* 0x0002f8ff01007387 */ /* 0x000fe20000100800 */
[----:B------:R-:W-:-:S02]  /*3c890*/  UIMAD UR23, UR77, 0x3d, URZ ;  /* 0x0000003d4d1778a4 */ /* 0x000fc4000f8e02ff */
[----:B------:R-:W-:Y:S02]  /*3c8a0*/  USHF.R.S32.HI UR19, URZ, 0x1f, UR6 ;  /* 0x0000001fff137899 */ /* 0x000fe40008011406 */
[----:B------:R-:W-:Y:S02]  /*3c8b0*/  UIMAD UR15, UR77, 0x3c, URZ ;  /* 0x0000003c4d0f78a4 */ /* 0x000fe4000f8e02ff */
[----:B------:R-:W-:Y:S02]  /*3c8c0*/  ULEA.HI UR6, UR19, UR6, URZ, 0x6 ;  /* 0x0000000613067291 */ /* 0x000fe4000f8f30ff */
[----:B------:R-:W-:Y:S02]  /*3c8d0*/  USHF.R.S32.HI UR19, URZ, 0x1f, UR31 ;  /* 0x0000001fff137899 */ /* 0x000fe4000801141f */
[----:B------:R-:W-:Y:S02]  /*3c8e0*/  UIMAD UR11, UR77, 0x3b, URZ ;  /* 0x0000003b4d0b78a4 */ /* 0x000fe4000f8e02ff */
[----:B------:R-:W-:-:S02]  /*3c8f0*/  USHF.R.S32.HI UR39, URZ, 0x1f, UR27 ;  /* 0x0000001fff277899 */ /* 0x000fc4000801141b */
[----:B------:R-:W-:Y:S02]  /*3c900*/  UIMAD UR37, UR77, 0x3a, URZ ;  /* 0x0000003a4d2578a4 */ /* 0x000fe4000f8e02ff */
[----:B------:R-:W-:Y:S02]  /*3c910*/  USHF.R.S32.HI UR38, URZ, 0x1f, UR23 ;  /* 0x0000001fff267899 */ /* 0x000fe40008011417 */
[----:B------:R-:W-:Y:S02]  /*3c920*/  UIMAD UR33, UR77, 0x39, URZ ;  /* 0x000000394d2178a4 */ /* 0x000fe4000f8e02ff */
[----:B------:R-:W-:Y:S02]  /*3c930*/  USHF.R.S32.HI UR35, URZ, 0x1f, UR15 ;  /* 0x0000001fff237899 */ /* 0x000fe4000801140f */
[----:B------:R-:W-:Y:S02]  /*3c940*/  UIMAD UR29, UR77, 0x38, URZ ;  /* 0x000000384d1d78a4 */ /* 0x000fe4000f8e02ff */
[----:B------:R-:W-:-:S02]  /*3c950*/  UIMAD UR25, UR77, 0x37, URZ ;  /* 0x000000374d1978a4 */ /* 0x000fc4000f8e02ff */
[----:B------:R-:W-:Y:S02]  /*3c960*/  UIMAD UR21, UR77, 0x36, URZ ;  /* 0x000000364d1578a4 */ /* 0x000fe4000f8e02ff */
[----:B------:R-:W-:Y:S02]  /*3c970*/  UIMAD UR17, UR77, 0x35, URZ ;  /* 0x000000354d1178a4 */ /* 0x000fe4000f8e02ff */
[----:B------:R-:W-:Y:S02]  /*3c980*/  UIMAD UR13, UR77, 0x34, URZ ;  /* 0x000000344d0d78a4 */ /* 0x000fe4000f8e02ff */
[----:B------:R-:W-:Y:S02]  /*3c990*/  UIMAD UR9, UR77, 0x33, URZ ;  /* 0x000000334d0978a4 */ /* 0x000fe4000f8e02ff */
        /* <DEDUP_REMOVED lines=10> */
[----:B------:R-:W-:Y:S01]  /*3ca40*/  UIMAD UR20, UR77, 0x28, URZ ;  /* 0x000000284d1478a4 */ /* 0x000fe2000f8e02ff */
[----:B--2---:R-:W-:Y:S02]  /*3ca50*/  IADD3 R5, P4, PT, R28, UR31, RZ ;  /* 0x0000001f1c057c10 */ /* 0x004fe4000ff9e0ff */
[----:B----4-:R-:W-:-:S03]  /*3ca60*/  IADD3 R4, P3, PT, R29, UR31, RZ ;  /* 0x0000001f1d047c10 */ /* 0x010fc6000ff7e0ff */
[----:B------:R0:W-:Y:S04]  /*3ca70*/  STL [R1+0x1ffc], R5 ;  /* 0x001ffc0501007387 */ /* 0x0001e80000100800 */
[----:B------:R1:W-:Y:S01]  /*3ca80*/  STL [R1+0x2004], R4 ;  /* 0x0020040401007387 */ /* 0x0003e20000100800 */
[----:B0-----:R-:W-:Y:S02]  /*3ca90*/  IADD3 R5, P2, PT, R28, UR27, RZ ;  /* 0x0000001b1c057c10 */ /* 0x001fe4000ff5e0ff */
[----:B-1----:R-:W-:-:S03]  /*3caa0*/  IADD3 R4, P1, PT, R29, UR27, RZ ;  /* 0x0000001b1d047c10 */ /* 0x002fc6000ff3e0ff */
[----:B------:R0:W-:Y:S04]  /*3cab0*/  STL [R1+0x200c], R5 ;  /* 0x00200c0501007387 */ /* 0x0001e80000100800 */
[----:B------:R1:W-:Y:S01]  /*3cac0*/  STL [R1+0x2014], R4 ;  /* 0x0020140401007387 */ /* 0x0003e20000100800 */
[C---:B------:R-:W-:Y:S02]  /*3cad0*/  IADD3 R6, P0, PT, R28.reuse, UR15, RZ ;  /* 0x0000000f1c067c10 */ /* 0x040fe4000ff1e0ff */
[----:B0-----:R-:W-:Y:S02]  /*3cae0*/  IADD3 R5, P6, PT, R28, UR23, RZ ;  /* 0x000000171c057c10 */ /* 0x001fe4000ffde0ff */
[----:B-1----:R-:W-:-:S03]  /*3caf0*/  IADD3 R4, P5, PT, R29, UR23, RZ ;  /* 0x000000171d047c10 */ /* 0x002fc6000ffbe0ff */
[----:B------:R-:W-:Y:S04]  /*3cb00*/  STL [R1+0x201c], R5 ;  /* 0x00201c0501007387 */ /* 0x000fe80000100800 */
[----:B------:R0:W-:Y:S04]  /*3cb10*/  STL [R1+0x2024], R4 ;  /* 0x0020240401007387 */ /* 0x0001e80000100800 */
[----:B------:R-:W-:Y:S01]  /*3cb20*/  STL [R1+0x202c], R6 ;  /* 0x00202c0601007387 */ /* 0x000fe20000100800 */
[----:B0-----:R-:W-:Y:S02]  /*3cb30*/  IADD3.X R4, PT, PT, R2, UR19, RZ, P4, !PT ;  /* 0x0000001302047c10 */ /* 0x001fe4000a7fe4ff */
[----:B------:R-:W-:-:S03]  /*3cb40*/  IADD3 R5, P4, PT, R29, UR15, RZ ;  /* 0x0000000f1d057c10 */ /* 0x000fc6000ff9e0ff */
        /* <DEDUP_REMOVED lines=22> */
[----:B------:R-:W-:Y:S01]  /*3ccb0*/  USHF.R.S32.HI UR31, URZ, 0x1f, UR11 ;  /* 0x0000001fff1f7899 */ /* 0x000fe2000801140b */
        /* <DEDUP_REMOVED lines=152> */
[----:B------:R-:W-:Y:S02]  /*3d640*/  UIMAD UR18, UR77, 0x27, URZ ;  /* 0x000000274d1278a4 */ /* 0x000fe4000f8e02ff */
        /* <DEDUP_REMOVED lines=53> */
[----:B------:R1:W-:Y:S01]  /*3d9a0*/  STL [R1+0x21c4], R5 ;  /* 0x0021c40501007387 */ /* 0x0003e20000100800 */
[----:B------:R-:W-:Y:S01]  /*3d9b0*/  USHF.R.S32.HI UR8, URZ, 0x1f, UR12 ;  /* 0x0000001fff087899 */ /* 0x000fe2000801140c */
[----:B0-----:R-:W-:Y:S02]  /*3d9c0*/  IADD3.X R4, PT, PT, R3, UR11, RZ, P2, !PT ;  /* 0x0000000b03047c10 */ /* 0x001fe400097fe4ff */
[----:B-1----:R-:W-:-:S03]  /*3d9d0*/  IADD3.X R5, PT, PT, R2, UR9, RZ, P1, !PT ;  /* 0x0000000902057c10 */ /* 0x002fc60008ffe4ff */
[----:B------:R0:W-:Y:S04]  /*3d9e0*/  STL [R1+0x2190], R4 ;  /* 0x0021900401007387 */ /* 0x0001e80000100800 */
[----:B------:R1:W-:Y:S01]  /*3d9f0*/  STL [R1+0x2198], R5 ;  /* 0x0021980501007387 */ /* 0x0003e20000100800 */
[----:B------:R-:W-:Y:S01]  /*3da00*/  USHF.R.S32.HI UR7, URZ, 0x1f, UR10 ;  /* 0x0000001fff077899 */ /* 0x000fe2000801140a */
[----:B0-----:R-:W-:Y:S02]  /*3da10*/  IADD3.X R4, PT, PT, R3, UR9, RZ, P6, !PT ;  /* 0x0000000903047c10 */ /* 0x001fe4000b7fe4ff */
[----:B-1----:R-:W-:-:S03]  /*3da20*/  IADD3.X R5, PT, PT, R2, UR8, RZ, P5, !PT ;  /* 0x0000000802057c10 */ /* 0x002fc6000affe4ff */
[----:B------:R0:W-:Y:S04]  /*3da30*/  STL [R1+0x21a0], R4 ;  /* 0x0021a00401007387 */ /* 0x0001e80000100800 */
[----:B------:R1:W-:Y:S01]  /*3da40*/  STL [R1+0x21a8], R5 ;  /* 0x0021a80501007387 */ /* 0x0003e20000100800 */
[----:B0-----:R-:W-:Y:S02]  /*3da50*/  IADD3.X R4, PT, PT, R3, UR8, RZ, P0, !PT ;  /* 0x0000000803047c10 */ /* 0x001fe400087fe4ff */
[----:B-1----:R-:W-:-:S03]  /*3da60*/  IADD3.X R5, PT, PT, R2, UR7, RZ, P4, !PT ;  /* 0x0000000702057c10 */ /* 0x002fc6000a7fe4ff */
[----:B------:R0:W-:Y:S04]  /*3da70*/  STL [R1+0x21b0], R4 ;  /* 0x0021b00401007387 */ /* 0x0001e80000100800 */
[----:B------:R1:W-:Y:S01]  /*3da80*/  STL [R1+0x21b8], R5 ;  /* 0x0021b80501007387 */ /* 0x0003e20000100800 */
[----:B0-----:R-:W-:-:S05]  /*3da90*/  IADD3.X R4, PT, PT, R3, UR7, RZ, P3, !PT ;  /* 0x0000000703047c10 */ /* 0x001fca0009ffe4ff */
[----:B------:R0:W-:Y:S04]  /*3daa0*/  STL [R1+0x21c0], R4 ;  /* 0x0021c00401007387 */ /* 0x0001e80000100800 */
[----:B------:R-:W-:Y:S01]  /*3dab0*/  STL [R1+0x2fc], RZ ;  /* 0x0002fcff01007387 */ /* 0x000fe20000100800 */
[----:B------:R-:W-:Y:S02]  /*3dac0*/  UIMAD UR76, UR77, 0x22, URZ ;  /* 0x000000224d4c78a4 */ /* 0x000fe4000f8e02ff */
[----:B------:R-:W-:Y:S02]  /*3dad0*/  UIMAD UR75, UR77, 0x21, URZ ;  /* 0x000000214d4b78a4 */ /* 0x000fe4000f8e02ff */
[----:B------:R-:W-:Y:S02]  /*3dae0*/  USHF.L.U32 UR74, UR77, 0x5, URZ ;  /* 0x000000054d4a7899 */ /* 0x000fe400080006ff */
        /* <DEDUP_REMOVED lines=15> */
[----:B------:R-:W-:Y:S02]  /*3dbe0*/  USHF.L.U32 UR56, UR77, 0x4, URZ ;  /* 0x000000044d387899 */ /* 0x000fe400080006ff */
[----:B------:R-:W-:Y:S02]  /*3dbf0*/  UIMAD UR55, UR77, 0xf, URZ ;  /* 0x0000000f4d3778a4 */ /* 0x000fe4000f8e02ff */
[----:B------:R-:W-:Y:S02]  /*3dc00*/  UIMAD UR54, UR77, 0xe, URZ ;  /* 0x0000000e4d3678a4 */ /* 0x000fe4000f8e02ff */
[----:B------:R-:W-:-:S02]  /*3dc10*/  UIMAD UR53, UR77, 0xd, URZ ;  /* 0x0000000d4d3578a4 */ /* 0x000fc4000f8e02ff */
[----:B------:R-:W-:Y:S02]  /*3dc20*/  UIMAD UR52, UR77, 0xc, URZ ;  /* 0x0000000c4d3478a4 */ /* 0x000fe4000f8e02ff */
[----:B------:R-:W-:Y:S02]  /*3dc30*/  UIMAD UR51, UR77, 0xb, URZ ;  /* 0x0000000b4d3378a4 */ /* 0x000fe4000f8e02ff */
[----:B------:R-:W-:Y:S02]  /*3dc40*/  UIMAD UR50, UR77, 0xa, URZ ;  /* 0x0000000a4d3278a4 */ /* 0x000fe4000f8e02ff */
[----:B------:R-:W-:Y:S02]  /*3dc50*/  UIMAD UR49, UR77, 0x9, URZ ;  /* 0x000000094d3178a4 */ /* 0x000fe4000f8e02ff */
[----:B------:R-:W-:Y:S02]  /*3dc60*/  USHF.L.U32 UR48, UR77, 0x3, URZ ;  /* 0x000000034d307899 */ /* 0x000fe400080006ff */
[----:B------:R-:W-:-:S02]  /*3dc70*/  UIMAD UR47, UR77, 0x7, URZ ;  /* 0x000000074d2f78a4 */ /* 0x000fc4000f8e02ff */
[----:B------:R-:W-:Y:S02]  /*3dc80*/  UIMAD UR46, UR77, 0x6, URZ ;  /* 0x000000064d2e78a4 */ /* 0x000fe4000f8e02ff */
[----:B------:R-:W-:Y:S02]  /*3dc90*/  UIMAD UR45, UR77, 0x5, URZ ;  /* 0x000000054d2d78a4 */ /* 0x000fe4000f8e02ff */
[----:B------:R-:W-:Y:S02]  /*3dca0*/  USHF.L.U32 UR44, UR77, 0x2, URZ ;  /* 0x000000024d2c7899 */ /* 0x000fe400080006ff */
[----:B------:R-:W-:Y:S02]  /*3dcb0*/  UIMAD UR43, UR77, 0x3, URZ ;  /* 0x000000034d2b78a4 */ /* 0x000fe4000f8e02ff */
[----:B------:R-:W-:Y:S02]  /*3dcc0*/  USHF.L.U32 UR42, UR77, 0x1, URZ ;  /* 0x000000014d2a7899 */ /* 0x000fe400080006ff */
[----:B------:R-:W-:-:S02]  /*3dcd0*/  USHF.L.U32 UR4, UR4, 0x6, URZ ;  /* 0x0000000604047899 */ /* 0x000fc400080006ff */
[----:B------:R-:W-:Y:S02]  /*3dce0*/  USHF.R.S32.HI UR41, URZ, 0x1f, UR77 ;  /* 0x0000001fff297899 */ /* 0x000fe4000801144d */
[----:B------:R-:W-:Y:S02]  /*3dcf0*/  USHF.L.U32 UR40, UR77, 0x6, URZ ;  /* 0x000000064d287899 */ /* 0x000fe400080006ff */
[----:B------:R-:W-:Y:S02]  /*3dd00*/  USHF.R.S32.HI UR39, URZ, 0x1f, UR76 ;  /* 0x0000001fff277899 */ /* 0x000fe4000801144c */
[----:B------:R-:W-:Y:S02]  /*3dd10*/  USHF.R.S32.HI UR38, URZ, 0x1f, UR75 ;  /* 0x0000001fff267899 */ /* 0x000fe4000801144b */
[----:B------:R-:W-:Y:S02]  /*3dd20*/  USHF.R.S32.HI UR37, URZ, 0x1f, UR74 ;  /* 0x0000001fff257899 */ /* 0x000fe4000801144a */
[----:B------:R-:W-:-:S02]  /*3dd30*/  USHF.R.S32.HI UR36, URZ, 0x1f, UR73 ;  /* 0x0000001fff247899 */ /* 0x000fc40008011449 */
[----:B------:R-:W-:Y:S02]  /*3dd40*/  USHF.R.S32.HI UR35, URZ, 0x1f, UR72 ;  /* 0x0000001fff237899 */ /* 0x000fe40008011448 */
[----:B------:R-:W-:Y:S02]  /*3dd50*/  USHF.R.S32.HI UR34, URZ, 0x1f, UR71 ;  /* 0x0000001fff227899 */ /* 0x000fe40008011447 */
        /* <DEDUP_REMOVED lines=26> */
[----:B------:R-:W-:Y:S01]  /*3df00*/  USHF.R.S32.HI UR7, URZ, 0x1f, UR42 ;  /* 0x0000001fff077899 */ /* 0x000fe2000801142a */
[----:B-1----:R-:W-:Y:S01]  /*3df10*/  IADD3 R5, P1, PT, R28, UR76, RZ ;  /* 0x0000004c1c057c10 */ /* 0x002fe2000ff3e0ff */
[----:B------:R-:W-:Y:S01]  /*3df20*/  USHF.R.S32.HI UR6, URZ, 0x6, UR6 ;  /* 0x00000006ff067899 */ /* 0x000fe20008011406 */
[----:B0-----:R-:W-:Y:S01]  /*3df30*/  IADD3 R4, P0, PT, R29, UR76, RZ ;  /* 0x0000004c1d047c10 */ /* 0x001fe2000ff1e0ff */
[----:B------:R-:W-:-:S02]  /*3df40*/  USHF.R.S32.HI UR76, URZ, 0x1f, UR40 ;  /* 0x0000001fff4c7899 */ /* 0x000fc40008011428 */
[----:B------:R0:W-:Y:S04]  /*3df50*/  STL [R1+0x21cc], R5 ;  /* 0x0021cc0501007387 */ /* 0x0001e80000100800 */
[----:B------:R1:W-:Y:S01]  /*3df60*/  STL [R1+0x21d4], R4 ;  /* 0x0021d40401007387 */ /* 0x0003e20000100800 */
[----:B0-----:R-:W-:Y:S02]  /*3df70*/  IADD3 R5, P6, PT, R28, UR75, RZ ;  /* 0x0000004b1c057c10 */ /* 0x001fe4000ffde0ff */
[----:B-1----:R-:W-:-:S03]  /*3df80*/  IADD3 R4, P5, PT, R29, UR75, RZ ;  /* 0x0000004b1d047c10 */ /* 0x002fc6000ffbe0ff */
[----:B------:R3:W-:Y:S01]  /*3df90*/  STL [R1+0x21dc], R5 ;  /* 0x0021dc0501007387 */ /* 0x0007e20000100800 */
[----:B------:R-:W-:-:S03]  /*3dfa0*/  USHF.R.S32.HI UR75, URZ, 0x1f, UR4 ;  /* 0x0000001fff4b7899 */ /* 0x000fc60008011404 */
[----:B------:R0:W-:Y:S01]  /*3dfb0*/  STL [R1+0x21e4], R4 ;  /* 0x0021e40401007387 */ /* 0x0001e20000100800 */
[----:B---3--:R-:W-:-:S03]  /*3dfc0*/  LOP3.LUT R5, R0, 0x20, RZ, 0x3c, !PT ;  /* 0x0000002000057812 */ /* 0x008fc600078e3cff */
[----:B------:R-:W-:Y:S01]  /*3dfd0*/  STL [R1+0x280], RZ ;  /* 0x000280ff01007387 */ /* 0x000fe20000100800 */
[----:B0-----:R-:W-:Y:S02]  /*3dfe0*/  LOP3.LUT R4, R0, 0x40, RZ, 0x3c, !PT ;  /* 0x0000004000047812 */ /* 0x001fe400078e3cff */
[----:B------:R-:W-:Y:S01]  /*3dff0*/  IADD3 R5, P4, PT, R28, UR74, RZ ;  /* 0x0000004a1c057c10 */ /* 0x000fe2000ff9e0ff */
[----:B------:R-:W-:Y:S01]  /*3e000*/  STL [R1+0x284], RZ ;  /* 0x000284ff01007387 */ /* 0x000fe20000100800 */
[----:B------:R-:W-:Y:S02]  /*3e010*/  IADD3 R4, P3, PT, R29, UR74, RZ ;  /* 0x0000004a1d047c10 */ /* 0x000fe4000ff7e0ff */
[----:B------:R-:W-:Y:S01]  /*3e020*/  LOP3.LUT R6, R0, 0x60, RZ, 0x3c, !PT ;  /* 0x0000006000067812 */ /* 0x000fe200078e3cff */
[----:B------:R-:W-:Y:S01]  /*3e030*/  STL [R1+0x288], RZ ;  /* 0x000288ff01007387 */ /* 0x000fe20000100800 */
[----:B------:R-:W-:-:S03]  /*3e040*/  IADD3 R6, P2, PT, R28, UR73, RZ ;  /* 0x000000491c067c10 */ /* 0x000fc6000ff5e0ff */
[----:B------:R-:W-:Y:S04]  /*3e050*/  STL [R1+0x28c], RZ ;  /* 0x00028cff01007387 */ /* 0x000fe80000100800 */
[----:B------:R0:W-:Y:S04]  /*3e060*/  STL [R1+0x21ec], R5 ;  /* 0x0021ec0501007387 */ /* 0x0001e80000100800 */
[----:B------:R1:W-:Y:S04]  /*3e070*/  STL [R1+0x21f4], R4 ;  /* 0x0021f40401007387 */ /* 0x0003e80000100800 */
[----:B------:R2:W-:Y:S01]  /*3e080*/  STL [R1+0x21fc], R6 ;  /* 0x0021fc0601007387 */ /* 0x0005e20000100800 */
[----:B0-----:R-:W-:-:S02]  /*3e090*/  IADD3.X R5, PT, PT, R2, UR39, RZ, P1, !PT ;  /* 0x0000002702057c10 */ /* 0x001fc40008ffe4ff */
[----:B-1----:R-:W-:-:S03]  /*3e0a0*/  IADD3 R4, P1, PT, R29, UR73, RZ ;  /* 0x000000491d047c10 */ /* 0x002fc6000ff3e0ff */
[----:B------:R0:W-:Y:S01]  /*3e0b0*/  STL [R1+0x21c8], R5 ;  /* 0x0021c80501007387 */ /* 0x0001e20000100800 */
[----:B--2---:R-:W-:-:S03]  /*3e0c0*/  IADD3.X R6, PT, PT, R3, UR39, RZ, P0, !PT ;  /* 0x0000002703067c10 */ /* 0x004fc600087fe4ff */
[----:B------:R1:W-:Y:S04]  /*3e0d0*/  STL [R1+0x2204], R4 ;  /* 0x0022040401007387 */ /* 0x0003e80000100800 */
[----:B------:R2:W-:Y:S01]  /*3e0e0*/  STL [R1+0x21d0], R6 ;  /* 0x0021d00601007387 */ /* 0x0005e20000100800 */
[----:B0-----:R-:W-:Y:S02]  /*3e0f0*/  IADD3 R5, P0, PT, R28, UR72, RZ ;  /* 0x000000481c057c10 */ /* 0x001fe4000ff1e0ff */
[----:B-1----:R-:W-:-:S03]  /*3e100*/  IADD3.X R4, PT, PT, R2, UR38, RZ, P6, !PT ;  /* 0x0000002602047c10 */ /* 0x002fc6000b7fe4ff */
[----:B------:R0:W-:Y:S01]  /*3e110*/  STL [R1+0x220c], R5 ;  /* 0x00220c0501007387 */ /* 0x0001e20000100800 */
[----:B--2---:R-:W-:-:S03]  /*3e120*/  IADD3 R6, P6, PT, R29, UR72, RZ ;  /* 0x000000481d067c10 */ /* 0x004fc6000ffde0ff */
[----:B------:R1:W-:Y:S04]  /*3e130*/  STL [R1+0x21d8], R4 ;  /* 0x0021d80401007387 */ /* 0x0003e80000100800 */
[----:B------:R2:W-:Y:S01]  /*3e140*/  STL [R1+0x2214], R6 ;  /* 0x0022140601007387 */ /* 0x0005e20000100800 */
[----:B0-----:R-:W-:Y:S02]  /*3e150*/  IADD3.X R5, PT, PT, R3, UR38, RZ, P5, !PT ;  /* 0x0000002603057c10 */ /* 0x001fe4000affe4ff */
        /* <DEDUP_REMOVED lines=233> */
[----:B0-----:R-:W-:Y:S02]  /*3eff0*/  IADD3.X R5, PT, PT, R2, UR8, RZ, P2, !PT ;  /* 0x0000000802057c10 */ /* 0x001fe400097fe4ff */
[----:B-1----:R-:W-:-:S03]  /*3f000*/  IADD3.X R4, PT, PT, R3, UR8, RZ, P1, !PT ;  /* 0x0000000803047c10 */ /* 0x002fc60008ffe4ff */
[----:B------:R0:W-:Y:S01]  /*3f010*/  STL [R1+0x23b8], R5 ;  /* 0x0023b80501007387 */ /* 0x0001e20000100800 */
[----:B--2---:R-:W-:-:S03]  /*3f020*/  IADD3.X R6, PT, PT, R2, UR7, RZ, P0, !PT ;  /* 0x0000000702067c10 */ /* 0x004fc600087fe4ff */
[----:B------:R1:W-:Y:S04]  /*3f030*/  STL [R1+0x23c0], R4 ;  /* 0x0023c00401007387 */ /* 0x0003e80000100800 */
[----:B------:R2:W-:Y:S01]  /*3f040*/  STL [R1+0x23c8], R6 ;  /* 0x0023c80601007387 */ /* 0x0005e20000100800 */
[----:B0-----:R-:W-:Y:S02]  /*3f050*/  IADD3.X R5, PT, PT, R3, UR7, RZ, P6, !PT ;  /* 0x0000000703057c10 */ /* 0x001fe4000b7fe4ff */
[----:B-1----:R-:W-:-:S03]  /*3f060*/  IADD3.X R4, PT, PT, R2, UR41, RZ, P5, !PT ;  /* 0x0000002902047c10 */ /* 0x002fc6000affe4ff */
[----:B------:R2:W-:Y:S01]  /*3f070*/  STL [R1+0x23d0], R5 ;  /* 0x0023d00501007387 */ /* 0x0005e20000100800 */
[----:B------:R-:W-:-:S05]  /*3f080*/  IADD3.X R2, PT, PT, R3, UR41, RZ, P4, !PT ;  /* 0x0000002903027c10 */ /* 0x000fca000a7fe4ff */
[----:B------:R2:W-:Y:S04]  /*3f090*/  STL [R1+0x23e0], R2 ;  /* 0x0023e00201007387 */ /* 0x0005e80000100800 */
[----:B------:R2:W-:Y:S02]  /*3f0a0*/  STL [R1+0x23d8], R4 ;  /* 0x0023d80401007387 */ /* 0x0005e40000100800 */
.L_x_2:
[----:B0-2---:R-:W2:Y:S01]  /*3f0b0*/  LDL R5, [R1+0x1f80] ;  /* 0x001f800001057983 */ /* 0x005ea20000100800 */
[----:B------:R-:W0:Y:S03]  /*3f0c0*/  LDC R2, c[0x0][0x3a0] ;  /* 0x0000e800ff027b82 */ /* 0x000e260000000800 */
[----:B--2---:R1:W-:Y:S04]  /*3f0d0*/  STL [R1+0x6a0c], R5 ;  /* 0x006a0c0501007387 */ /* 0x0043e80000100800 */
[----:B------:R-:W2:Y:S04]  /*3f0e0*/  LDL R4, [R1+0x1f88] ;  /* 0x001f880001047983 */ /* 0x000ea80000100800 */
[----:B-1----:R-:W0:Y:S04]  /*3f0f0*/  LDL R5, [R1+0x1f90] ;  /* 0x001f900001057983 */ /* 0x002e280000100800 */
[----:B------:R-:W-:Y:S04]  /*3f100*/  STL [R1+0x68d4], R29 ;  /* 0x0068d41d01007387 */ /* 0x000fe80000100800 */
        /* <DEDUP_REMOVED lines=77> */
[----:B------:R1:W-:Y:S04]  /*3f5e0*/  STL [R1+0x6a08], R28 ;  /* 0x006a081c01007387 */ /* 0x0003e80000100800 */
        /* <DEDUP_REMOVED lines=23> */
[----:B-----5:R-:W-:Y:S04]  /*3f760*/  STL [R1+0x6064], R0 ;  /* 0x0060640001007387 */ /* 0x020fe80000100800 */
        /* <DEDUP_REMOVED lines=238> */
[----:B------:R-:W-:Y:S01]  /*40650*/  STL [R1+0x67dc], R0 ;  /* 0x0067dc0001007387 */ /* 0x000fe20000100800 */
[----:B0-----:R-:W-:-:S03]  /*40660*/  IMAD R2, R5, -0x40, R2 ;  /* 0xffffffc005027824 */ /* 0x001fc600078e0202 */
[----:B------:R-:W-:Y:S04]  /*40670*/  STL [R1+0x67e4], R0 ;  /* 0x0067e40001007387 */ /* 0x000fe80000100800 */
[----:B------:R-:W-:Y:S04]  /*40680*/  STL [R1+0x67ec], R0 ;  /* 0x0067ec0001007387 */ /* 0x000fe80000100800 */
[----:B------:R-:W-:Y:S04]  /*40690*/  STL [R1+0x67f4], R0 ;  /* 0x0067f40001007387 */ /* 0x000fe80000100800 */
[----:B------:R-:W-:Y:S04]  /*406a0*/  STL [R1+0x67fc], R0 ;  /* 0x0067fc0001007387 */ /* 0x000fe80000100800 */
[----:B------:R-:W2:Y:S01]  /*406b0*/  LDL.LU R5, [R1+0x6a0c] ;  /* 0x006a0c0001057983 */ /* 0x000ea20000300800 */
[----:B------:R-:W-:-:S02]  /*406c0*/  ISETP.GT.AND P0, PT, R2, RZ, PT ;  /* 0x000000ff0200720c */ /* 0x000fc40003f04270 */
[----:B-1----:R-:W-:-:S11]  /*406d0*/  PRMT R28, RZ, 0x7610, R28 ;  /* 0x00007610ff1c7816 */ /* 0x002fd6000000001c */
[----:B--2---:R-:W2:Y:S04]  /*406e0*/  @P0 LDG.E.U8 R28, desc[UR62][R4.64] ;  /* 0x0000003e041c0981 */ /* 0x004ea8000c1e1100 */
[----:B--2---:R0:W-:Y:S04]  /*406f0*/  STL [R1+0x388], R28 ;  /* 0x0003881c01007387 */ /* 0x0041e80000100800 */
[----:B0-----:R-:W2:Y:S04]  /*40700*/  LDL.LU R28, [R1+0x6a08] ;  /* 0x006a0800011c7983 */ /* 0x001ea80000300800 */
[----:B------:R-:W3:Y:S04]  /*40710*/  LDL R4, [R1+0x1f84] ;  /* 0x001f840001047983 */ /* 0x000ee80000100800 */
[----:B------:R-:W3:Y:S01]  /*40720*/  LDL R5, [R1+0x1f8c] ;  /* 0x001f8c0001057983 */ /* 0x000ee20000100800 */
[----:B------:R-:W-:-:S02]  /*40730*/  PRMT R29, RZ, 0x7610, R29 ;  /* 0x00007610ff1d7816 */ /* 0x000fc4000000001d */
[----:B---3--:R-:W-:-:S04]  /*40740*/  @P0 LOP3.LUT R5, R5, R4, RZ, 0x3c, !PT ;  /* 0x0000000405050212 */ /* 0x008fc800078e3cff */
[----:B------:R-:W-:-:S04]  /*40750*/  @P0 LOP3.LUT R4, R5, R4, RZ, 0x3c, !PT ;  /* 0x0000000405040212 */ /* 0x000fc800078e3cff */
[----:B------:R-:W-:-:S05]  /*40760*/  @P0 LOP3.LUT R5, R5, R4, RZ, 0x3c, !PT ;  /* 0x0000000405050212 */ /* 0x000fca00078e3cff */
[----:B------:R-:W3:Y:S01]  /*40770*/  @P0 LDG.E.U8 R29, desc[UR62][R4.64] ;  /* 0x0000003e041d0981 */ /* 0x000ee2000c1e1100 */
[----:B------:R-:W-:-:S03]  /*40780*/  ISETP.GT.AND P1, PT, R2, 0x1, PT ;  /* 0x000000010200780c */ /* 0x000fc60003f24270 */
[----:B---3--:R0:W-:Y:S04]  /*40790*/  STL [R1+0x384], R29 ;  /* 0x0003841d01007387 */ /* 0x0081e80000100800 */
[----:B0-----:R-:W3:Y:S04]  /*407a0*/  LDL.LU R29, [R1+0x6a04] ;  /* 0x006a0400011d7983 */ /* 0x001ee80000300800 */
[----:B------:R-:W4:Y:S04]  /*407b0*/  LDL R4, [R1+0x23e0] ;  /* 0x0023e00001047983 */ /* 0x000f280000100800 */
[----:B------:R-:W4:Y:S01]  /*407c0*/  LDL R5, [R1+0x23e4] ;  /* 0x0023e40001057983 */ /* 0x000f220000100800 */
[----:B--2---:R-:W-:-:S02]  /*407d0*/  PRMT R28, RZ, 0x7610, R28 ;  /* 0x00007610ff1c7816 */ /* 0x004fc4000000001c */
[----:B----4-:R-:W-:-:S04]  /*407e0*/  @P1 LOP3.LUT R5, R5, R4, RZ, 0x3c, !PT ;  /* 0x0000000405051212 */ /* 0x010fc800078e3cff */
[----:B------:R-:W-:-:S04]  /*407f0*/  @P1 LOP3.LUT R4, R5, R4, RZ, 0x3c, !PT ;  /* 0x0000000405041212 */ /* 0x000fc800078e3cff */
[----:B------:R-:W-:-:S05]  /*40800*/  @P1 LOP3.LUT R5, R5, R4, RZ, 0x3c, !PT ;  /* 0x0000000405051212 */ /* 0x000fca00078e3cff */
[----:B------:R-:W2:Y:S04]  /*40810*/  @P1 LDG.E.U8 R28, desc[UR62][R4.64] ;  /* 0x0000003e041c1981 */ /* 0x000ea8000c1e1100 */
[----:B--2---:R0:W-:Y:S04]  /*40820*/  STL [R1+0x380], R28 ;  /* 0x0003801c01007387 */ /* 0x0041e80000100800 */
[----:B0-----:R-:W2:Y:S04]  /*40830*/  LDL.LU R28, [R1+0x6a00] ;  /* 0x006a0000011c7983 */ /* 0x001ea80000300800 */
[----:B------:R-:W4:Y:S04]  /*40840*/  LDL R4, [R1+0x23d8] ;  /* 0x0023d80001047983 */ /* 0x000f280000100800 */
[----:B------:R-:W4:Y:S01]  /*40850*/  LDL R5, [R1+0x23dc] ;  /* 0x0023dc0001057983 */ /* 0x000f220000100800 */
[----:B---3--:R-:W-:-:S02]  /*40860*/  PRMT R29, RZ, 0x7610, R29 ;  /* 0x00007610ff1d7816 */ /* 0x008fc4000000001d */
[----:B----4-:R-:W-:-:S04]  /*40870*/  @P1 LOP3.LUT R5, R5, R4, RZ, 0x3c, !PT ;  /* 0x0000000405051212 */ /* 0x010fc800078e3cff */
        /* <DEDUP_REMOVED lines=720> */
[----:B------:R-:W-:-:S02]  /*43580*/  PRMT R27, RZ, 0x7610, R27 ;  /* 0x00007610ff1b7816 */ /* 0x000fc4000000001b */
[----:B----4-:R-:W-:-:S04]  /*43590*/  @P0 LOP3.LUT R5, R5, R4, RZ, 0x3c, !PT ;  /* 0x0000000405050212 */ /* 0x010fc800078e3cff */
[----:B------:R-:W-:-:S04]  /*435a0*/  @P0 LOP3.LUT R4, R5, R4, RZ, 0x3c, !PT ;  /* 0x0000000405040212 */ /* 0x000fc800078e3cff */
[----:B------:R-:W-:-:S05]  /*435b0*/  @P0 LOP3.LUT R5, R5, R4, RZ, 0x3c, !PT ;  /* 0x0000000405050212 */ /* 0x000fca00078e3cff */
[----:B------:R-:W4:Y:S01]  /*435c0*/  @P0 LDG.E.U8 R27, desc[UR62][R4.64] ;  /* 0x0000003e041b0981 */ /* 0x000f22000c1e1100 */
[----:B------:R-:W-:-:S03]  /*435d0*/  ISETP.GT.AND P1, PT, R2, 0x28, PT ;  /* 0x000000280200780c */ /* 0x000fc60003f24270 */
[----:B----4-:R0:W-:Y:S04]  /*435e0*/  STL [R1+0x5c], R27 ;  /* 0x00005c1b01007387 */ /* 0x0101e80000100800 */
[----:B0-----:R-:W4:Y:S04]  /*435f0*/  LDL.LU R27, [R1+0x68cc] ;  /* 0x0068cc00011b7983 */ /* 0x001f280000300800 */
[----:B------:R-:W2:Y:S04]  /*43600*/  LDL R4, [R1+0x2170] ;  /* 0x0021700001047983 */ /* 0x000ea80000100800 */
[----:B------:R-:W2:Y:S01]  /*43610*/  LDL R5, [R1+0x2174] ;  /* 0x0021740001057983 */ /* 0x000ea20000100800 */
[----:B------:R-:W-:-:S02]  /*43620*/  PRMT R26, RZ, 0x7610, R26 ;  /* 0x00007610ff1a7816 */ /* 0x000fc4000000001a */
[----:B--2---:R-:W-:-:S04]  /*43630*/  @P1 LOP3.LUT R5, R5, R4, RZ, 0x3c, !PT ;  /* 0x0000000405051212 */ /* 0x004fc800078e3cff */
[----:B------:R-:W-:-:S04]  /*43640*/  @P1 LOP3.LUT R4, R5, R4, RZ, 0x3c, !PT ;  /* 0x0000000405041212 */ /* 0x000fc800078e3cff */
[----:B------:R-:W-:-:S05]  /*43650*/  @P1 LOP3.LUT R5, R5, R4, RZ, 0x3c, !PT ;  /* 0x0000000405051212 */ /* 0x000fca00078e3cff */
[----:B------:R-:W2:Y:S04]  /*43660*/  @P1 LDG.E.U8 R26, desc[UR62][R4.64] ;  /* 0x0000003e041a1981 */ /* 0x000ea8000c1e1100 */
[----:B--2---:R0:W-:Y:S04]  /*43670*/  STL [R1+0x58], R26 ;  /* 0x0000581a01007387 */ /* 0x0041e80000100800 */
[----:B0-----:R-:W2:Y:S04]  /*43680*/  LDL.LU R26, [R1+0x68c8] ;  /* 0x0068c800011a7983 */ /* 0x001ea80000300800 */
[----:B------:R-:W2:Y:S04]  /*43690*/  LDL R4, [R1+0x2168] ;  /* 0x0021680001047983 */ /* 0x000ea80000100800 */
[----:B------:R-:W2:Y:S01]  /*436a0*/  LDL R5, [R1+0x216c] ;  /* 0x00216c0001057983 */ /* 0x000ea20000100800 */
[----:B------:R-:W-:-:S02]  /*436b0*/  PRMT R25, RZ, 0x7610, R25 ;  /* 0x00007610ff197816 */ /* 0x000fc40000000019 */
[----:B--2---:R-:W-:-:S04]  /*436c0*/  @P1 LOP3.LUT R5, R5, R4, RZ, 0x3c, !PT ;  /* 0x0000000405051212 */ /* 0x004fc800078e3cff */
[----:B------:R-:W-:-:S04]  /*436d0*/  @P1 LOP3.LUT R4, R5, R4, RZ, 0x3c, !PT ;  /* 0x0000000405041212 */ /* 0x000fc800078e3cff */
[----:B------:R-:W-:-:S05]  /*436e0*/  @P1 LOP3.LUT R5, R5, R4, RZ, 0x3c, !PT ;  /* 0x0000000405051212 */ /* 0x000fca00078e3cff */
[----:B------:R-:W2:Y:S01]  /*436f0*/  @P1 LDG.E.U8 R25, desc[UR62][R4.64] ;  /* 0x0000003e04191981 */ /* 0x000ea2000c1e1100 */
[----:B------:R-:W-:-:S03]  /*43700*/  ISETP.GT.AND P2, PT, R2, 0x29, PT ;  /* 0x000000290200780c */ /* 0x000fc60003f44270 */
        /* <DEDUP_REMOVED lines=189> */
[----:B------:R-:W4:Y:S04]  /*442e0*/  LDL R4, [R1+0x2050] ;  /* 0x0020500001047983 */ /* 0x000f280000100800 */
[----:B------:R-:W4:Y:S01]  /*442f0*/  LDL R5, [R1+0x2054] ;  /* 0x0020540001057983 */ /* 0x000f220000100800 */
[----:B------:R-:W-:Y:S02]  /*44300*/  ISETP.GT.AND P3, PT, R2, 0x3a, PT ;  /* 0x0000003a0200780c */ /* 0x000fe40003f64270 */
[----:B---3--:R-:W-:Y:S01]  /*44310*/  PRMT R29, RZ, 0x7610, R29 ;  /* 0x00007610ff1d7816 */ /* 0x008fe2000000001d */
[----:B--2---:R0:W-:Y:S01]  /*44320*/  STL [R1+0x4], R0 ;  /* 0x0000040001007387 */ /* 0x0041e20000100800 */
[----:B------:R-:W-:-:S03]  /*44330*/  PRMT R28, RZ, 0x7610, R28 ;  /* 0x00007610ff1c7816 */ /* 0x000fc6000000001c */
[----:B0-----:R-:W2:Y:S06]  /*44340*/  LDL R0, [R1+0x2044] ;  /* 0x0020440001007983 */ /* 0x001eac0000100800 */
[----:B----4-:R-:W-:-:S04]  /*44350*/  @P3 LOP3.LUT R5, R5, R4, RZ, 0x3c, !PT ;  /* 0x0000000405053212 */ /* 0x010fc800078e3cff */
[----:B------:R-:W-:-:S04]  /*44360*/  @P3 LOP3.LUT R4, R5, R4, RZ, 0x3c, !PT ;  /* 0x0000000405043212 */ /* 0x000fc800078e3cff */
[----:B------:R-:W-:-:S05]  /*44370*/  @P3 LOP3.LUT R5, R5, R4, RZ, 0x3c, !PT ;  /* 0x0000000405053212 */ /* 0x000fca00078e3cff */
[----:B------:R-:W3:Y:S04]  /*44380*/  @P3 LDG.E.U8 R29, desc[UR62][R4.64] ;  /* 0x0000003e041d3981 */ /* 0x000ee8000c1e1100 */
[----:B------:R-:W4:Y:S04]  /*44390*/  LDL R4, [R1+0x2048] ;  /* 0x0020480001047983 */ /* 0x000f280000100800 */
[----:B------:R-:W4:Y:S04]  /*443a0*/  LDL R5, [R1+0x204c] ;  /* 0x00204c0001057983 */ /* 0x000f280000100800 */
[----:B---3--:R0:W-:Y:S01]  /*443b0*/  STL [R1+0x6858], R29 ;  /* 0x0068581d01007387 */ /* 0x0081e20000100800 */
[----:B------:R-:W-:-:S02]  /*443c0*/  ISETP.GT.AND P2, PT, R2, 0x33, PT ;  /* 0x000000330200780c */ /* 0x000fc40003f44270 */
[----:B------:R-:W-:Y:S01]  /*443d0*/  PRMT R3, RZ, 0x7610, R3 ;  /* 0x00007610ff037816 */ /* 0x000fe20000000003 */
[----:B0-----:R-:W3:Y:S01]  /*443e0*/  LDL R29, [R1+0x2040] ;  /* 0x00204000011d7983 */ /* 0x001ee20000100800 */
[----:B----4-:R-:W-:-:S04]  /*443f0*/  @P3 LOP3.LUT R5, R5, R4, RZ, 0x3c, !PT ;  /* 0x0000000405053212 */ /* 0x010fc800078e3cff */
[----:B------:R-:W-:-:S04]  /*44400*/  @P3 LOP3.LUT R4, R5, R4, RZ, 0x3c, !PT ;  /* 0x0000000405043212 */ /* 0x000fc800078e3cff */
[----:B------:R-:W-:-:S05]  /*44410*/  @P3 LOP3.LUT R5, R5, R4, RZ, 0x3c, !PT ;  /* 0x0000000405053212 */ /* 0x000fca00078e3cff */
[----:B------:R0:W4:Y:S04]  /*44420*/  @P3 LDG.E.U8 R28, desc[UR62][R4.64] ;  /* 0x0000003e041c3981 */ /* 0x000128000c1e1100 */
[----:B------:R-:W0:Y:S04]  /*44430*/  LDL R4, [R1+0x20c0] ;  /* 0x0020c00001047983 */ /* 0x000e280000100800 */
[----:B------:R-:W0:Y:S02]  /*44440*/  LDL R5, [R1+0x20c4] ;  /* 0x0020c40001057983 */ /* 0x000e240000100800 */
[----:B0-----:R-:W-:-:S04]  /*44450*/  @P2 LOP3.LUT R5, R5, R4, RZ, 0x3c, !PT ;  /* 0x0000000405052212 */ /* 0x001fc800078e3cff */
[----:B------:R-:W-:-:S04]  /*44460*/  @P2 LOP3.LUT R4, R5, R4, RZ, 0x3c, !PT ;  /* 0x0000000405042212 */ /* 0x000fc800078e3cff */
[----:B------:R-:W-:-:S05]  /*44470*/  @P2 LOP3.LUT R5, R5, R4, RZ, 0x3c, !PT ;  /* 0x0000000405052212 */ /* 0x000fca00078e3cff */
[----:B------:R-:W2:Y:S04]  /*44480*/  @P2 LDG.E.U8 R3, desc[UR62][R4.64] ;  /* 0x0000003e04032981 */ /* 0x000ea8000c1e1100 */
[----:B----4-:R0:W-:Y:S04]  /*44490*/  STL [R1+0x6854], R28 ;  /* 0x0068541c01007387 */ /* 0x0101e80000100800 */
[----:B0-----:R-:W4:Y:S04]  /*444a0*/  LDL R28, [R1+0x20bc] ;  /* 0x0020bc00011c7983 */ /* 0x001f280000100800 */
[----:B--2---:R0:W-:Y:S04]  /*444b0*/  STL [R1], R3 ;  /* 0x0000000301007387 */ /* 0x0041e80000100800 */
[----:B0-----:R-:W2:Y:S04]  /*444c0*/  LDL.LU R3, [R1+0x6874] ;  /* 0x0068740001037983 */ /* 0x001ea80000300800 */
[----:B------:R-:W2:Y:S01]  /*444d0*/  LDL R5, [R1+0x20b8] ;  /* 0x0020b80001057983 */ /* 0x000ea20000100800 */
[----:B------:R-:W-:Y:S01]  /*444e0*/  PRMT R27, RZ, 0x7610, R27 ;  /* 0x00007610ff1b7816 */ /* 0x000fe2000000001b */
[----:B----4-:R-:W-:Y:S01]  /*444f0*/  @P2 IMAD.MOV.U32 R4, RZ, RZ, R28 ;  /* 0x000000ffff042224 */ /* 0x010fe200078e001c */
[----:B------:R-:W-:-:S02]  /*44500*/  ISETP.GT.AND P4, PT, R2, 0x3b, PT ;  /* 0x0000003b0200780c */ /* 0x000fc40003f84270 */
[----:B------:R-:W-:Y:S02]  /*44510*/  PRMT R26, RZ, 0x7610, R26 ;  /* 0x00007610ff1a7816 */ /* 0x000fe4000000001a */
[----:B--2---:R0:W2:Y:S09]  /*44520*/  @P2 LDG.E.U8 R27, desc[UR62][R4.64] ;  /* 0x0000003e041b2981 */ /* 0x0040b2000c1e1100 */
[----:B0-----:R-:W-:-:S02]  /*44530*/  @P4 IMAD.MOV.U32 R4, RZ, RZ, R0 ;  /* 0x000000ffff044224 */ /* 0x001fc400078e0000 */
[----:B---3--:R-:W-:-:S05]  /*44540*/  @P4 IMAD.MOV.U32 R5, RZ, RZ, R29 ;  /* 0x000000ffff054224 */ /* 0x008fca00078e001d */
[----:B------:R-:W3:Y:S04]  /*44550*/  @P4 LDG.E.U8 R26, desc[UR62][R4.64] ;  /* 0x0000003e041a4981 */ /* 0x000ee8000c1e1100 */
[----:B--2---:R0:W-:Y:S04]  /*44560*/  STL [R1+0x685c], R27 ;  /* 0x00685c1b01007387 */ /* 0x0041e80000100800 */
[----:B------:R-:W2:Y:S04]  /*44570*/  LDL R4, [R1+0x2038] ;  /* 0x0020380001047983 */ /* 0x000ea80000100800 */
[----:B------:R-:W2:Y:S01]  /*44580*/  LDL R5, [R1+0x203c] ;  /* 0x00203c0001057983 */ /* 0x000ea20000100800 */
[----:B------:R-:W-:-:S03]  /*44590*/  PRMT R25, RZ, 0x7610, R25 ;  /* 0x00007610ff197816 */ /* 0x000fc60000000019 */
[----:B------:R-:W4:Y:S04]  /*445a0*/  LDL R29, [R1+0x20b0] ;  /* 0x0020b000011d7983 */ /* 0x000f280000100800 */
[----:B------:R-:W4:Y:S04]  /*445b0*/  LDL R0, [R1+0x20b4] ;  /* 0x0020b40001007983 */ /* 0x000f280000100800 */
[----:B------:R-:W4:Y:S04]  /*445c0*/  LDL R28, [R1+0x20a8] ;  /* 0x0020a800011c7983 */ /* 0x000f280000100800 */
[----:B0-----:R-:W4:Y:S04]  /*445d0*/  LDL R27, [R1+0x20ac] ;  /* 0x0020ac00011b7983 */ /* 0x001f280000100800 */
[----:B---3--:R0:W-:Y:S04]  /*445e0*/  STL [R1+0x6860], R26 ;  /* 0x0068601a01007387 */ /* 0x0081e80000100800 */
[----:B0-----:R-:W3:Y:S01]  /*445f0*/  LDL R26, [R1+0x2114] ;  /* 0x00211400011a7983 */ /* 0x001ee20000100800 */
[----:B--2---:R-:W-:-:S04]  /*44600*/  @P4 LOP3.LUT R5, R5, R4, RZ, 0x3c, !PT ;  /* 0x0000000405054212 */ /* 0x004fc800078e3cff */
[----:B------:R-:W-:-:S04]  /*44610*/  @P4 LOP3.LUT R4, R5, R4, RZ, 0x3c, !PT ;  /* 0x0000000405044212 */ /* 0x000fc800078e3cff */
[----:B------:R-:W-:-:S05]  /*44620*/  @P4 LOP3.LUT R5, R5, R4, RZ, 0x3c, !PT ;  /* 0x0000000405054212 */ /* 0x000fca00078e3cff */
[----:B------:R3:W2:Y:S04]  /*44630*/  @P4 LDG.E.U8 R25, desc[UR62][R4.64] ;  /* 0x0000003e04194981 */ /* 0x0006a8000c1e1100 */
[----:B------:R-:W2:Y:S01]  /*44640*/  LDL R5, [R1+0x2110] ;  /* 0x0021100001057983 */ /* 0x000ea20000100800 */
[C---:B------:R-:W-:Y:S02]  /*44650*/  ISETP.GT.AND P0, PT, R2.reuse, 0x2e, PT ;  /* 0x0000002e0200780c */ /* 0x040fe40003f04270 */
[----:B------:R-:W-:Y:S02]  /*44660*/  ISETP.GT.AND P1, PT, R2, 0x34, PT ;  /* 0x000000340200780c */ /* 0x000fe40003f24270 */
[----:B------:R-:W-:Y:S02]  /*44670*/  PRMT R24, RZ, 0x7610, R24 ;  /* 0x00007610ff187816 */ /* 0x000fe40000000018 */
[----:B------:R-:W-:-:S07]  /*44680*/  PRMT R23, RZ, 0x7610, R23 ;  /* 0x00007610ff177816 */ /* 0x000fce0000000017 */
[----:B---3--:R-:W-:-:S05]  /*44690*/  @P0 IMAD.MOV.U32 R4, RZ, RZ, R26 ;  /* 0x000000ffff040224 */ /* 0x008fca00078e001a */
[----:B--2---:R4:W2:Y:S02]  /*446a0*/  @P0 LDG.E.U8 R24, desc[UR62][R4.64] ;  /* 0x0000003e04180981 */ /* 0x0048a4000c1e1100 */
[----:B----4-:R-:W-:Y:S02]  /*446b0*/  @P1 IMAD.MOV.U32 R4, RZ, RZ, R0 ;  /* 0x000000ffff041224 */ /* 0x010fe400078e0000 */
[----:B------:R-:W-:-:S05]  /*446c0*/  @P1 IMAD.MOV.U32 R5, RZ, RZ, R29 ;  /* 0x000000ffff051224 */ /* 0x000fca00078e001d */
[----:B------:R0:W3:Y:S04]  /*446d0*/  @P1 LDG.E.U8 R23, desc[UR62][R4.64] ;  /* 0x0000003e04171981 */ /* 0x0000e8000c1e1100 */
[----:B------:R1:W-:Y:S04]  /*446e0*/  STL [R1+0x6864], R25 ;  /* 0x0068641901007387 */ /* 0x0003e80000100800 */
[----:B------:R-:W4:Y:S04]  /*446f0*/  LDL R26, [R1+0x2030] ;  /* 0x00203000011a7983 */ /* 0x000f280000100800 */
[----:B-1----:R-:W4:Y:S01]  /*44700*/  LDL R25, [R1+0x2034] ;  /* 0x0020340001197983 */ /* 0x002f220000100800 */
[----:B------:R-:W-:Y:S01]  /*44710*/  PRMT R22, RZ, 0x7610, R22 ;  /* 0x00007610ff167816 */ /* 0x000fe20000000016 */
[----:B0-----:R-:W-:-:S02]  /*44720*/  @P1 IMAD.MOV.U32 R4, RZ, RZ, R27 ;  /* 0x000000ffff041224 */ /* 0x001fc400078e001b */
[----:B------:R-:W-:-:S05]  /*44730*/  @P1 IMAD.MOV.U32 R5, RZ, RZ, R28 ;  /* 0x000000ffff051224 */ /* 0x000fca00078e001c */
[----:B------:R4:W4:Y:S04]  /*44740*/  @P1 LDG.E.U8 R22, desc[UR62][R4.64] ;  /* 0x0000003e04161981 */ /* 0x000928000c1e1100 */
[----:B--2---:R0:W-:Y:S04]  /*44750*/  STL [R1+0x6828], R24 ;  /* 0x0068281801007387 */ /* 0x0041e80000100800 */
[----:B------:R-:W2:Y:S04]  /*44760*/  LDL R0, [R1+0x202c] ;  /* 0x00202c0001007983 */ /* 0x000ea80000100800 */
[----:B0-----:R-:W2:Y:S04]  /*44770*/  LDL R24, [R1+0x2028] ;  /* 0x0020280001187983 */ /* 0x001ea80000100800 */
[----:B---3--:R0:W-:Y:S04]  /*44780*/  STL [R1+0x6868], R23 ;  /* 0x0068681701007387 */ /* 0x0081e80000100800 */
[----:B------:R-:W3:Y:S04]  /*44790*/  LDL R27, [R1+0x2108] ;  /* 0x00210800011b7983 */ /* 0x000ee80000100800 */
[----:B0-----:R-:W3:Y:S01]  /*447a0*/  LDL R23, [R1+0x210c] ;  /* 0x00210c0001177983 */ /* 0x001ee20000100800 */
[----:B------:R-:W-:-:S02]  /*447b0*/  ISETP.GT.AND P2, PT, R2, 0x3c, PT ;  /* 0x0000003c0200780c */ /* 0x000fc40003f44270 */
[----:B------:R-:W-:-:S11]  /*447c0*/  PRMT R21, RZ, 0x7610, R21 ;  /* 0x00007610ff157816 */ /* 0x000fd60000000015 */
[----:B----4-:R-:W-:Y:S02]  /*447d0*/  @P2 IMAD.MOV.U32 R4, RZ, RZ, R25 ;  /* 0x000000ffff042224 */ /* 0x010fe400078e0019 */
[----:B------:R-:W-:-:S05]  /*447e0*/  @P2 IMAD.MOV.U32 R5, RZ, RZ, R26 ;  /* 0x000000ffff052224 */ /* 0x000fca00078e001a */
[----:B------:R2:W4:Y:S01]  /*447f0*/  @P2 LDG.E.U8 R21, desc[UR62][R4.64] ;  /* 0x0000003e04152981 */ /* 0x000522000c1e1100 */
[----:B------:R-:W-:Y:S02]  /*44800*/  PRMT R20, RZ, 0x7610, R20 ;  /* 0x00007610ff147816 */ /* 0x000fe40000000014 */
[----:B------:R-:W-:Y:S01]  /*44810*/  PRMT R19, RZ, 0x7610, R19 ;  /* 0x00007610ff137816 */ /* 0x000fe20000000013 */
[----:B------:R0:W-:Y:S04]  /*44820*/  STL [R1+0x686c], R22 ;  /* 0x00686c1601007387 */ /* 0x0001e80000100800 */
[----:B------:R-:W4:Y:S04]  /*44830*/  LDL R26, [R1+0x20a0] ;  /* 0x0020a000011a7983 */ /* 0x000f280000100800 */
[----:B------:R-:W4:Y:S01]  /*44840*/  LDL R25, [R1+0x20a4] ;  /* 0x0020a40001197983 */ /* 0x000f220000100800 */
[----:B--2---:R-:W-:-:S02]  /*44850*/  @P2 IMAD.MOV.U32 R4, RZ, RZ, R0 ;  /* 0x000000ffff042224 */ /* 0x004fc400078e0000 */
[----:B------:R-:W-:-:S05]  /*44860*/  @P2 IMAD.MOV.U32 R5, RZ, RZ, R24 ;  /* 0x000000ffff052224 */ /* 0x000fca00078e0018 */
[----:B------:R3:W2:Y:S02]  /*44870*/  @P2 LDG.E.U8 R20, desc[UR62][R4.64] ;  /* 0x0000003e04142981 */ /* 0x0006a4000c1e1100 */
[----:B---3--:R-:W-:Y:S02]  /*44880*/  @P0 IMAD.MOV.U32 R5, RZ, RZ, R27 ;  /* 0x000000ffff050224 */ /* 0x008fe400078e001b */
[----:B------:R-:W-:-:S05]  /*44890*/  @P0 IMAD.MOV.U32 R4, RZ, RZ, R23 ;  /* 0x000000ffff040224 */ /* 0x000fca00078e0017 */
[----:B------:R1:W3:Y:S01]  /*448a0*/  @P0 LDG.E.U8 R19, desc[UR62][R4.64] ;  /* 0x0000003e04130981 */ /* 0x0002e2000c1e1100 */
[----:B------:R-:W-:-:S03]  /*448b0*/  ISETP.GT.AND P1, PT, R2, 0x35, PT ;  /* 0x000000350200780c */ /* 0x000fc60003f24270 */
[----:B----4-:R4:W-:Y:S04]  /*448c0*/  STL [R1+0x6870], R21 ;  /* 0x0068701501007387 */ /* 0x0109e80000100800 */
[----:B------:R-:W2:Y:S04]  /*448d0*/  LDL R24, [R1+0x2098] ;  /* 0x0020980001187983 */ /* 0x000ea80000100800 */
[----:B------:R-:W2:Y:S04]  /*448e0*/  LDL R0, [R1+0x209c] ;  /* 0x00209c0001007983 */ /* 0x000ea80000100800 */
[----:B------:R-:W2:Y:S04]  /*448f0*/  LDL R27, [R1+0x2020] ;  /* 0x00202000011b7983 */ /* 0x000ea80000100800 */
[----:B------:R-:W2:Y:S04]  /*44900*/  LDL R23, [R1+0x2024] ;  /* 0x0020240001177983 */ /* 0x000ea80000100800 */
[----:B0-----:R-:W2:Y:S04]  /*44910*/  LDL R22, [R1+0x2018] ;  /* 0x0020180001167983 */ /* 0x001ea80000100800 */
[----:B----4-:R-:W4:Y:S01]  /*44920*/  LDL R21, [R1+0x201c] ;  /* 0x00201c0001157983 */ /* 0x010f220000100800 */
[----:B-1----:R-:W-:-:S02]  /*44930*/  @P1 IMAD.MOV.U32 R4, RZ, RZ, R25 ;  /* 0x000000ffff041224 */ /* 0x002fc400078e0019 */
[----:B------:R-:W-:Y:S01]  /*44940*/  @P1 IMAD.MOV.U32 R5, RZ, RZ, R26 ;  /* 0x000000ffff051224 */ /* 0x000fe200078e001a */
[----:B---3--:R0:W-:Y:S04]  /*44950*/  STL [R1+0x682c], R19 ;  /* 0x00682c1301007387 */ /* 0x0081e80000100800 */
[----:B------:R-:W3:Y:S04]  /*44960*/  LDL R26, [R1+0x2090] ;  /* 0x00209000011a7983 */ /* 0x000ee80000100800 */
[----:B------:R-:W3:Y:S01]  /*44970*/  LDL R25, [R1+0x2094] ;  /* 0x0020940001197983 */ /* 0x000ee20000100800 */
[----:B------:R-:W-:-:S02]  /*44980*/  ISETP.GT.AND P3, PT, R2, 0x3d, PT ;  /* 0x0000003d0200780c */ /* 0x000fc40003f64270 */
[----:B------:R-:W-:Y:S01]  /*44990*/  PRMT R18, RZ, 0x7610, R18 ;  /* 0x00007610ff127816 */ /* 0x000fe20000000012 */
[----:B0-----:R-:W3:Y:S01]  /*449a0*/  LDL R19, [R1+0x200c] ;  /* 0x00200c0001137983 */ /* 0x001ee20000100800 */
[----:B------:R-:W-:-:S04]  /*449b0*/  PRMT R17, RZ, 0x7610, R17 ;  /* 0x00007610ff117816 */ /* 0x000fc80000000011 */
[----:B------:R2:W3:Y:S01]  /*449c0*/  @P1 LDG.E.U8 R18, desc[UR62][R4.64] ;  /* 0x0000003e04121981 */ /* 0x0004e2000c1e1100 */
[----:B------:R-:W-:Y:S01]  /*449d0*/  PRMT R16, RZ, 0x7610, R16 ;  /* 0x00007610ff107816 */ /* 0x000fe20000000010 */
[----:B--2---:R-:W-:Y:S02]  /*449e0*/  @P1 IMAD.MOV.U32 R4, RZ, RZ, R0 ;  /* 0x000000ffff041224 */ /* 0x004fe400078e0000 */
[----:B------:R-:W-:Y:S01]  /*449f0*/  @P1 IMAD.MOV.U32 R5, RZ, RZ, R24 ;  /* 0x000000ffff051224 */ /* 0x000fe200078e0018 */
[----:B------:R-:W2:Y:S04]  /*44a00*/  LDL R0, [R1+0x208c] ;  /* 0x00208c0001007983 */ /* 0x000ea80000100800 */
[----:B------:R0:W2:Y:S04]  /*44a10*/  @P1 LDG.E.U8 R17, desc[UR62][R4.64] ;  /* 0x0000003e04111981 */ /* 0x0000a8000c1e1100 */
[----:B------:R-:W2:Y:S01]  /*44a20*/  LDL R24, [R1+0x2088] ;  /* 0x0020880001187983 */ /* 0x000ea20000100800 */
[----:B------:R-:W-:Y:S01]  /*44a30*/  ISETP.GT.AND P2, PT, R2, 0x36, PT ;  /* 0x000000360200780c */ /* 0x000fe20003f44270 */
[----:B0-----:R-:W-:-:S02]  /*44a40*/  @P3 IMAD.MOV.U32 R4, RZ, RZ, R23 ;  /* 0x000000ffff043224 */ /* 0x001fc400078e0017 */
[----:B------:R-:W-:Y:S01]  /*44a50*/  @P3 IMAD.MOV.U32 R5, RZ, RZ, R27 ;  /* 0x000000ffff053224 */ /* 0x000fe200078e001b */
[----:B------:R-:W2:Y:S04]  /*44a60*/  LDL R23, [R1+0x2010] ;  /* 0x0020100001177983 */ /* 0x000ea80000100800 */
[----:B------:R0:W2:Y:S01]  /*44a70*/  @P3 LDG.E.U8 R16, desc[UR62][R4.64] ;  /* 0x0000003e04103981 */ /* 0x0000a2000c1e1100 */
[----:B------:R-:W-:Y:S01]  /*44a80*/  PRMT R15, RZ, 0x7610, R15 ;  /* 0x00007610ff0f7816 */ /* 0x000fe2000000000f */
[----:B0-----:R-:W-:Y:S02]  /*44a90*/  @P3 IMAD.MOV.U32 R5, RZ, RZ, R22 ;  /* 0x000000ffff053224 */ /* 0x001fe400078e0016 */
[----:B------:R-:W2:Y:S01]  /*44aa0*/  LDL R22, [R1+0x2014] ;  /* 0x0020140001167983 */ /* 0x000ea20000100800 */
[----:B----4-:R-:W-:Y:S01]  /*44ab0*/  @P3 IMAD.MOV.U32 R4, RZ, RZ, R21 ;  /* 0x000000ffff043224 */ /* 0x010fe200078e0015 */
[----:B------:R-:W-:-:S02]  /*44ac0*/  PRMT R14, RZ, 0x7610, R14 ;  /* 0x00007610ff0e7816 */ /* 0x000fc4000000000e */
[----:B------:R-:W4:Y:S04]  /*44ad0*/  LDL R21, [R1+0x2008] ;  /* 0x0020080001157983 */ /* 0x000f280000100800 */
[----:B------:R3:W4:Y:S02]  /*44ae0*/  @P3 LDG.E.U8 R15, desc[UR62][R4.64] ;  /* 0x0000003e040f3981 */ /* 0x000724000c1e1100 */
[----:B---3--:R-:W-:Y:S02]  /*44af0*/  @P2 IMAD.MOV.U32 R5, RZ, RZ, R26 ;  /* 0x000000ffff052224 */ /* 0x008fe400078e001a */
[----:B------:R-:W-:-:S05]  /*44b00*/  @P2 IMAD.MOV.U32 R4, RZ, RZ, R25 ;  /* 0x000000ffff042224 */ /* 0x000fca00078e0019 */
[----:B------:R2:W3:Y:S01]  /*44b10*/  @P2 LDG.E.U8 R14, desc[UR62][R4.64] ;  /* 0x0000003e040e2981 */ /* 0x0004e2000c1e1100 */
[----:B------:R-:W-:Y:S02]  /*44b20*/  ISETP.GT.AND P4, PT, R2, 0x3e, PT ;  /* 0x0000003e0200780c */ /* 0x000fe40003f84270 */
[----:B------:R-:W-:Y:S02]  /*44b30*/  PRMT R13, RZ, 0x7610, R13 ;  /* 0x00007610ff0d7816 */ /* 0x000fe4000000000d */
[----:B------:R-:W-:Y:S01]  /*44b40*/  PRMT R12, RZ, 0x7610, R12 ;  /* 0x00007610ff0c7816 */ /* 0x000fe2000000000c */
[----:B--2---:R-:W-:Y:S02]  /*44b50*/  @P2 IMAD.MOV.U32 R4, RZ, RZ, R0 ;  /* 0x000000ffff042224 */ /* 0x004fe400078e0000 */
[----:B------:R-:W-:-:S05]  /*44b60*/  @P2 IMAD.MOV.U32 R5, RZ, RZ, R24 ;  /* 0x000000ffff052224 */ /* 0x000fca00078e0018 */
[----:B------:R0:W2:Y:S02]  /*44b70*/  @P2 LDG.E.U8 R13, desc[UR62][R4.64] ;  /* 0x0000003e040d2981 */ /* 0x0000a4000c1e1100 */
[----:B0-----:R-:W-:Y:S02]  /*44b80*/  @P4 IMAD.MOV.U32 R5, RZ, RZ, R23 ;  /* 0x000000ffff054224 */ /* 0x001fe400078e0017 */
[----:B------:R-:W-:-:S05]  /*44b90*/  @P4 IMAD.MOV.U32 R4, RZ, RZ, R22 ;  /* 0x000000ffff044224 */ /* 0x000fca00078e0016 */
[----:B------:R0:W2:Y:S01]  /*44ba0*/  @P4 LDG.E.U8 R12, desc[UR62][R4.64] ;  /* 0x0000003e040c4981 */ /* 0x0000a2000c1e1100 */
[----:B------:R-:W-:Y:S01]  /*44bb0*/  PRMT R11, RZ, 0x7610, R11 ;  /* 0x00007610ff0b7816 */ /* 0x000fe2000000000b */
[----:B0-----:R-:W-:Y:S02]  /*44bc0*/  @P4 IMAD.MOV.U32 R4, RZ, RZ, R19 ;  /* 0x000000ffff044224 */ /* 0x001fe400078e0013 */
[----:B----4-:R-:W-:-:S05]  /*44bd0*/  @P4 IMAD.MOV.U32 R5, RZ, RZ, R21 ;  /* 0x000000ffff054224 */ /* 0x010fca00078e0015 */
[----:B------:R-:W4:Y:S04]  /*44be0*/  @P4 LDG.E.U8 R11, desc[UR62][R4.64] ;  /* 0x0000003e040b4981 */ /* 0x000f28000c1e1100 */
[----:B---3--:R0:W-:Y:S04]  /*44bf0*/  STL [R1+0x6830], R14 ;  /* 0x0068300e01007387 */ /* 0x0081e80000100800 */
[----:B------:R-:W3:Y:S04]  /*44c00*/  LDL R0, [R1+0x2104] ;  /* 0x0021040001007983 */ /* 0x000ee80000100800 */
[----:B0-----:R-:W3:Y:S01]  /*44c10*/  LDL R14, [R1+0x2100] ;  /* 0x00210000010e7983 */ /* 0x001ee20000100800 */
[----:B------:R-:W-:-:S03]  /*44c20*/  ISETP.GT.AND P0, PT, R2, 0x2f, PT ;  /* 0x0000002f0200780c */ /* 0x000fc60003f04270 */
[----:B--2---:R0:W-:Y:S04]  /*44c30*/  STL [R1+0x6834], R13 ;  /* 0x0068340d01007387 */ /* 0x0041e80000100800 */
[----:B------:R1:W-:Y:S04]  /*44c40*/  STL [R1+0x6838], R12 ;  /* 0x0068380c01007387 */ /* 0x0003e80000100800 */
[----:B------:R-:W2:Y:S04]  /*44c50*/  LDL R24, [R1+0x20f8] ;  /* 0x0020f80001187983 */ /* 0x000ea80000100800 */
[----:B------:R-:W2:Y:S04]  /*44c60*/  LDL R23, [R1+0x20fc] ;  /* 0x0020fc0001177983 */ /* 0x000ea80000100800 */
[----:B------:R-:W2:Y:S04]  /*44c70*/  LDL R22, [R1+0x2080] ;  /* 0x0020800001167983 */ /* 0x000ea80000100800 */
[----:B------:R-:W2:Y:S04]  /*44c80*/  LDL R21, [R1+0x2084] ;  /* 0x0020840001157983 */ /* 0x000ea80000100800 */
[----:B----4-:R4:W-:Y:S04]  /*44c90*/  STL [R1+0x683c], R11 ;  /* 0x00683c0b01007387 */ /* 0x0109e80000100800 */
[----:B------:R-:W2:Y:S04]  /*44ca0*/  LDL R19, [R1+0x2078] ;  /* 0x0020780001137983 */ /* 0x000ea80000100800 */
[----:B0-----:R-:W2:Y:S04]  /*44cb0*/  LDL R13, [R1+0x2000] ;  /* 0x00200000010d7983 */ /* 0x001ea80000100800 */
[----:B-1----:R-:W2:Y:S04]  /*44cc0*/  LDL R12, [R1+0x2004] ;  /* 0x00200400010c7983 */ /* 0x002ea80000100800 */
[----:B----4-:R-:W4:Y:S01]  /*44cd0*/  LDL R11, [R1+0x1ff8] ;  /* 0x001ff800010b7983 */ /* 0x010f220000100800 */
[----:B---3--:R-:W-:-:S03]  /*44ce0*/  @P0 IMAD.MOV.U32 R5, RZ, RZ, R14 ;  /* 0x000000ffff050224 */ /* 0x008fc600078e000e */
[----:B------:R-:W3:Y:S01]  /*44cf0*/  LDL R14, [R1+0x207c] ;  /* 0x00207c00010e7983 */ /* 0x000ee20000100800 */
[----:B------:R-:W-:-:S03]  /*44d00*/  @P0 IMAD.MOV.U32 R4, RZ, RZ, R0 ;  /* 0x000000ffff040224 */ /* 0x000fc600078e0000 */
[----:B------:R-:W4:Y:S01]  /*44d10*/  LDL R0, [R1+0x1ffc] ;  /* 0x001ffc0001007983 */ /* 0x000f220000100800 */
[----:B------:R-:W-:Y:S02]  /*44d20*/  ISETP.GT.AND P1, PT, R2, 0x37, PT ;  /* 0x000000370200780c */ /* 0x000fe40003f24270 */
[----:B------:R-:W-:Y:S02]  /*44d30*/  PRMT R10, RZ, 0x7610, R10 ;  /* 0x00007610ff0a7816 */ /* 0x000fe4000000000a */
[----:B------:R-:W-:-:S04]  /*44d40*/  PRMT R9, RZ, 0x7610, R9 ;  /* 0x00007610ff097816 */ /* 0x000fc80000000009 */
[----:B------:R2:W4:Y:S01]  /*44d50*/  @P0 LDG.E.U8 R10, desc[UR62][R4.64] ;  /* 0x0000003e040a0981 */ /* 0x000522000c1e1100 */
[----:B------:R-:W-:Y:S02]  /*44d60*/  ISETP.GT.AND P2, PT, R2, 0x3f, PT ;  /* 0x0000003f0200780c */ /* 0x000fe40003f44270 */
[----:B------:R-:W-:Y:S02]  /*44d70*/  PRMT R8, RZ, 0x7610, R8 ;  /* 0x00007610ff087816 */ /* 0x000fe40000000008 */
[----:B------:R-:W-:Y:S02]  /*44d80*/  PRMT R7, RZ, 0x7610, R7 ;  /* 0x00007610ff077816 */ /* 0x000fe40000000007 */
[----:B------:R-:W-:Y:S01]  /*44d90*/  PRMT R6, RZ, 0x7610, R6 ;  /* 0x00007610ff067816 */ /* 0x000fe20000000006 */
[----:B--2---:R-:W-:Y:S02]  /*44da0*/  @P0 IMAD.MOV.U32 R5, RZ, RZ, R24 ;  /* 0x000000ffff050224 */ /* 0x004fe400078e0018 */
[----:B------:R-:W-:-:S05]  /*44db0*/  @P0 IMAD.MOV.U32 R4, RZ, RZ, R23 ;  /* 0x000000ffff040224 */ /* 0x000fca00078e0017 */
[----:B------:R0:W2:Y:S02]  /*44dc0*/  @P0 LDG.E.U8 R9, desc[UR62][R4.64] ;  /* 0x0000003e04090981 */ /* 0x0000a4000c1e1100 */
[----:B0-----:R-:W-:Y:S02]  /*44dd0*/  @P1 IMAD.MOV.U32 R4, RZ, RZ, R21 ;  /* 0x000000ffff041224 */ /* 0x001fe400078e0015 */
[----:B------:R-:W-:-:S05]  /*44de0*/  @P1 IMAD.MOV.U32 R5, RZ, RZ, R22 ;  /* 0x000000ffff051224 */ /* 0x000fca00078e0016 */
[----:B------:R0:W2:Y:S02]  /*44df0*/  @P1 LDG.E.U8 R8, desc[UR62][R4.64] ;  /* 0x0000003e04081981 */ /* 0x0000a4000c1e1100 */
[----:B0-----:R-:W-:Y:S01]  /*44e00*/  @P1 IMAD.MOV.U32 R5, RZ, RZ, R19 ;  /* 0x000000ffff051224 */ /* 0x001fe200078e0013 */
[----:B------:R-:W-:Y:S01]  /*44e10*/  PRMT R3, RZ, 0x7610, R3 ;  /* 0x00007610ff037816 */ /* 0x000fe20000000003 */
[----:B---3--:R-:W-:-:S05]  /*44e20*/  @P1 IMAD.MOV.U32 R4, RZ, RZ, R14 ;  /* 0x000000ffff041224 */ /* 0x008fca00078e000e */
[----:B------:R0:W3:Y:S02]  /*44e30*/  @P1 LDG.E.U8 R7, desc[UR62][R4.64] ;  /* 0x0000003e04071981 */ /* 0x0000e4000c1e1100 */
[----:B0-----:R-:W-:Y:S02]  /*44e40*/  @P2 IMAD.MOV.U32 R4, RZ, RZ, R12 ;  /* 0x000000ffff042224 */ /* 0x001fe400078e000c */
[----:B------:R-:W-:-:S05]  /*44e50*/  @P2 IMAD.MOV.U32 R5, RZ, RZ, R13 ;  /* 0x000000ffff052224 */ /* 0x000fca00078e000d */
[----:B------:R4:W3:Y:S02]  /*44e60*/  @P2 LDG.E.U8 R6, desc[UR62][R4.64] ;  /* 0x0000003e04062981 */ /* 0x0008e4000c1e1100 */
[----:B----4-:R-:W-:Y:S02]  /*44e70*/  @P2 IMAD.MOV.U32 R4, RZ, RZ, R0 ;  /* 0x000000ffff042224 */ /* 0x010fe400078e0000 */
[----:B------:R-:W-:-:S05]  /*44e80*/  @P2 IMAD.MOV.U32 R5, RZ, RZ, R11 ;  /* 0x000000ffff052224 */ /* 0x000fca00078e000b */
[----:B------:R-:W4:Y:S04]  /*44e90*/  @P2 LDG.E.U8 R3, desc[UR62][R4.64] ;  /* 0x0000003e04032981 */ /* 0x000f28000c1e1100 */
[----:B------:R-:W-:Y:S04]  /*44ea0*/  STL [R1+0x6800], R10 ;  /* 0x0068000a01007387 */ /* 0x000fe80000100800 */
[----:B--2---:R-:W-:Y:S04]  /*44eb0*/  STL [R1+0x6804], R9 ;  /* 0x0068040901007387 */ /* 0x004fe80000100800 */
[----:B------:R-:W-:Y:S01]  /*44ec0*/  STL [R1+0x6808], R8 ;  /* 0x0068080801007387 */ /* 0x000fe20000100800 */
[----:B------:R-:W0:Y:S01]  /*44ed0*/  S2R R24, SR_TID.X ;  /* 0x0000000000187919 */ /* 0x000e220000002100 */
[----:B------:R-:W-:Y:S06]  /*44ee0*/  BAR.SYNC.DEFER_BLOCKING 0x0 ;  /* 0x0000000000007b1d */ /* 0x000fec0000010000 */
[----:B---3--:R1:W-:Y:S04]  /*44ef0*/  STL [R1+0x680c], R7 ;  /* 0x00680c0701007387 */ /* 0x0083e80000100800 */
[----:B------:R-:W-:Y:S04]  /*44f00*/  STL [R1+0x6810], R6 ;  /* 0x0068100601007387 */ /* 0x000fe80000100800 */
[----:B------:R-:W2:Y:S04]  /*44f10*/  LDL.LU R14, [R1+0x388] ;  /* 0x00038800010e7983 */ /* 0x000ea80000300800 */
[----:B------:R-:W3:Y:S04]  /*44f20*/  LDL.LU R19, [R1+0x384] ;  /* 0x0003840001137983 */ /* 0x000ee80000300800 */
[----:B------:R-:W2:Y:S04]  /*44f30*/  LDL.LU R21, [R1+0x278] ;  /* 0x0002780001157983 */ /* 0x000ea80000300800 */
[----:B------:R-:W2:Y:S04]  /*44f40*/  LDL.LU R22, [R1+0x274] ;  /* 0x0002740001167983 */ /* 0x000ea80000300800 */
[----:B------:R-:W2:Y:S04]  /*44f50*/  LDL.LU R23, [R1+0x164] ;  /* 0x0001640001177983 */ /* 0x000ea80000300800 */
[----:B------:R-:W2:Y:S04]  /*44f60*/  LDL.LU R25, [R1+0x118] ;  /* 0x0001180001197983 */ /* 0x000ea80000300800 */
[----:B------:R-:W2:Y:S04]  /*44f70*/  LDL.LU R26, [R1+0x114] ;  /* 0x00011400011a7983 */ /* 0x000ea80000300800 */
[----:B------:R-:W2:Y:S04]  /*44f80*/  LDL.LU R27, [R1+0x98] ;  /* 0x00009800011b7983 */ /* 0x000ea80000300800 */
[----:B------:R-:W2:Y:S04]  /*44f90*/  LDL.LU R28, [R1+0x94] ;  /* 0x00009400011c7983 */ /* 0x000ea80000300800 */
[----:B------:R-:W2:Y:S04]  /*44fa0*/  LDL.LU R29, [R1+0x58] ;  /* 0x00005800011d7983 */ /* 0x000ea80000300800 */
[----:B-1----:R-:W2:Y:S04]  /*44fb0*/  LDL.LU R7, [R1+0x2c] ;  /* 0x00002c0001077983 */ /* 0x002ea80000300800 */
[----:B------:R-:W2:Y:S04]  /*44fc0*/  LDL.LU R8, [R1+0x28] ;  /* 0x0000280001087983 */ /* 0x000ea80000300800 */
[----:B------:R-:W2:Y:S04]  /*44fd0*/  LDL.LU R9, [R1+0x24] ;  /* 0x0000240001097983 */ /* 0x000ea80000300800 */
[----:B------:R-:W2:Y:S04]  /*44fe0*/  LDL.LU R10, [R1+0x20] ;  /* 0x00002000010a7983 */ /* 0x000ea80000300800 */
[----:B----4-:R1:W-:Y:S04]  /*44ff0*/  STL [R1+0x6814], R3 ;  /* 0x0068140301007387 */ /* 0x0103e80000100800 */
[----:B-1----:R-:W4:Y:S04]  /*45000*/  LDL.LU R3, [R1+0x54] ;  /* 0x0000540001037983 */ /* 0x002f280000300800 */
        /* <DEDUP_REMOVED lines=242> */
[----:B-1----:R-:W4:Y:S01]  /*45f30*/  LDL.LU R4, [R1+0x168] ;  /* 0x0001680001047983 */ /* 0x002f220000300800 */
[----:B0-----:R-:W-:-:S03]  /*45f40*/  LOP3.LUT R0, R24, 0x3f, RZ, 0xc0, !PT ;  /* 0x0000003f18007812 */ /* 0x001fc600078ec0ff */
[----:B------:R-:W-:Y:S04]  /*45f50*/  STL [R1+0x6068], R5 ;  /* 0x0060680501007387 */ /* 0x000fe80000100800 */
[----:B------:R-:W-:Y:S04]  /*45f60*/  STL [R1+0x67f8], R5 ;  /* 0x0067f80501007387 */ /* 0x000fe80000100800 */
[----:B------:R-:W-:Y:S04]  /*45f70*/  STL [R1+0x681c], R5 ;  /* 0x00681c0501007387 */ /* 0x000fe80000100800 */
[----:B------:R-:W4:Y:S04]  /*45f80*/  LDL.LU R6, [R1+0x380] ;  /* 0x0003800001067983 */ /* 0x000f280000300800 */
[----:B------:R-:W4:Y:S04]  /*45f90*/  LDL.LU R11, [R1+0x36c] ;  /* 0x00036c00010b7983 */ /* 0x000f280000300800 */
[----:B------:R-:W4:Y:S04]  /*45fa0*/  LDL.LU R12, [R1+0x270] ;  /* 0x00027000010c7983 */ /* 0x000f280000300800 */
[----:B--2---:R0:W-:Y:S04]  /*45fb0*/  STS.U8 [R0+UR5], R14 ;  /* 0x0000000e00007988 */ /* 0x0041e80008000005 */
[----:B------:R-:W2:Y:S04]  /*45fc0*/  LDL.LU R13, [R1+0x25c] ;  /* 0x00025c00010d7983 */ /* 0x000ea80000300800 */
[----:B---3--:R1:W-:Y:S04]  /*45fd0*/  STS.U8 [R0+UR5+0x40], R19 ;  /* 0x0000401300007988 */ /* 0x0083e80008000005 */
[----:B0-----:R-:W3:Y:S04]  /*45fe0*/  LDL.LU R14, [R1+0x160] ;  /* 0x00016000010e7983 */ /* 0x001ee80000300800 */
[----:B------:R0:W-:Y:S04]  /*45ff0*/  STS.U8 [R0+UR5+0x440], R21 ;  /* 0x0004401500007988 */ /* 0x0001e80008000005 */
[----:B-1----:R-:W2:Y:S04]  /*46000*/  LDL.LU R19, [R1+0x15c] ;  /* 0x00015c0001137983 */ /* 0x002ea80000300800 */
[----:B------:R1:W-:Y:S04]  /*46010*/  STS.U8 [R0+UR5+0x400], R22 ;  /* 0x0004001600007988 */ /* 0x0003e80008000005 */
[----:B0-----:R-:W2:Y:S04]  /*46020*/  LDL.LU R21, [R1+0x110] ;  /* 0x0001100001157983 */ /* 0x001ea80000300800 */
[----:B-1----:R-:W2:Y:S04]  /*46030*/  LDL.LU R22, [R1+0x10c] ;  /* 0x00010c0001167983 */ /* 0x002ea80000300800 */
[----:B----4-:R-:W-:Y:S04]  /*46040*/  STS.U8 [R0+UR5+0x800], R4 ;  /* 0x0008000400007988 */ /* 0x010fe80008000005 */
[----:B------:R0:W-:Y:S04]  /*46050*/  STS.U8 [R0+UR5+0x840], R23 ;  /* 0x0008401700007988 */ /* 0x0001e80008000005 */
[----:B------:R1:W-:Y:S04]  /*46060*/  STS.U8 [R0+UR5+0xc40], R25 ;  /* 0x000c401900007988 */ /* 0x0003e80008000005 */
[----:B------:R4:W-:Y:S04]  /*46070*/  STS.U8 [R0+UR5+0xc00], R26 ;  /* 0x000c001a00007988 */ /* 0x0009e80008000005 */
[----:B0-----:R-:W3:Y:S04]  /*46080*/  LDL.LU R23, [R1+0x90] ;  /* 0x0000900001177983 */ /* 0x001ee80000300800 */
[----:B-1----:R-:W3:Y:S04]  /*46090*/  LDL.LU R25, [R1+0x8c] ;  /* 0x00008c0001197983 */ /* 0x002ee80000300800 */
[----:B------:R0:W-:Y:S04]  /*460a0*/  STS.U8 [R0+UR5+0x1000], R27 ;  /* 0x0010001b00007988 */ /* 0x0001e80008000005 */
[----:B----4-:R-:W4:Y:S04]  /*460b0*/  LDL.LU R26, [R1+0x50] ;  /* 0x00005000011a7983 */ /* 0x010f280000300800 */
[----:B------:R1:W-:Y:S04]  /*460c0*/  STS.U8 [R0+UR5+0x1040], R28 ;  /* 0x0010401c00007988 */ /* 0x0003e80008000005 */
[----:B0-----:R-:W4:Y:S04]  /*460d0*/  LDL.LU R27, [R1+0x4c] ;  /* 0x00004c00011b7983 */ /* 0x001f280000300800 */
[----:B-1----:R-:W4:Y:S04]  /*460e0*/  LDL.LU R28, [R1+0x1c] ;  /* 0x00001c00011c7983 */ /* 0x002f280000300800 */
[----:B------:R0:W-:Y:S02]  /*460f0*/  STS.U8 [R0+UR5+0x1440], R29 ;  /* 0x0014401d00007988 */ /* 0x0001e40008000005 */
[----:B0-----:R-:W0:Y:S02]  /*46100*/  S2R R29, SR_TID.X ;  /* 0x00000000001d7919 */ /* 0x001e240000002100 */
[----:B------:R-:W-:Y:S04]  /*46110*/  STS.U8 [R0+UR5+0x1400], R3 ;  /* 0x0014000300007988 */ /* 0x000fe80008000005 */
[----:B------:R1:W-:Y:S04]  /*46120*/  STS.U8 [R0+UR5+0x1800], R7 ;  /* 0x0018000700007988 */ /* 0x0003e80008000005 */
[----:B------:R1:W-:Y:S04]  /*46130*/  STS.U8 [R0+UR5+0x1840], R8 ;  /* 0x0018400800007988 */ /* 0x0003e80008000005 */
[----:B------:R0:W-:Y:S04]  /*46140*/  STS.U8 [R0+UR5+0x1c40], R9 ;  /* 0x001c400900007988 */ /* 0x0001e80008000005 */
[----:B------:R0:W-:Y:S04]  /*46150*/  STS.U8 [R0+UR5+0x1c00], R10 ;  /* 0x001c000a00007988 */ /* 0x0001e80008000005 */
[----:B-1----:R-:W4:Y:S04]  /*46160*/  LDL.LU R7, [R1+0x18] ;  /* 0x0000180001077983 */ /* 0x002f280000300800 */
[----:B------:R-:W4:Y:S01]  /*46170*/  LDL.LU R8, [R1+0x14] ;  /* 0x0000140001087983 */ /* 0x000f220000300800 */
[----:B0-----:R-:W-:-:S03]  /*46180*/  LOP3.LUT R29, R29, 0x3f, RZ, 0xc0, !PT ;  /* 0x0000003f1d1d7812 */ /* 0x001fc600078ec0ff */
[----:B------:R-:W4:Y:S01]  /*46190*/  LDL.LU R9, [R1+0x10] ;  /* 0x0000100001097983 */ /* 0x000f220000300800 */
[----:B------:R-:W-:-:S03]  /*461a0*/  LOP3.LUT R3, R29, 0x8, RZ, 0x3c, !PT ;  /* 0x000000081d037812 */ /* 0x000fc600078e3cff */
[----:B------:R-:W4:Y:S04]  /*461b0*/  LDL.LU R10, [R1+0x368] ;  /* 0x00036800010a7983 */ /* 0x000f280000300800 */
[----:B------:R-:W-:Y:S04]  /*461c0*/  STS.U8 [R3+UR5+0x80], R6 ;  /* 0x0000800603007988 */ /* 0x000fe80008000005 */
[----:B------:R-:W-:Y:S04]  /*461d0*/  STS.U8 [R3+UR5+0xc0], R11 ;  /* 0x0000c00b03007988 */ /* 0x000fe80008000005 */
[----:B------:R-:W-:Y:S04]  /*461e0*/  STS.U8 [R3+UR5+0x4c0], R12 ;  /* 0x0004c00c03007988 */ /* 0x000fe80008000005 */
[----:B--2---:R-:W-:Y:S04]  /*461f0*/  STS.U8 [R3+UR5+0x480], R13 ;  /* 0x0004800d03007988 */ /* 0x004fe80008000005 */
[----:B---3--:R-:W-:Y:S04]  /*46200*/  STS.U8 [R3+UR5+0x880], R14 ;  /* 0x0008800e03007988 */ /* 0x008fe80008000005 */
[----:B------:R-:W-:Y:S04]  /*46210*/  STS.U8 [R3+UR5+0x8c0], R19 ;  /* 0x0008c01303007988 */ /* 0x000fe80008000005 */
[----:B------:R0:W-:Y:S04]  /*46220*/  STS.U8 [R3+UR5+0xcc0], R21 ;  /* 0x000cc01503007988 */ /* 0x0001e80008000005 */
[----:B------:R1:W-:Y:S04]  /*46230*/  STS.U8 [R3+UR5+0xc80], R22 ;  /* 0x000c801603007988 */ /* 0x0003e80008000005 */
[----:B0-----:R-:W2:Y:S04]  /*46240*/  LDL.LU R21, [R1+0x364] ;  /* 0x0003640001157983 */ /* 0x001ea80000300800 */
[----:B-1----:R-:W3:Y:S04]  /*46250*/  LDL.LU R22, [R1+0x258] ;  /* 0x0002580001167983 */ /* 0x002ee80000300800 */
[----:B------:R-:W3:Y:S01]  /*46260*/  LDL.LU R11, [R1+0x254] ;  /* 0x00025400010b7983 */ /* 0x000ee20000300800 */
[----:B------:R-:W-:-:S03]  /*46270*/  ISETP.GE.AND P0, PT, R0, R2, PT ;  /* 0x000000020000720c */ /* 0x000fc60003f06270 */
[----:B------:R-:W3:Y:S04]  /*46280*/  LDL.LU R12, [R1+0x158] ;  /* 0x00015800010c7983 */ /* 0x000ee80000300800 */
[----:B------:R-:W3:Y:S04]  /*46290*/  LDL.LU R13, [R1+0x154] ;  /* 0x00015400010d7983 */ /* 0x000ee80000300800 */
[----:B------:R-:W3:Y:S04]  /*462a0*/  LDL.LU R14, [R1+0x108] ;  /* 0x00010800010e7983 */ /* 0x000ee80000300800 */
[----:B------:R-:W3:Y:S04]  /*462b0*/  LDL.LU R19, [R1+0x104] ;  /* 0x0001040001137983 */ /* 0x000ee80000300800 */
[----:B------:R-:W3:Y:S04]  /*462c0*/  LDL.LU R2, [R1+0x88] ;  /* 0x0000880001027983 */ /* 0x000ee80000300800 */
[----:B------:R0:W-:Y:S04]  /*462d0*/  STS.U8 [R3+UR5+0x1080], R23 ;  /* 0x0010801703007988 */ /* 0x0001e80008000005 */
[----:B------:R1:W-:Y:S04]  /*462e0*/  STS.U8 [R3+UR5+0x10c0], R25 ;  /* 0x0010c01903007988 */ /* 0x0003e80008000005 */
[----:B0-----:R-:W3:Y:S04]  /*462f0*/  LDL.LU R23, [R1+0x84] ;  /* 0x0000840001177983 */ /* 0x001ee80000300800 */
[----:B----4-:R0:W-:Y:S04]  /*46300*/  STS.U8 [R3+UR5+0x14c0], R26 ;  /* 0x0014c01a03007988 */ /* 0x0101e80008000005 */
[----:B-1----:R-:W4:Y:S04]  /*46310*/  LDL.LU R25, [R1+0x48] ;  /* 0x0000480001197983 */ /* 0x002f280000300800 */
[----:B------:R1:W-:Y:S04]  /*46320*/  STS.U8 [R3+UR5+0x1480], R27 ;  /* 0x0014801b03007988 */ /* 0x0003e80008000005 */
[----:B------:R1:W-:Y:S04]  /*46330*/  STS.U8 [R3+UR5+0x1880], R28 ;  /* 0x0018801c03007988 */ /* 0x0003e80008000005 */
[----:B0-----:R-:W4:Y:S04]  /*46340*/  LDL.LU R26, [R1+0x44] ;  /* 0x00004400011a7983 */ /* 0x001f280000300800 */
[----:B-1----:R-:W4:Y:S01]  /*46350*/  LDL.LU R27, [R1+0x8] ;  /* 0x00000800011b7983 */ /* 0x002f220000300800 */
[----:B------:R-:W-:-:S03]  /*46360*/  LOP3.LUT R28, R29, 0x10, RZ, 0x3c, !PT ;  /* 0x000000101d1c7812 */ /* 0x000fc600078e3cff */
[----:B------:R-:W4:Y:S04]  /*46370*/  LDL.LU R29, [R1+0x4] ;  /* 0x00000400011d7983 */ /* 0x000f280000300800 */
[----:B------:R-:W4:Y:S04]  /*46380*/  LDL.LU R5, [R1+0x360] ;  /* 0x0003600001057983 */ /* 0x000f280000300800 */
[----:B------:R-:W4:Y:S04]  /*46390*/  LDL.LU R4, [R1+0x33c] ;  /* 0x00033c0001047983 */ /* 0x000f280000300800 */
[----:B------:R-:W-:Y:S04]  /*463a0*/  STS.U8 [R3+UR5+0x18c0], R7 ;  /* 0x0018c00703007988 */ /* 0x000fe80008000005 */
[----:B------:R-:W-:Y:S04]  /*463b0*/  STS.U8 [R3+UR5+0x1cc0], R8 ;  /* 0x001cc00803007988 */ /* 0x000fe80008000005 */
[----:B------:R0:W-:Y:S04]  /*463c0*/  STS.U8 [R3+UR5+0x1c80], R9 ;  /* 0x001c800903007988 */ /* 0x0001e80008000005 */
[----:B------:R1:W-:Y:S04]  /*463d0*/  STS.U8 [R28+UR5+0x100], R10 ;  /* 0x0001000a1c007988 */ /* 0x0003e80008000005 */
[----:B0-----:R-:W4:Y:S04]  /*463e0*/  LDL.LU R3, [R1+0x250] ;  /* 0x0002500001037983 */ /* 0x001f280000300800 */
[----:B------:R-:W4:Y:S04]  /*463f0*/  LDL.LU R6, [R1+0x23c] ;  /* 0x00023c0001067983 */ /* 0x000f280000300800 */
[----:B------:R-:W4:Y:S04]  /*46400*/  LDL.LU R7, [R1+0x150] ;  /* 0x0001500001077983 */ /* 0x000f280000300800 */
[----:B------:R-:W4:Y:S04]  /*46410*/  LDL.LU R8, [R1+0x13c] ;  /* 0x00013c0001087983 */ /* 0x000f280000300800 */
[----:B------:R-:W4:Y:S04]  /*46420*/  LDL.LU R9, [R1+0x100] ;  /* 0x0001000001097983 */ /* 0x000f280000300800 */
[----:B-1----:R-:W4:Y:S04]  /*46430*/  LDL.LU R10, [R1+0xfc] ;  /* 0x0000fc00010a7983 */ /* 0x002f280000300800 */
[----:B--2---:R0:W-:Y:S04]  /*46440*/  STS.U8 [R28+UR5+0x140], R21 ;  /* 0x000140151c007988 */ /* 0x0041e80008000005 */
[----:B---3--:R1:W-:Y:S04]  /*46450*/  STS.U8 [R28+UR5+0x540], R22 ;  /* 0x000540161c007988 */ /* 0x0083e80008000005 */
[----:B------:R2:W-:Y:S04]  /*46460*/  STS.U8 [R28+UR5+0x500], R11 ;  /* 0x0005000b1c007988 */ /* 0x0005e80008000005 */
[----:B0-----:R-:W3:Y:S04]  /*46470*/  LDL.LU R21, [R1+0x6870] ;  /* 0x0068700001157983 */ /* 0x001ee80000300800 */
[----:B-1----:R-:W3:Y:S04]  /*46480*/  LDL.LU R22, [R1+0x686c] ;  /* 0x00686c0001167983 */ /* 0x002ee80000300800 */
[----:B------:R0:W-:Y:S04]  /*46490*/  STS.U8 [R28+UR5+0x900], R12 ;  /* 0x0009000c1c007988 */ /* 0x0001e80008000005 */
[----:B------:R1:W-:Y:S04]  /*464a0*/  STS.U8 [R28+UR5+0x940], R13 ;  /* 0x0009400d1c007988 */ /* 0x0003e80008000005 */
[----:B--2---:R-:W2:Y:S04]  /*464b0*/  LDL.LU R11, [R1+0x80] ;  /* 0x00008000010b7983 */ /* 0x004ea80000300800 */
[----:B------:R1:W-:Y:S04]  /*464c0*/  STS.U8 [R28+UR5+0xd40], R14 ;  /* 0x000d400e1c007988 */ /* 0x0003e80008000005 */
[----:B0-----:R-:W2:Y:S04]  /*464d0*/  LDL.LU R12, [R1+0x7c] ;  /* 0x00007c00010c7983 */ /* 0x001ea80000300800 */
[----:B------:R0:W-:Y:S04]  /*464e0*/  STS.U8 [R28+UR5+0xd00], R19 ;  /* 0x000d00131c007988 */ /* 0x0001e80008000005 */
[----:B-1----:R-:W2:Y:S04]  /*464f0*/  LDL.LU R13, [R1+0x40] ;  /* 0x00004000010d7983 */ /* 0x002ea80000300800 */
[----:B------:R-:W2:Y:S04]  /*46500*/  LDL.LU R14, [R1+0x3c] ;  /* 0x00003c00010e7983 */ /* 0x000ea80000300800 */
[----:B------:R-:W-:Y:S04]  /*46510*/  STS.U8 [R28+UR5+0x1100], R2 ;  /* 0x001100021c007988 */ /* 0x000fe80008000005 */
[----:B0-----:R-:W2:Y:S04]  /*46520*/  LDL.LU R19, [R1] ;  /* 0x0000000001137983 */ /* 0x001ea80000300800 */
[----:B------:R0:W-:Y:S04]  /*46530*/  STS.U8 [R28+UR5+0x1140], R23 ;  /* 0x001140171c007988 */ /* 0x0001e80008000005 */
[----:B----4-:R1:W-:Y:S04]  /*46540*/  STS.U8 [R28+UR5+0x1540], R25 ;  /* 0x001540191c007988 */ /* 0x0103e80008000005 */
[----:B0-----:R-:W4:Y:S04]  /*46550*/  LDL.LU R23, [R1+0x6868] ;  /* 0x0068680001177983 */ /* 0x001f280000300800 */
[----:B-1----:R-:W2:Y:S04]  /*46560*/  LDL.LU R25, [R1+0x6864] ;  /* 0x0068640001197983 */ /* 0x002ea80000300800 */
[----:B------:R0:W-:Y:S04]  /*46570*/  STS.U8 [R28+UR5+0x1500], R26 ;  /* 0x0015001a1c007988 */ /* 0x0001e80008000005 */
[----:B------:R1:W-:Y:S04]  /*46580*/  STS.U8 [R28+UR5+0x1900], R27 ;  /* 0x0019001b1c007988 */ /* 0x0003e80008000005 */
[----:B------:R1:W-:Y:S04]  /*46590*/  STS.U8 [R28+UR5+0x1940], R29 ;  /* 0x0019401d1c007988 */ /* 0x0003e80008000005 */
[----:B0-----:R-:W2:Y:S04]  /*465a0*/  LDL.LU R26, [R1+0x6860] ;  /* 0x00686000011a7983 */ /* 0x001ea80000300800 */
[----:B-1----:R-:W2:Y:S04]  /*465b0*/  LDL.LU R27, [R1+0x685c] ;  /* 0x00685c00011b7983 */ /* 0x002ea80000300800 */
[----:B------:R-:W2:Y:S01]  /*465c0*/  LDL.LU R29, [R1+0x6858] ;  /* 0x00685800011d7983 */ /* 0x000ea20000300800 */
[----:B------:R-:W0:Y:S03]  /*465d0*/  S2R R2, SR_TID.X ;  /* 0x0000000000027919 */ /* 0x000e260000002100 */
[----:B--2---:R1:W-:Y:S04]  /*465e0*/  STS.U8 [R28+UR5+0x1d40], R29 ;  /* 0x001d401d1c007988 */ /* 0x0043e80008000005 */
[----:B-1----:R-:W2:Y:S04]  /*465f0*/  LDL.LU R28, [R1+0x6854] ;  /* 0x00685400011c7983 */ /* 0x002ea80000300800 */
[----:B------:R1:W-:Y:S02]  /*46600*/  STL [R1+0x6820], R29 ;  /* 0x0068201d01007387 */ /* 0x0003e40000100800 */
[----:B-1----:R-:W1:Y:S01]  /*46610*/  S2R R29, SR_TID.X ;  /* 0x00000000001d7919 */ /* 0x002e620000002100 */
[----:B0-----:R-:W-:-:S04]  /*46620*/  LOP3.LUT R2, R2, 0x3f, RZ, 0xc0, !PT ;  /* 0x0000003f02027812 */ /* 0x001fc800078ec0ff */
[----:B------:R-:W-:Y:S02]  /*46630*/  LOP3.LUT R2, R2, 0x18, RZ, 0x3c, !PT ;  /* 0x0000001802027812 */ /* 0x000fe400078e3cff */
[----:B-1----:R-:W-:-:S04]  /*46640*/  LOP3.LUT R29, R29, 0x3f, RZ, 0xc0, !PT ;  /* 0x0000003f1d1d7812 */ /* 0x002fc800078ec0ff */
[----:B------:R-:W-:-:S05]  /*46650*/  LOP3.LUT R29, R29, 0x10, RZ, 0x3c, !PT ;  /* 0x000000101d1d7812 */ /* 0x000fca00078e3cff */
[----:B--2---:R-:W-:Y:S04]  /*46660*/  STS.U8 [R29+UR5+0x1d00], R28 ;  /* 0x001d001c1d007988 */ /* 0x004fe80008000005 */
[----:B------:R-:W-:Y:S04]  /*46670*/  STS.U8 [R2+UR5+0x180], R5 ;  /* 0x0001800502007988 */ /* 0x000fe80008000005 */
[----:B------:R-:W-:Y:S04]  /*46680*/  STS.U8 [R2+UR5+0x1c0], R4 ;  /* 0x0001c00402007988 */ /* 0x000fe80008000005 */
[----:B------:R-:W-:Y:S04]  /*46690*/  STS.U8 [R2+UR5+0x5c0], R3 ;  /* 0x0005c00302007988 */ /* 0x000fe80008000005 */
[----:B------:R0:W-:Y:S04]  /*466a0*/  STL [R1+0x6824], R28 ;  /* 0x0068241c01007387 */ /* 0x0001e80000100800 */
[----:B------:R1:W-:Y:S04]  /*466b0*/  STS.U8 [R2+UR5+0x580], R6 ;  /* 0x0005800602007988 */ /* 0x0003e80008000005 */
[----:B------:R2:W-:Y:S04]  /*466c0*/  STS.U8 [R2+UR5+0x980], R7 ;  /* 0x0009800702007988 */ /* 0x0005e80008000005 */
[----:B0-----:R-:W3:Y:S04]  /*466d0*/  LDL.LU R28, [R1+0x234] ;  /* 0x00023400011c7983 */ /* 0x001ee80000300800 */
[----:B------:R0:W-:Y:S04]  /*466e0*/  STS.U8 [R2+UR5+0x9c0], R8 ;  /* 0x0009c00802007988 */ /* 0x0001e80008000005 */
[----:B------:R-:W3:Y:S04]  /*466f0*/  LDL.LU R3, [R1+0x138] ;  /* 0x0001380001037983 */ /* 0x000ee80000300800 */
[----:B------:R0:W-:Y:S04]  /*46700*/  STS.U8 [R2+UR5+0xdc0], R9 ;  /* 0x000dc00902007988 */ /* 0x0001e80008000005 */
[----:B-1----:R-:W3:Y:S04]  /*46710*/  LDL.LU R6, [R1+0x134] ;  /* 0x0001340001067983 */ /* 0x002ee80000300800 */
[----:B------:R1:W-:Y:S04]  /*46720*/  STS.U8 [R2+UR5+0xd80], R10 ;  /* 0x000d800a02007988 */ /* 0x0003e80008000005 */
[----:B--2---:R-:W2:Y:S04]  /*46730*/  LDL.LU R7, [R1+0xf8] ;  /* 0x0000f80001077983 */ /* 0x004ea80000300800 */
[----:B0-----:R-:W2:Y:S04]  /*46740*/  LDL.LU R8, [R1+0xf4] ;  /* 0x0000f40001087983 */ /* 0x001ea80000300800 */
[----:B------:R-:W-:Y:S04]  /*46750*/  STS.U8 [R2+UR5+0x1180], R11 ;  /* 0x0011800b02007988 */ /* 0x000fe80008000005 */
[----:B------:R-:W2:Y:S04]  /*46760*/  LDL.LU R9, [R1+0x78] ;  /* 0x0000780001097983 */ /* 0x000ea80000300800 */
[----:B------:R-:W-:Y:S04]  /*46770*/  STS.U8 [R2+UR5+0x11c0], R12 ;  /* 0x0011c00c02007988 */ /* 0x000fe80008000005 */
[----:B-1----:R-:W2:Y:S04]  /*46780*/  LDL.LU R10, [R1+0x74] ;  /* 0x00007400010a7983 */ /* 0x002ea80000300800 */
[----:B------:R-:W-:Y:S04]  /*46790*/  STS.U8 [R2+UR5+0x15c0], R13 ;  /* 0x0015c00d02007988 */ /* 0x000fe80008000005 */
[----:B------:R-:W-:Y:S04]  /*467a0*/  STS.U8 [R2+UR5+0x1580], R14 ;  /* 0x0015800e02007988 */ /* 0x000fe80008000005 */
[----:B------:R-:W2:Y:S04]  /*467b0*/  LDL.LU R29, [R1+0x38] ;  /* 0x00003800011d7983 */ /* 0x000ea80000300800 */
[----:B------:R-:W-:Y:S04]  /*467c0*/  STS.U8 [R2+UR5+0x1980], R19 ;  /* 0x0019801302007988 */ /* 0x000fe80008000005 */
[----:B------:R-:W2:Y:S04]  /*467d0*/  LDL.LU R5, [R1+0x34] ;  /* 0x0000340001057983 */ /* 0x000ea80000300800 */
[----:B------:R-:W-:Y:S04]  /*467e0*/  STS.U8 [R2+UR5+0x19c0], R27 ;  /* 0x0019c01b02007988 */ /* 0x000fe80008000005 */
[----:B------:R0:W-:Y:S04]  /*467f0*/  STL [R1+0x6840], R27 ;  /* 0x0068401b01007387 */ /* 0x0001e80000100800 */
[----:B------:R-:W-:Y:S04]  /*46800*/  STS.U8 [R2+UR5+0x1dc0], R26 ;  /* 0x001dc01a02007988 */ /* 0x000fe80008000005 */
[----:B0-----:R-:W2:Y:S04]  /*46810*/  LDL.LU R27, [R1+0x238] ;  /* 0x00023800011b7983 */ /* 0x001ea80000300800 */
[----:B------:R0:W-:Y:S01]  /*46820*/  STL [R1+0x6844], R26 ;  /* 0x0068441a01007387 */ /* 0x0001e20000100800 */
[----:B------:R-:W-:-:S03]  /*46830*/  LOP3.LUT R4, R24, 0x3f, RZ, 0xc0, !PT ;  /* 0x0000003f18047812 */ /* 0x000fc600078ec0ff */
[----:B0-----:R-:W2:Y:S04]  /*46840*/  LDL.LU R26, [R1+0x334] ;  /* 0x00033400011a7983 */ /* 0x001ea80000300800 */
[----:B------:R-:W2:Y:S04]  /*46850*/  LDL.LU R11, [R1+0x330] ;  /* 0x00033000010b7983 */ /* 0x000ea80000300800 */
[----:B------:R-:W2:Y:S04]  /*46860*/  LDL.LU R12, [R1+0x31c] ;  /* 0x00031c00010c7983 */ /* 0x000ea80000300800 */
[----:B------:R-:W2:Y:S04]  /*46870*/  LDL.LU R13, [R1+0x230] ;  /* 0x00023000010d7983 */ /* 0x000ea80000300800 */
[----:B------:R-:W2:Y:S04]  /*46880*/  LDL.LU R14, [R1+0x18c] ;  /* 0x00018c00010e7983 */ /* 0x000ea80000300800 */
[----:B------:R-:W2:Y:S04]  /*46890*/  LDL.LU R19, [R1+0x130] ;  /* 0x0001300001137983 */ /* 0x000ea80000300800 */
[----:B------:R-:W2:Y:S04]  /*468a0*/  LDL.LU R24, [R1+0x12c] ;  /* 0x00012c0001187983 */ /* 0x000ea80000300800 */
[----:B------:R-:W-:Y:S04]  /*468b0*/  STS.U8 [R2+UR5+0x1d80], R25 ;  /* 0x001d801902007988 */ /* 0x000fe80008000005 */
[----:B------:R0:W-:Y:S04]  /*468c0*/  STL [R1+0x6848], R25 ;  /* 0x0068481901007387 */ /* 0x0001e80000100800 */
[----:B0-----:R-:W2:Y:S01]  /*468d0*/  LDL.LU R25, [R1+0x338] ;  /* 0x0003380001197983 */ /* 0x001ea20000300800 */
[----:B------:R-:W-:-:S05]  /*468e0*/  LOP3.LUT R2, R4, 0x20, RZ, 0x3c, !PT ;  /* 0x0000002004027812 */ /* 0x000fca00078e3cff */
[----:B--2---:R-:W-:Y:S04]  /*468f0*/  STS.U8 [R2+UR5+0x200], R25 ;  /* 0x0002001902007988 */ /* 0x004fe80008000005 */
[----:B------:R-:W-:Y:S04]  /*46900*/  STS.U8 [R2+UR5+0x240], R26 ;  /* 0x0002401a02007988 */ /* 0x000fe80008000005 */
[----:B------:R-:W-:Y:S04]  /*46910*/  STS.U8 [R2+UR5+0x640], R27 ;  /* 0x0006401b02007988 */ /* 0x000fe80008000005 */
[----:B---3--:R-:W-:Y:S04]  /*46920*/  STS.U8 [R2+UR5+0x600], R28 ;  /* 0x0006001c02007988 */ /* 0x008fe80008000005 */
[----:B------:R0:W-:Y:S04]  /*46930*/  STS.U8 [R2+UR5+0xa00], R3 ;  /* 0x000a000302007988 */ /* 0x0001e80008000005 */
[----:B------:R1:W-:Y:S04]  /*46940*/  STS.U8 [R2+UR5+0xa40], R6 ;  /* 0x000a400602007988 */ /* 0x0003e80008000005 */
[----:B------:R2:W-:Y:S04]  /*46950*/  STS.U8 [R2+UR5+0xe40], R7 ;  /* 0x000e400702007988 */ /* 0x0005e80008000005 */
[----:B0-----:R-:W3:Y:S04]  /*46960*/  LDL.LU R3, [R1+0xf0] ;  /* 0x0000f00001037983 */ /* 0x001ee80000300800 */
[----:B------:R0:W-:Y:S04]  /*46970*/  STS.U8 [R2+UR5+0xe00], R8 ;  /* 0x000e000802007988 */ /* 0x0001e80008000005 */
[----:B-1----:R-:W3:Y:S04]  /*46980*/  LDL.LU R6, [R1+0xdc] ;  /* 0x0000dc0001067983 */ /* 0x002ee80000300800 */
[----:B------:R1:W-:Y:S04]  /*46990*/  STS.U8 [R2+UR5+0x1200], R9 ;  /* 0x0012000902007988 */ /* 0x0003e80008000005 */
[----:B--2---:R-:W2:Y:S04]  /*469a0*/  LDL.LU R7, [R1+0x70] ;  /* 0x0000700001077983 */ /* 0x004ea80000300800 */
[----:B------:R4:W-:Y:S04]  /*469b0*/  STS.U8 [R2+UR5+0x1240], R10 ;  /* 0x0012400a02007988 */ /* 0x0009e80008000005 */
[----:B0-----:R-:W2:Y:S04]  /*469c0*/  LDL.LU R8, [R1+0x6c] ;  /* 0x00006c0001087983 */ /* 0x001ea80000300800 */
[----:B-1----:R-:W2:Y:S04]  /*469d0*/  LDL.LU R9, [R1+0x30] ;  /* 0x0000300001097983 */ /* 0x002ea80000300800 */
[----:B------:R-:W-:Y:S04]  /*469e0*/  STS.U8 [R2+UR5+0x1640], R29 ;  /* 0x0016401d02007988 */ /* 0x000fe80008000005 */
[----:B----4-:R-:W4:Y:S04]  /*469f0*/  LDL.LU R10, [R1+0xc] ;  /* 0x00000c00010a7983 */ /* 0x010f280000300800 */
[----:B------:R-:W-:Y:S04]  /*46a00*/  STS.U8 [R2+UR5+0x1600], R5 ;  /* 0x0016000502007988 */ /* 0x000fe80008000005 */
[----:B------:R-:W-:Y:S04]  /*46a10*/  STS.U8 [R2+UR5+0x1a00], R23 ;  /* 0x001a001702007988 */ /* 0x000fe80008000005 */
[----:B------:R0:W-:Y:S04]  /*46a20*/  STL [R1+0x684c], R23 ;  /* 0x00684c1701007387 */ /* 0x0001e80000100800 */
[----:B------:R-:W-:Y:S04]  /*46a30*/  STS.U8 [R2+UR5+0x1a40], R22 ;  /* 0x001a401602007988 */ /* 0x000fe80008000005 */
[----:B------:R1:W-:Y:S04]  /*46a40*/  STL [R1+0x6850], R22 ;  /* 0x0068501601007387 */ /* 0x0003e80000100800 */
[----:B0-----:R-:W4:Y:S04]  /*46a50*/  LDL.LU R23, [R1+0x318] ;  /* 0x0003180001177983 */ /* 0x001f280000300800 */
[----:B------:R-:W-:Y:S01]  /*46a60*/  STS.U8 [R2+UR5+0x1e40], R21 ;  /* 0x001e401502007988 */ /* 0x000fe20008000005 */
[----:B-1----:R-:W-:-:S03]  /*46a70*/  LOP3.LUT R22, R4, 0x28, RZ, 0x3c, !PT ;  /* 0x0000002804167812 */ /* 0x002fc600078e3cff */
[----:B------:R-:W4:Y:S04]  /*46a80*/  LDL.LU R25, [R1+0x314] ;  /* 0x0003140001197983 */ /* 0x000f280000300800 */
[----:B------:R-:W-:Y:S04]  /*46a90*/  STS.U8 [R2+UR5+0x1e00], R20 ;  /* 0x001e001402007988 */ /* 0x000fe80008000005 */
[----:B------:R-:W4:Y:S04]  /*46aa0*/  LDL.LU R26, [R1+0x188] ;  /* 0x00018800011a7983 */ /* 0x000f280000300800 */
[----:B------:R0:W-:Y:S04]  /*46ab0*/  STS.U8 [R22+UR5+0x280], R11 ;  /* 0x0002800b16007988 */ /* 0x0001e80008000005 */
[----:B------:R-:W4:Y:S04]  /*46ac0*/  LDL.LU R27, [R1+0x184] ;  /* 0x00018400011b7983 */ /* 0x000f280000300800 */
[----:B------:R1:W-:Y:S04]  /*46ad0*/  STS.U8 [R22+UR5+0x2c0], R12 ;  /* 0x0002c00c16007988 */ /* 0x0003e80008000005 */
[----:B0-----:R-:W4:Y:S04]  /*46ae0*/  LDL.LU R11, [R1+0x128] ;  /* 0x00012800010b7983 */ /* 0x001f280000300800 */
[----:B------:R0:W-:Y:S04]  /*46af0*/  STS.U8 [R22+UR5+0x6c0], R13 ;  /* 0x0006c00d16007988 */ /* 0x0001e80008000005 */
[----:B-1----:R-:W4:Y:S04]  /*46b00*/  LDL.LU R12, [R1+0x124] ;  /* 0x00012400010c7983 */ /* 0x002f280000300800 */
[----:B------:R1:W-:Y:S04]  /*46b10*/  STS.U8 [R22+UR5+0x680], R14 ;  /* 0x0006800e16007988 */ /* 0x0003e80008000005 */
[----:B0-----:R-:W4:Y:S04]  /*46b20*/  LDL.LU R13, [R1+0xd8] ;  /* 0x0000d800010d7983 */ /* 0x001f280000300800 */
[----:B------:R0:W-:Y:S04]  /*46b30*/  STS.U8 [R22+UR5+0xa80], R19 ;  /* 0x000a801316007988 */ /* 0x0001e80008000005 */
[----:B-1----:R-:W4:Y:S04]  /*46b40*/  LDL.LU R14, [R1+0xd4] ;  /* 0x0000d400010e7983 */ /* 0x002f280000300800 */
[----:B------:R1:W-:Y:S04]  /*46b50*/  STS.U8 [R22+UR5+0xac0], R24 ;  /* 0x000ac01816007988 */ /* 0x0003e80008000005 */
[----:B0-----:R-:W4:Y:S04]  /*46b60*/  LDL.LU R19, [R1+0x68] ;  /* 0x0000680001137983 */ /* 0x001f280000300800 */
[----:B-1----:R-:W4:Y:S04]  /*46b70*/  LDL.LU R24, [R1+0x64] ;  /* 0x0000640001187983 */ /* 0x002f280000300800 */
[----:B------:R-:W4:Y:S04]  /*46b80*/  LDL.LU R29, [R1+0x310] ;  /* 0x00031000011d7983 */ /* 0x000f280000300800 */
[----:B------:R-:W4:Y:S01]  /*46b90*/  LDL.LU R5, [R1+0x27c] ;  /* 0x00027c0001057983 */ /* 0x000f220000300800 */
[----:B------:R-:W-:-:S03]  /*46ba0*/  LOP3.LUT R28, R0, 0x30, RZ, 0x3c, !PT ;  /* 0x00000030001c7812 */ /* 0x000fc600078e3cff */
[----:B------:R-:W4:Y:S04]  /*46bb0*/  LDL.LU R2, [R1+0x180] ;  /* 0x0001800001027983 */ /* 0x000f280000300800 */
[----:B------:R-:W4:Y:S04]  /*46bc0*/  LDL.LU R4, [R1+0x16c] ;  /* 0x00016c0001047983 */ /* 0x000f280000300800 */
[----:B---3--:R0:W-:Y:S04]  /*46bd0*/  STS.U8 [R22+UR5+0xec0], R3 ;  /* 0x000ec00316007988 */ /* 0x0081e80008000005 */
[----:B------:R1:W-:Y:S04]  /*46be0*/  STS.U8 [R22+UR5+0xe80], R6 ;  /* 0x000e800616007988 */ /* 0x0003e80008000005 */
[----:B0-----:R-:W3:Y:S04]  /*46bf0*/  LDL.LU R3, [R1+0x120] ;  /* 0x0001200001037983 */ /* 0x001ee80000300800 */
[----:B--2---:R0:W-:Y:S04]  /*46c00*/  STS.U8 [R22+UR5+0x1280], R7 ;  /* 0x0012800716007988 */ /* 0x0041e80008000005 */
[----:B-1----:R-:W2:Y:S04]  /*46c10*/  LDL.LU R6, [R1+0x11c] ;  /* 0x00011c0001067983 */ /* 0x002ea80000300800 */
[----:B------:R1:W-:Y:S04]  /*46c20*/  STS.U8 [R22+UR5+0x12c0], R8 ;  /* 0x0012c00816007988 */ /* 0x0003e80008000005 */
[----:B------:R1:W-:Y:S04]  /*46c30*/  STS.U8 [R22+UR5+0x16c0], R9 ;  /* 0x0016c00916007988 */ /* 0x0003e80008000005 */
[----:B0-----:R-:W2:Y:S04]  /*46c40*/  LDL.LU R7, [R1+0xd0] ;  /* 0x0000d00001077983 */ /* 0x001ea80000300800 */
[----:B----4-:R0:W-:Y:S04]  /*46c50*/  STS.U8 [R22+UR5+0x1680], R10 ;  /* 0x0016800a16007988 */ /* 0x0101e80008000005 */
[----:B------:R-:W-:Y:S04]  /*46c60*/  STS.U8 [R22+UR5+0x1a80], R18 ;  /* 0x001a801216007988 */ /* 0x000fe80008000005 */
[----:B-1----:R-:W4:Y:S04]  /*46c70*/  LDL.LU R8, [R1+0x9c] ;  /* 0x00009c0001087983 */ /* 0x002f280000300800 */
[----:B------:R-:W-:Y:S04]  /*46c80*/  STS.U8 [R22+UR5+0x1ac0], R17 ;  /* 0x001ac01116007988 */ /* 0x000fe80008000005 */
[----:B------:R-:W2:Y:S04]  /*46c90*/  LDL.LU R9, [R1+0x60] ;  /* 0x0000600001097983 */ /* 0x000ea80000300800 */
[----:B------:R-:W-:Y:S04]  /*46ca0*/  STS.U8 [R22+UR5+0x1ec0], R16 ;  /* 0x001ec01016007988 */ /* 0x000fe80008000005 */
[----:B0-----:R-:W2:Y:S04]  /*46cb0*/  LDL.LU R10, [R1+0x5c] ;  /* 0x00005c00010a7983 */ /* 0x001ea80000300800 */
[----:B------:R0:W-:Y:S04]  /*46cc0*/  STS.U8 [R22+UR5+0x1e80], R15 ;  /* 0x001e800f16007988 */ /* 0x0001e80008000005 */
[----:B------:R1:W-:Y:S04]  /*46cd0*/  STS.U8 [R28+UR5+0x300], R23 ;  /* 0x000300171c007988 */ /* 0x0003e80008000005 */
[----:B------:R1:W-:Y:S04]  /*46ce0*/  STS.U8 [R28+UR5+0x340], R25 ;  /* 0x000340191c007988 */ /* 0x0003e80008000005 */
[----:B0-----:R-:W2:Y:S04]  /*46cf0*/  LDL.LU R22, [R1+0x6850] ;  /* 0x0068500001167983 */ /* 0x001ea80000300800 */
[----:B-1----:R-:W2:Y:S04]  /*46d00*/  LDL.LU R23, [R1+0x684c] ;  /* 0x00684c0001177983 */ /* 0x002ea80000300800 */
[----:B------:R-:W2:Y:S04]  /*46d10*/  LDL.LU R25, [R1+0x6848] ;  /* 0x0068480001197983 */ /* 0x000ea80000300800 */
        /* <DEDUP_REMOVED lines=14> */
[----:B0-----:R-:W2:Y:S04]  /*46e00*/  LDL.LU R19, [R1+0x682c] ;  /* 0x00682c0001137983 */ /* 0x001ea80000300800 */
[----:B-1----:R-:W2:Y:S01]  /*46e10*/  LDL.LU R24, [R1+0x6828] ;  /* 0x0068280001187983 */ /* 0x002ea20000300800 */
[----:B------:R-:W-:-:S03]  /*46e20*/  LOP3.LUT R0, R0, 0x38, RZ, 0x3c, !PT ;  /* 0x0000003800007812 */ /* 0x000fc600078e3cff */
[----:B--2---:R-:W-:Y:S04]  /*46e30*/  STS.U8 [R28+UR5+0x1740], R24 ;  /* 0x001740181c007988 */ /* 0x004fe80008000005 */
[----:B------:R-:W-:Y:S04]  /*46e40*/  STS.U8 [R28+UR5+0x1700], R19 ;  /* 0x001700131c007988 */ /* 0x000fe80008000005 */
[----:B------:R-:W-:Y:S04]  /*46e50*/  STS.U8 [R28+UR5+0x1b00], R14 ;  /* 0x001b000e1c007988 */ /* 0x000fe80008000005 */
[----:B------:R-:W-:Y:S04]  /*46e60*/  STS.U8 [R28+UR5+0x1b40], R13 ;  /* 0x001b400d1c007988 */ /* 0x000fe80008000005 */
[----:B------:R-:W-:Y:S04]  /*46e70*/  STS.U8 [R28+UR5+0x1f40], R12 ;  /* 0x001f400c1c007988 */ /* 0x000fe80008000005 */
[----:B------:R0:W-:Y:S04]  /*46e80*/  STS.U8 [R28+UR5+0x1f00], R11 ;  /* 0x001f000b1c007988 */ /* 0x0001e80008000005 */
[----:B------:R1:W-:Y:S04]  /*46e90*/  STS.U8 [R0+UR5+0x380], R29 ;  /* 0x0003801d00007988 */ /* 0x0003e80008000005 */
[----:B------:R2:W-:Y:S04]  /*46ea0*/  STS.U8 [R0+UR5+0x3c0], R5 ;  /* 0x0003c00500007988 */ /* 0x0005e80008000005 */
[----:B0-----:R-:W4:Y:S04]  /*46eb0*/  LDL.LU R28, [R1+0x6824] ;  /* 0x00682400011c7983 */ /* 0x001f280000300800 */
[----:B-1----:R-:W4:Y:S04]  /*46ec0*/  LDL.LU R29, [R1+0x6820] ;  /* 0x00682000011d7983 */ /* 0x002f280000300800 */
[----:B--2---:R-:W2:Y:S04]  /*46ed0*/  LDL.LU R5, [R1+0x681c] ;  /* 0x00681c0001057983 */ /* 0x004ea80000300800 */
[----:B------:R0:W-:Y:S04]  /*46ee0*/  STS.U8 [R0+UR5+0x7c0], R2 ;  /* 0x0007c00200007988 */ /* 0x0001e80008000005 */
[----:B------:R1:W-:Y:S04]  /*46ef0*/  STS.U8 [R0+UR5+0x780], R4 ;  /* 0x0007800400007988 */ /* 0x0003e80008000005 */
[----:B---3--:R3:W-:Y:S04]  /*46f00*/  STS.U8 [R0+UR5+0xb80], R3 ;  /* 0x000b800300007988 */ /* 0x0087e80008000005 */
[----:B0-----:R-:W2:Y:S04]  /*46f10*/  LDL R2, [R1+0x33d0] ;  /* 0x0033d00001027983 */ /* 0x001ea80000100800 */
[----:B-1----:R-:W2:Y:S04]  /*46f20*/  LDL.LU R4, [R1+0x6818] ;  /* 0x0068180001047983 */ /* 0x002ea80000300800 */
[----:B---3--:R-:W3:Y:S04]  /*46f30*/  LDL.LU R3, [R1+0x6814] ;  /* 0x0068140001037983 */ /* 0x008ee80000300800 */
[----:B------:R0:W-:Y:S04]  /*46f40*/  STS.U8 [R0+UR5+0xbc0], R6 ;  /* 0x000bc00600007988 */ /* 0x0001e80008000005 */
[----:B------:R1:W-:Y:S04]  /*46f50*/  STS.U8 [R0+UR5+0xfc0], R7 ;  /* 0x000fc00700007988 */ /* 0x0003e80008000005 */
[----:B----4-:R4:W-:Y:S04]  /*46f60*/  STS.U8 [R0+UR5+0xf80], R8 ;  /* 0x000f800800007988 */ /* 0x0109e80008000005 */
[----:B0-----:R-:W2:Y:S04]  /*46f70*/  LDL.LU R6, [R1+0x6810] ;  /* 0x0068100001067983 */ /* 0x001ea80000300800 */
[----:B-1----:R-:W2:Y:S04]  /*46f80*/  LDL.LU R7, [R1+0x680c] ;  /* 0x00680c0001077983 */ /* 0x002ea80000300800 */
[----:B----4-:R-:W4:Y:S04]  /*46f90*/  LDL.LU R8, [R1+0x6808] ;  /* 0x0068080001087983 */ /* 0x010f280000300800 */
[----:B------:R0:W-:Y:S04]  /*46fa0*/  STS.U8 [R0+UR5+0x1380], R9 ;  /* 0x0013800900007988 */ /* 0x0001e80008000005 */
[----:B------:R1:W-:Y:S04]  /*46fb0*/  STS.U8 [R0+UR5+0x13c0], R10 ;  /* 0x0013c00a00007988 */ /* 0x0003e80008000005 */
[----:B0-----:R-:W2:Y:S04]  /*46fc0*/  LDL.LU R9, [R1+0x6804] ;  /* 0x0068040001097983 */ /* 0x001ea80000300800 */
[----:B-1----:R-:W2:Y:S04]  /*46fd0*/  LDL.LU R10, [R1+0x6800] ;  /* 0x00680000010a7983 */ /* 0x002ea80000300800 */
[----:B--2---:R-:W-:Y:S04]  /*46fe0*/  STS.U8 [R0+UR5+0x17c0], R10 ;  /* 0x0017c00a00007988 */ /* 0x004fe80008000005 */
[----:B------:R-:W-:Y:S04]  /*46ff0*/  STS.U8 [R0+UR5+0x1780], R9 ;  /* 0x0017800900007988 */ /* 0x000fe80008000005 */
[----:B----4-:R-:W-:Y:S04]  /*47000*/  STS.U8 [R0+UR5+0x1b80], R8 ;  /* 0x001b800800007988 */ /* 0x010fe80008000005 */
[----:B------:R-:W-:Y:S04]  /*47010*/  STS.U8 [R0+UR5+0x1bc0], R7 ;  /* 0x001bc00700007988 */ /* 0x000fe80008000005 */
[----:B------:R-:W-:Y:S04]  /*47020*/  STS.U8 [R0+UR5+0x1fc0], R6 ;  /* 0x001fc00600007988 */ /* 0x000fe80008000005 */
[----:B---3--:R0:W-:Y:S04]  /*47030*/  STS.U8 [R0+UR5+0x1f80], R3 ;  /* 0x001f800300007988 */ /* 0x0081e80008000005 */
[----:B0-----:R-:W2:Y:S04]  /*47040*/  LDL.LU R0, [R1+0x67fc] ;  /* 0x0067fc0001007983 */ /* 0x001ea80000300800 */
[----:B------:R-:W3:Y:S01]  /*47050*/  LDL R3, [R1+0x33c8] ;  /* 0x0033c80001037983 */ /* 0x000ee20000100800 */
[----:B------:R-:W-:Y:S01]  /*47060*/  PRMT R5, RZ, 0x7610, R5 ;  /* 0x00007610ff057816 */ /* 0x000fe20000000005 */
[----:B------:R-:W-:Y:S06]  /*47070*/  BAR.SYNC.DEFER_BLOCKING 0x0 ;  /* 0x0000000000007b1d */ /* 0x000fec0000010000 */
[----:B---3--:R-:W3:Y:S04]  /*47080*/  @!P0 LDG.E.U8 R5, desc[UR62][R2.64] ;  /* 0x0000003e02058981 */ /* 0x008ee8000c1e1100 */
[----:B---3--:R0:W-:Y:S04]  /*47090*/  STL [R1+0x17b4], R5 ;  /* 0x0017b40501007387 */ /* 0x0081e80000100800 */
[----:B0-----:R-:W3:Y:S04]  /*470a0*/  LDL.LU R5, [R1+0x67f8] ;  /* 0x0067f80001057983 */ /* 0x001ee80000300800 */
[----:B------:R-:W4:Y:S04]  /*470b0*/  LDL R2, [R1+0x23f8] ;  /* 0x0023f80001027983 */ /* 0x000f280000100800 */
[----:B------:R-:W4:Y:S01]  /*470c0*/  LDL R3, [R1+0x31bc] ;  /* 0x0031bc0001037983 */ /* 0x000f220000100800 */
[----:B--2---:R-:W-:-:S02]  /*470d0*/  PRMT R0, RZ, 0x7610, R0 ;  /* 0x00007610ff007816 */ /* 0x004fc40000000000 */
[----:B----4-:R-:W-:-:S04]  /*470e0*/  @!P0 LOP3.LUT R3, R3, R2, RZ, 0x3c, !PT ;  /* 0x0000000203038212 */ /* 0x010fc800078e3cff */
[----:B------:R-:W-:-:S04]  /*470f0*/  @!P0 LOP3.LUT R2, R3, R2, RZ, 0x3c, !PT ;  /* 0x0000000203028212 */ /* 0x000fc800078e3cff */
[----:B------:R-:W-:-:S05]  /*47100*/  @!P0 LOP3.LUT R3, R3, R2, RZ, 0x3c, !PT ;  /* 0x0000000203038212 */ /* 0x000fca00078e3cff */
[----:B------:R-:W2:Y:S04]  /*47110*/  @!P0 LDG.E.U8 R0, desc[UR62][R2.64] ;  /* 0x0000003e02008981 */ /* 0x000ea8000c1e1100 */
[----:B--2---:R0:W-:Y:S04]  /*47120*/  STL [R1+0x17bc], R0 ;  /* 0x0017bc0001007387 */ /* 0x0041e80000100800 */
[----:B0-----:R-:W2:Y:S04]  /*47130*/  LDL.LU R0, [R1+0x67f4] ;  /* 0x0067f40001007983 */ /* 0x001ea80000300800 */
[----:B------:R-:W4:Y:S04]  /*47140*/  LDL R2, [R1+0x1ff4] ;  /* 0x001ff40001027983 */ /* 0x000f280000100800 */
[----:B------:R-:W4:Y:S01]  /*47150*/  LDL R3, [R1+0x23f4] ;  /* 0x0023f40001037983 */ /* 0x000f220000100800 */
[----:B------:R-:W-:-:S02]  /*47160*/  PRMT R4, RZ, 0x7610, R4 ;  /* 0x00007610ff047816 */ /* 0x000fc40000000004 */
[----:B----4-:R-:W-:-:S04]  /*47170*/  @!P0 LOP3.LUT R3, R3, R2, RZ, 0x3c, !PT ;  /* 0x0000000203038212 */ /* 0x010fc800078e3cff */
[----:B------:R-:W-:-:S04]  /*47180*/  @!P0 LOP3.LUT R2, R3, R2, RZ, 0x3c, !PT ;  /* 0x0000000203028212 */ /* 0x000fc800078e3cff */
[----:B------:R-:W-:-:S05]  /*47190*/  @!P0 LOP3.LUT R3, R3, R2, RZ, 0x3c, !PT ;  /* 0x0000000203038212 */ /* 0x000fca00078e3cff */
[----:B------:R-:W4:Y:S04]  /*471a0*/  @!P0 LDG.E.U8 R4, desc[UR62][R2.64] ;  /* 0x0000003e02048981 */ /* 0x000f28000c1e1100 */
[----:B----4-:R0:W-:Y:S04]  /*471b0*/  STL [R1+0x17b8], R4 ;  /* 0x0017b80401007387 */ /* 0x0101e80000100800 */
[----:B0-----:R-:W4:Y:S04]  /*471c0*/  LDL.LU R4, [R1+0x67f0] ;  /* 0x0067f00001047983 */ /* 0x001f280000300800 */
[----:B------:R-:W3:Y:S04]  /*471d0*/  LDL R2, [R1+0x23f0] ;  /* 0x0023f00001027983 */ /* 0x000ee80000100800 */
[----:B------:R-:W3:Y:S01]  /*471e0*/  LDL R3, [R1+0x31b8] ;  /* 0x0031b80001037983 */ /* 0x000ee20000100800 */
[----:B--2---:R-:W-:-:S02]  /*471f0*/  PRMT R0, RZ, 0x7610, R0 ;  /* 0x00007610ff007816 */ /* 0x004fc40000000000 */
[----:B---3--:R-:W-:-:S04]  /*47200*/  @!P0 LOP3.LUT R3, R3, R2, RZ, 0x3c, !PT ;  /* 0x0000000203038212 */ /* 0x008fc800078e3cff */
[----:B------:R-:W-:-:S04]  /*47210*/  @!P0 LOP3.LUT R2, R3, R2, RZ, 0x3c, !PT ;  /* 0x0000000203028212 */ /* 0x000fc800078e3cff */
[----:B------:R-:W-:-:S05]  /*47220*/  @!P0 LOP3.LUT R3, R3, R2, RZ, 0x3c, !PT ;  /* 0x0000000203038212 */ /* 0x000fca00078e3cff */
[----:B------:R-:W2:Y:S04]  /*47230*/  @!P0 LDG.E.U8 R0, desc[UR62][R2.64] ;  /* 0x0000003e02008981 */ /* 0x000ea8000c1e1100 */
[----:B--2---:R0:W-:Y:S04]  /*47240*/  STL [R1+0x17b0], R0 ;  /* 0x0017b00001007387 */ /* 0x0041e80000100800 */
[----:B0-----:R-:W2:Y:S04]  /*47250*/  LDL.LU R0, [R1+0x67ec] ;  /* 0x0067ec0001007983 */ /* 0x001ea80000300800 */
[----:B------:R-:W3:Y:S04]  /*47260*/  LDL R2, [R1+0x23ec] ;  /* 0x0023ec0001027983 */ /* 0x000ee80000100800 */
[----:B------:R-:W3:Y:S01]  /*47270*/  LDL R3, [R1+0x31b4] ;  /* 0x0031b40001037983 */ /* 0x000ee20000100800 */
[----:B----4-:R-:W-:-:S02]  /*47280*/  PRMT R4, RZ, 0x7610, R4 ;  /* 0x00007610ff047816 */ /* 0x010fc40000000004 */
[----:B---3--:R-:W-:-:S04]  /*47290*/  @!P0 LOP3.LUT R3, R3, R2, RZ, 0x3c, !PT ;  /* 0x0000000203038212 */ /* 0x008fc800078e3cff */
[----:B------:R-:W-:-:S04]  /*472a0*/  @!P0 LOP3.LUT R2, R3, R2, RZ, 0x3c, !PT ;  /* 0x0000000203028212 */ /* 0x000fc800078e3cff */
[----:B------:R-:W-:-:S05]  /*472b0*/  @!P0 LOP3.LUT R3, R3, R2, RZ, 0x3c, !PT ;  /* 0x0000000203038212 */ /* 0x000fca00078e3cff */
[----:B------:R-:W3:Y:S04]  /*472c0*/  @!P0 LDG.E.U8 R4, desc[UR62][R2.64] ;  /* 0x0000003e02048981 */ /* 0x000ee8000c1e1100 */
        /* <DEDUP_REMOVED lines=13> */
[----:B---3--:R-:W-:-:S02]  /*473a0*/  PRMT R4, RZ, 0x7610, R4 ;  /* 0x00007610ff047816 */ /* 0x008fc40000000004 */
[----:B----4-:R-:W-:-:S04]  /*473b0*/  @!P0 LOP3.LUT R3, R3, R2, RZ, 0x3c, !PT ;  /* 0x0000000203038212 */ /* 0x010fc800078e3cff */
        /* <DEDUP_REMOVED lines=4314> */
[----:B--2---:R0:W-:Y:S04]  /*58160*/  STL [R1], R0 ;  /* 0x0000000001007387 */ /* 0x0041e80000100800 */
[----:B0-----:R-:W2:Y:S04]  /*58170*/  LDL.LU R0, [R1+0x6064] ;  /* 0x0060640001007983 */ /* 0x001ea80000300800 */
[----:B------:R-:W3:Y:S04]  /*58180*/  LDL R2, [R1+0x32f8] ;  /* 0x0032f80001027983 */ /* 0x000ee80000100800 */
[----:B------:R-:W3:Y:S01]  /*58190*/  LDL R3, [R1+0x3324] ;  /* 0x0033240001037983 */ /* 0x000ee20000100800 */
[----:B------:R-:W-:-:S02]  /*581a0*/  PRMT R29, RZ, 0x7610, R29 ;  /* 0x00007610ff1d7816 */ /* 0x000fc4000000001d */
[----:B---3--:R-:W-:-:S04]  /*581b0*/  @!P0 LOP3.LUT R3, R3, R2, RZ, 0x3c, !PT ;  /* 0x0000000203038212 */ /* 0x008fc800078e3cff */
[----:B------:R-:W-:-:S04]  /*581c0*/  @!P0 LOP3.LUT R2, R3, R2, RZ, 0x3c, !PT ;  /* 0x0000000203028212 */ /* 0x000fc800078e3cff */
[----:B------:R-:W-:-:S05]  /*581d0*/  @!P0 LOP3.LUT R3, R3, R2, RZ, 0x3c, !PT ;  /* 0x0000000203038212 */ /* 0x000fca00078e3cff */
[----:B------:R-:W3:Y:S04]  /*581e0*/  @!P0 LDG.E.U8 R29, desc[UR62][R2.64] ;  /* 0x0000003e021d8981 */ /* 0x000ee8000c1e1100 */
[----:B------:R-:W2:Y:S04]  /*581f0*/  LDL R2, [R1+0x3300] ;  /* 0x0033000001027983 */ /* 0x000ea80000100800 */
[----:B------:R-:W2:Y:S01]  /*58200*/  LDL R3, [R1+0x332c] ;  /* 0x00332c0001037983 */ /* 0x000ea20000100800 */
[----:B------:R-:W-:-:S03]  /*58210*/  PRMT R28, RZ, 0x7610, R28 ;  /* 0x00007610ff1c7816 */ /* 0x000fc6000000001c */
[----:B---3--:R0:W-:Y:S04]  /*58220*/  STL [R1+0x5f98], R29 ;  /* 0x005f981d01007387 */ /* 0x0081e80000100800 */
[----:B0-----:R-:W3:Y:S01]  /*58230*/  LDL R29, [R1+0x3334] ;  /* 0x00333400011d7983 */ /* 0x001ee20000100800 */
[----:B--2---:R-:W-:-:S04]  /*58240*/  @!P0 LOP3.LUT R3, R3, R2, RZ, 0x3c, !PT ;  /* 0x0000000203038212 */ /* 0x004fc800078e3cff */
[----:B------:R-:W-:-:S04]  /*58250*/  @!P0 LOP3.LUT R2, R3, R2, RZ, 0x3c, !PT ;  /* 0x0000000203028212 */ /* 0x000fc800078e3cff */
[----:B------:R-:W-:-:S05]  /*58260*/  @!P0 LOP3.LUT R3, R3, R2, RZ, 0x3c, !PT ;  /* 0x0000000203038212 */ /* 0x000fca00078e3cff */
[----:B------:R3:W2:Y:S04]  /*58270*/  @!P0 LDG.E.U8 R28, desc[UR62][R2.64] ;  /* 0x0000003e021c8981 */ /* 0x0006a8000c1e1100 */
[----:B------:R-:W4:Y:S01]  /*58280*/  LDL R3, [R1+0x3308] ;  /* 0x0033080001037983 */ /* 0x000f220000100800 */
[----:B------:R-:W-:Y:S01]  /*58290*/  PRMT R27, RZ, 0x7610, R27 ;  /* 0x00007610ff1b7816 */ /* 0x000fe2000000001b */
[----:B---3--:R-:W-:Y:S02]  /*582a0*/  @!P0 IMAD.MOV.U32 R2, RZ, RZ, R29 ;  /* 0x000000ffff028224 */ /* 0x008fe400078e001d */
[----:B--2---:R0:W-:Y:S01]  /*582b0*/  STL [R1+0x5f58], R28 ;  /* 0x005f581c01007387 */ /* 0x0041e20000100800 */
[----:B------:R-:W-:-:S03]  /*582c0*/  PRMT R26, RZ, 0x7610, R26 ;  /* 0x00007610ff1a7816 */ /* 0x000fc6000000001a */
[----:B------:R-:W2:Y:S04]  /*582d0*/  LDL R29, [R1+0x3328] ;  /* 0x00332800011d7983 */ /* 0x000ea80000100800 */
[----:B----4-:R1:W3:Y:S04]  /*582e0*/  @!P0 LDG.E.U8 R27, desc[UR62][R2.64] ;  /* 0x0000003e021b8981 */ /* 0x0102e8000c1e1100 */
[----:B0-----:R-:W4:Y:S04]  /*582f0*/  LDL R28, [R1+0x3354] ;  /* 0x00335400011c7983 */ /* 0x001f280000100800 */
[----:B------:R-:W1:Y:S04]  /*58300*/  LDL R2, [R1+0x3310] ;  /* 0x0033100001027983 */ /* 0x000e680000100800 */
[----:B------:R-:W1:Y:S02]  /*58310*/  LDL R3, [R1+0x333c] ;  /* 0x00333c0001037983 */ /* 0x000e640000100800 */
[----:B-1----:R-:W-:-:S04]  /*58320*/  @!P0 LOP3.LUT R3, R3, R2, RZ, 0x3c, !PT ;  /* 0x0000000203038212 */ /* 0x002fc800078e3cff */
[----:B------:R-:W-:-:S04]  /*58330*/  @!P0 LOP3.LUT R2, R3, R2, RZ, 0x3c, !PT ;  /* 0x0000000203028212 */ /* 0x000fc800078e3cff */
[----:B------:R-:W-:-:S05]  /*58340*/  @!P0 LOP3.LUT R3, R3, R2, RZ, 0x3c, !PT ;  /* 0x0000000203038212 */ /* 0x000fca00078e3cff */
[----:B------:R-:W2:Y:S04]  /*58350*/  @!P0 LDG.E.U8 R26, desc[UR62][R2.64] ;  /* 0x0000003e021a8981 */ /* 0x000ea8000c1e1100 */
[----:B---3--:R0:W-:Y:S04]  /*58360*/  STL [R1+0x5f5c], R27 ;  /* 0x005f5c1b01007387 */ /* 0x0081e80000100800 */
[----:B------:R-:W3:Y:S04]  /*58370*/  LDL R2, [R1+0x3318] ;  /* 0x0033180001027983 */ /* 0x000ee80000100800 */
[----:B------:R-:W3:Y:S04]  /*58380*/  LDL R3, [R1+0x3344] ;  /* 0x0033440001037983 */ /* 0x000ee80000100800 */
[----:B0-----:R-:W4:Y:S04]  /*58390*/  LDL R27, [R1+0x334c] ;  /* 0x00334c00011b7983 */ /* 0x001f280000100800 */
[----:B--2---:R0:W-:Y:S04]  /*583a0*/  STL [R1+0x6024], R26 ;  /* 0x0060241a01007387 */ /* 0x0041e80000100800 */
[----:B0-----:R-:W2:Y:S01]  /*583b0*/  LDL R26, [R1+0x3320] ;  /* 0x00332000011a7983 */ /* 0x001ea20000100800 */
[----:B---3--:R-:W-:-:S02]  /*583c0*/  @!P0 LOP3.LUT R3, R3, R2, RZ, 0x3c, !PT ;  /* 0x0000000203038212 */ /* 0x008fc400078e3cff */
[----:B------:R-:W-:Y:S02]  /*583d0*/  PRMT R25, RZ, 0x7610, R25 ;  /* 0x00007610ff197816 */ /* 0x000fe40000000019 */
[----:B------:R-:W-:-:S04]  /*583e0*/  @!P0 LOP3.LUT R2, R3, R2, RZ, 0x3c, !PT ;  /* 0x0000000203028212 */ /* 0x000fc800078e3cff */
[----:B------:R-:W-:Y:S02]  /*583f0*/  @!P0 LOP3.LUT R3, R3, R2, RZ, 0x3c, !PT ;  /* 0x0000000203038212 */ /* 0x000fe400078e3cff */
[----:B------:R-:W-:-:S03]  /*58400*/  PRMT R24, RZ, 0x7610, R24 ;  /* 0x00007610ff187816 */ /* 0x000fc60000000018 */
[----:B------:R4:W3:Y:S02]  /*58410*/  @!P0 LDG.E.U8 R25, desc[UR62][R2.64] ;  /* 0x0000003e02198981 */ /* 0x0008e4000c1e1100 */
[----:B----4-:R-:W-:Y:S02]  /*58420*/  @!P0 IMAD.MOV.U32 R2, RZ, RZ, R27 ;  /* 0x000000ffff028224 */ /* 0x010fe400078e001b */
[----:B--2---:R-:W-:-:S05]  /*58430*/  @!P0 IMAD.MOV.U32 R3, RZ, RZ, R26 ;  /* 0x000000ffff038224 */ /* 0x004fca00078e001a */
[----:B------:R0:W2:Y:S01]  /*58440*/  @!P0 LDG.E.U8 R24, desc[UR62][R2.64] ;  /* 0x0000003e02188981 */ /* 0x0000a2000c1e1100 */
[----:B------:R-:W-:Y:S01]  /*58450*/  PRMT R23, RZ, 0x7610, R23 ;  /* 0x00007610ff177816 */ /* 0x000fe20000000017 */
[----:B0-----:R-:W-:Y:S02]  /*58460*/  @!P0 IMAD.MOV.U32 R2, RZ, RZ, R28 ;  /* 0x000000ffff028224 */ /* 0x001fe400078e001c */
[----:B------:R-:W-:Y:S01]  /*58470*/  @!P0 IMAD.MOV.U32 R3, RZ, RZ, R29 ;  /* 0x000000ffff038224 */ /* 0x000fe200078e001d */
[----:B---3--:R0:W-:Y:S04]  /*58480*/  STL [R1+0x6028], R25 ;  /* 0x0060281901007387 */ /* 0x0081e80000100800 */
[----:B------:R-:W3:Y:S04]  /*58490*/  @!P0 LDG.E.U8 R23, desc[UR62][R2.64] ;  /* 0x0000003e02178981 */ /* 0x000ee8000c1e1100 */
[----:B0-----:R-:W4:Y:S04]  /*584a0*/  LDL R25, [R1+0x335c] ;  /* 0x00335c0001197983 */ /* 0x001f280000100800 */
[----:B--2---:R0:W-:Y:S01]  /*584b0*/  STL [R1+0x5fe0], R24 ;  /* 0x005fe01801007387 */ /* 0x0041e20000100800 */
[----:B------:R-:W-:-:S03]  /*584c0*/  PRMT R22, RZ, 0x7610, R22 ;  /* 0x00007610ff167816 */ /* 0x000fc60000000016 */
[----:B------:R-:W2:Y:S04]  /*584d0*/  LDL R29, [R1+0x3340] ;  /* 0x00334000011d7983 */ /* 0x000ea80000100800 */
[----:B------:R-:W2:Y:S04]  /*584e0*/  LDL R28, [R1+0x336c] ;  /* 0x00336c00011c7983 */ /* 0x000ea80000100800 */
[----:B------:R-:W2:Y:S04]  /*584f0*/  LDL R27, [R1+0x3348] ;  /* 0x00334800011b7983 */ /* 0x000ea80000100800 */
[----:B------:R-:W2:Y:S04]  /*58500*/  LDL R26, [R1+0x3374] ;  /* 0x00337400011a7983 */ /* 0x000ea80000100800 */
[----:B0-----:R-:W2:Y:S04]  /*58510*/  LDL R24, [R1+0x3330] ;  /* 0x0033300001187983 */ /* 0x001ea80000100800 */
[----:B---3--:R0:W-:Y:S01]  /*58520*/  STL [R1+0x5fe4], R23 ;  /* 0x005fe41701007387 */ /* 0x0081e20000100800 */
[----:B----4-:R-:W-:-:S03]  /*58530*/  @!P0 IMAD.MOV.U32 R2, RZ, RZ, R25 ;  /* 0x000000ffff028224 */ /* 0x010fc600078e0019 */
[----:B------:R-:W3:Y:S04]  /*58540*/  LDL R25, [R1+0x3350] ;  /* 0x0033500001197983 */ /* 0x000ee80000100800 */
[----:B0-----:R-:W4:Y:S01]  /*58550*/  LDL R23, [R1+0x3364] ;  /* 0x0033640001177983 */ /* 0x001f220000100800 */
[----:B--2---:R-:W-:-:S03]  /*58560*/  @!P0 IMAD.MOV.U32 R3, RZ, RZ, R24 ;  /* 0x000000ffff038224 */ /* 0x004fc600078e0018 */
[----:B------:R-:W2:Y:S04]  /*58570*/  LDL R24, [R1+0x337c] ;  /* 0x00337c0001187983 */ /* 0x000ea80000100800 */
[----:B------:R4:W2:Y:S04]  /*58580*/  @!P0 LDG.E.U8 R22, desc[UR62][R2.64] ;  /* 0x0000003e02168981 */ /* 0x0008a8000c1e1100 */
[----:B------:R-:W2:Y:S01]  /*58590*/  LDL R3, [R1+0x3338] ;  /* 0x0033380001037983 */ /* 0x000ea20000100800 */
[----:B------:R-:W-:Y:S01]  /*585a0*/  PRMT R21, RZ, 0x7610, R21 ;  /* 0x00007610ff157816 */ /* 0x000fe20000000015 */
[----:B----4-:R-:W-:Y:S01]  /*585b0*/  @!P0 IMAD.MOV.U32 R2, RZ, RZ, R23 ;  /* 0x000000ffff028224 */ /* 0x010fe200078e0017 */
[----:B------:R-:W-:-:S02]  /*585c0*/  PRMT R20, RZ, 0x7610, R20 ;  /* 0x00007610ff147816 */ /* 0x000fc40000000014 */
[----:B------:R-:W-:Y:S02]  /*585d0*/  PRMT R19, RZ, 0x7610, R19 ;  /* 0x00007610ff137816 */ /* 0x000fe40000000013 */
[----:B------:R-:W-:Y:S01]  /*585e0*/  PRMT R18, RZ, 0x7610, R18 ;  /* 0x00007610ff127816 */ /* 0x000fe20000000012 */
[----:B--2---:R0:W2:Y:S02]  /*585f0*/  @!P0 LDG.E.U8 R21, desc[UR62][R2.64] ;  /* 0x0000003e02158981 */ /* 0x0040a4000c1e1100 */
[----:B0-----:R-:W-:Y:S02]  /*58600*/  @!P0 IMAD.MOV.U32 R2, RZ, RZ, R28 ;  /* 0x000000ffff028224 */ /* 0x001fe400078e001c */
[----:B------:R-:W-:-:S05]  /*58610*/  @!P0 IMAD.MOV.U32 R3, RZ, RZ, R29 ;  /* 0x000000ffff038224 */ /* 0x000fca00078e001d */
[----:B------:R0:W4:Y:S02]  /*58620*/  @!P0 LDG.E.U8 R20, desc[UR62][R2.64] ;  /* 0x0000003e02148981 */ /* 0x000124000c1e1100 */
[----:B0-----:R-:W-:Y:S02]  /*58630*/  @!P0 IMAD.MOV.U32 R2, RZ, RZ, R26 ;  /* 0x000000ffff028224 */ /* 0x001fe400078e001a */
[----:B------:R-:W-:-:S05]  /*58640*/  @!P0 IMAD.MOV.U32 R3, RZ, RZ, R27 ;  /* 0x000000ffff038224 */ /* 0x000fca00078e001b */
[----:B------:R0:W4:Y:S04]  /*58650*/  @!P0 LDG.E.U8 R19, desc[UR62][R2.64] ;  /* 0x0000003e02138981 */ /* 0x000128000c1e1100 */
[----:B------:R1:W-:Y:S04]  /*58660*/  STL [R1+0x5f9c], R22 ;  /* 0x005f9c1601007387 */ /* 0x0003e80000100800 */
[----:B------:R-:W4:Y:S01]  /*58670*/  LDL R23, [R1+0x3358] ;  /* 0x0033580001177983 */ /* 0x000f220000100800 */
[----:B0-----:R-:W-:Y:S02]  /*58680*/  @!P0 IMAD.MOV.U32 R2, RZ, RZ, R24 ;  /* 0x000000ffff028224 */ /* 0x001fe400078e0018 */
[----:B---3--:R-:W-:Y:S01]  /*58690*/  @!P0 IMAD.MOV.U32 R3, RZ, RZ, R25 ;  /* 0x000000ffff038224 */ /* 0x008fe200078e0019 */
[----:B-1----:R-:W3:Y:S04]  /*586a0*/  LDL R22, [R1+0x3384] ;  /* 0x0033840001167983 */ /* 0x002ee80000100800 */
[----:B------:R0:W3:Y:S04]  /*586b0*/  @!P0 LDG.E.U8 R18, desc[UR62][R2.64] ;  /* 0x0000003e02128981 */ /* 0x0000e8000c1e1100 */
[----:B--2---:R1:W-:Y:S04]  /*586c0*/  STL [R1+0x5fa0], R21 ;  /* 0x005fa01501007387 */ /* 0x0043e80000100800 */
[----:B----4-:R2:W-:Y:S04]  /*586d0*/  STL [R1+0x5f60], R20 ;  /* 0x005f601401007387 */ /* 0x0105e80000100800 */
[----:B------:R-:W4:Y:S04]  /*586e0*/  LDL R27, [R1+0x3360] ;  /* 0x00336000011b7983 */ /* 0x000f280000100800 */
[----:B------:R-:W4:Y:S04]  /*586f0*/  LDL R26, [R1+0x338c] ;  /* 0x00338c00011a7983 */ /* 0x000f280000100800 */
[----:B------:R1:W-:Y:S04]  /*58700*/  STL [R1+0x5f64], R19 ;  /* 0x005f641301007387 */ /* 0x0003e80000100800 */
[----:B------:R-:W4:Y:S04]  /*58710*/  LDL R25, [R1+0x3368] ;  /* 0x0033680001197983 */ /* 0x000f280000100800 */
[----:B------:R-:W4:Y:S01]  /*58720*/  LDL R24, [R1+0x3394] ;  /* 0x0033940001187983 */ /* 0x000f220000100800 */
[----:B0-----:R-:W-:-:S02]  /*58730*/  @!P0 IMAD.MOV.U32 R3, RZ, RZ, R23 ;  /* 0x000000ffff038224 */ /* 0x001fc400078e0017 */
[----:B---3--:R-:W-:Y:S01]  /*58740*/  @!P0 IMAD.MOV.U32 R2, RZ, RZ, R22 ;  /* 0x000000ffff028224 */ /* 0x008fe200078e0016 */
[----:B------:R0:W-:Y:S04]  /*58750*/  STL [R1+0x602c], R18 ;  /* 0x00602c1201007387 */ /* 0x0001e80000100800 */
[----:B------:R-:W3:Y:S04]  /*58760*/  LDL R23, [R1+0x3370] ;  /* 0x0033700001177983 */ /* 0x000ee80000100800 */
[----:B------:R-:W3:Y:S01]  /*58770*/  LDL R22, [R1+0x339c] ;  /* 0x00339c0001167983 */ /* 0x000ee20000100800 */
[----:B------:R-:W-:-:S02]  /*58780*/  PRMT R17, RZ, 0x7610, R17 ;  /* 0x00007610ff117816 */ /* 0x000fc40000000011 */
[----:B------:R-:W-:Y:S02]  /*58790*/  PRMT R16, RZ, 0x7610, R16 ;  /* 0x00007610ff107816 */ /* 0x000fe40000000010 */
[----:B------:R-:W-:Y:S02]  /*587a0*/  PRMT R15, RZ, 0x7610, R15 ;  /* 0x00007610ff0f7816 */ /* 0x000fe4000000000f */
[----:B------:R-:W-:Y:S01]  /*587b0*/  PRMT R14, RZ, 0x7610, R14 ;  /* 0x00007610ff0e7816 */ /* 0x000fe2000000000e */
[----:B-1----:R-:W3:Y:S04]  /*587c0*/  LDL R21, [R1+0x3378] ;  /* 0x0033780001157983 */ /* 0x002ee80000100800 */
[----:B------:R4:W3:Y:S04]  /*587d0*/  @!P0 LDG.E.U8 R17, desc[UR62][R2.64] ;  /* 0x0000003e02118981 */ /* 0x0008e8000c1e1100 */
[----:B--2---:R-:W2:Y:S01]  /*587e0*/  LDL R20, [R1+0x33a4] ;  /* 0x0033a40001147983 */ /* 0x004ea20000100800 */
[----:B----4-:R-:W-:-:S02]  /*587f0*/  @!P0 IMAD.MOV.U32 R3, RZ, RZ, R27 ;  /* 0x000000ffff038224 */ /* 0x010fc400078e001b */
[----:B------:R-:W-:-:S05]  /*58800*/  @!P0 IMAD.MOV.U32 R2, RZ, RZ, R26 ;  /* 0x000000ffff028224 */ /* 0x000fca00078e001a */
[----:B------:R1:W4:Y:S02]  /*58810*/  @!P0 LDG.E.U8 R16, desc[UR62][R2.64] ;  /* 0x0000003e02108981 */ /* 0x000324000c1e1100 */
[----:B-1----:R-:W-:Y:S02]  /*58820*/  @!P0 IMAD.MOV.U32 R3, RZ, RZ, R25 ;  /* 0x000000ffff038224 */ /* 0x002fe400078e0019 */
[----:B------:R-:W-:-:S05]  /*58830*/  @!P0 IMAD.MOV.U32 R2, RZ, RZ, R24 ;  /* 0x000000ffff028224 */ /* 0x000fca00078e0018 */
[----:B------:R3:W2:Y:S02]  /*58840*/  @!P0 LDG.E.U8 R15, desc[UR62][R2.64] ;  /* 0x0000003e020f8981 */ /* 0x0006a4000c1e1100 */
[----:B---3--:R-:W-:Y:S02]  /*58850*/  @!P0 IMAD.MOV.U32 R3, RZ, RZ, R23 ;  /* 0x000000ffff038224 */ /* 0x008fe400078e0017 */
[----:B------:R-:W-:-:S05]  /*58860*/  @!P0 IMAD.MOV.U32 R2, RZ, RZ, R22 ;  /* 0x000000ffff028224 */ /* 0x000fca00078e0016 */
[----:B------:R-:W3:Y:S04]  /*58870*/  @!P0 LDG.E.U8 R14, desc[UR62][R2.64] ;  /* 0x0000003e020e8981 */ /* 0x000ee8000c1e1100 */
[----:B------:R1:W-:Y:S04]  /*58880*/  STL [R1+0x6030], R17 ;  /* 0x0060301101007387 */ /* 0x0003e80000100800 */
[----:B------:R-:W3:Y:S04]  /*58890*/  LDL R19, [R1+0x3380] ;  /* 0x0033800001137983 */ /* 0x000ee80000100800 */
[----:B0-----:R-:W3:Y:S04]  /*588a0*/  LDL R18, [R1+0x33ac] ;  /* 0x0033ac0001127983 */ /* 0x001ee80000100800 */
[----:B----4-:R0:W-:Y:S04]  /*588b0*/  STL [R1+0x5fe8], R16 ;  /* 0x005fe81001007387 */ /* 0x0101e80000100800 */
[----:B-1----:R-:W4:Y:S04]  /*588c0*/  LDL R17, [R1+0x3388] ;  /* 0x0033880001117983 */ /* 0x002f280000100800 */
[----:B0-----:R-:W4:Y:S04]  /*588d0*/  LDL R16, [R1+0x33b4] ;  /* 0x0033b40001107983 */ /* 0x001f280000100800 */
[----:B--2---:R0:W-:Y:S04]  /*588e0*/  STL [R1+0x5fec], R15 ;  /* 0x005fec0f01007387 */ /* 0x0041e80000100800 */
[----:B---3--:R1:W-:Y:S04]  /*588f0*/  STL [R1+0x5fa4], R14 ;  /* 0x005fa40e01007387 */ /* 0x0083e80000100800 */
[----:B0-----:R-:W2:Y:S04]  /*58900*/  LDL R15, [R1+0x3390] ;  /* 0x00339000010f7983 */ /* 0x001ea80000100800 */
[----:B-1----:R-:W3:Y:S01]  /*58910*/  LDL R14, [R1+0x33bc] ;  /* 0x0033bc00010e7983 */ /* 0x002ee20000100800 */
[----:B------:R-:W-:Y:S01]  /*58920*/  PRMT R13, RZ, 0x7610, R13 ;  /* 0x00007610ff0d7816 */ /* 0x000fe2000000000d */
[----:B------:R-:W-:-:S02]  /*58930*/  @!P0 IMAD.MOV.U32 R2, RZ, RZ, R20 ;  /* 0x000000ffff028224 */ /* 0x000fc400078e0014 */
[----:B------:R-:W-:Y:S01]  /*58940*/  @!P0 IMAD.MOV.U32 R3, RZ, RZ, R21 ;  /* 0x000000ffff038224 */ /* 0x000fe200078e0015 */
[----:B------:R-:W-:-:S04]  /*58950*/  PRMT R12, RZ, 0x7610, R12 ;  /* 0x00007610ff0c7816 */ /* 0x000fc8000000000c */
[----:B------:R0:W3:Y:S02]  /*58960*/  @!P0 LDG.E.U8 R13, desc[UR62][R2.64] ;  /* 0x0000003e020d8981 */ /* 0x0000e4000c1e1100 */
[----:B0-----:R-:W-:Y:S02]  /*58970*/  @!P0 IMAD.MOV.U32 R2, RZ, RZ, R18 ;  /* 0x000000ffff028224 */ /* 0x001fe400078e0012 */
[----:B------:R-:W-:-:S05]  /*58980*/  @!P0 IMAD.MOV.U32 R3, RZ, RZ, R19 ;  /* 0x000000ffff038224 */ /* 0x000fca00078e0013 */
[----:B------:R4:W3:Y:S01]  /*58990*/  @!P0 LDG.E.U8 R12, desc[UR62][R2.64] ;  /* 0x0000003e020c8981 */ /* 0x0008e2000c1e1100 */
[----:B------:R-:W-:Y:S02]  /*589a0*/  PRMT R11, RZ, 0x7610, R11 ;  /* 0x00007610ff0b7816 */ /* 0x000fe4000000000b */
[----:B------:R-:W-:Y:S01]  /*589b0*/  PRMT R10, RZ, 0x7610, R10 ;  /* 0x00007610ff0a7816 */ /* 0x000fe2000000000a */
[----:B----4-:R-:W-:Y:S02]  /*589c0*/  @!P0 IMAD.MOV.U32 R3, RZ, RZ, R17 ;  /* 0x000000ffff038224 */ /* 0x010fe400078e0011 */
[----:B------:R-:W-:-:S05]  /*589d0*/  @!P0 IMAD.MOV.U32 R2, RZ, RZ, R16 ;  /* 0x000000ffff028224 */ /* 0x000fca00078e0010 */
[----:B------:R2:W4:Y:S02]  /*589e0*/  @!P0 LDG.E.U8 R11, desc[UR62][R2.64] ;  /* 0x0000003e020b8981 */ /* 0x000524000c1e1100 */
[----:B--2---:R-:W-:Y:S02]  /*589f0*/  @!P0 IMAD.MOV.U32 R3, RZ, RZ, R15 ;  /* 0x000000ffff038224 */ /* 0x004fe400078e000f */
[----:B---3--:R-:W-:-:S05]  /*58a00*/  @!P0 IMAD.MOV.U32 R2, RZ, RZ, R14 ;  /* 0x000000ffff028224 */ /* 0x008fca00078e000e */
[----:B------:R-:W2:Y:S04]  /*58a10*/  @!P0 LDG.E.U8 R10, desc[UR62][R2.64] ;  /* 0x0000003e020a8981 */ /* 0x000ea8000c1e1100 */
[----:B------:R0:W-:Y:S04]  /*58a20*/  STL [R1+0x5fa8], R13 ;  /* 0x005fa80d01007387 */ /* 0x0001e80000100800 */
[----:B------:R-:W3:Y:S04]  /*58a30*/  LDL R21, [R1+0x3398] ;  /* 0x0033980001157983 */ /* 0x000ee80000100800 */
[----:B------:R-:W3:Y:S04]  /*58a40*/  LDL R20, [R1+0x33c4] ;  /* 0x0033c40001147983 */ /* 0x000ee80000100800 */
[----:B------:R1:W-:Y:S04]  /*58a50*/  STL [R1+0x5f68], R12 ;  /* 0x005f680c01007387 */ /* 0x0003e80000100800 */
[----:B------:R-:W3:Y:S04]  /*58a60*/  LDL R19, [R1+0x33a0] ;  /* 0x0033a00001137983 */ /* 0x000ee80000100800 */
[----:B------:R-:W3:Y:S04]  /*58a70*/  LDL R18, [R1+0x33cc] ;  /* 0x0033cc0001127983 */ /* 0x000ee80000100800 */
[----:B------:R-:W3:Y:S04]  /*58a80*/  LDL R17, [R1+0x33a8] ;  /* 0x0033a80001117983 */ /* 0x000ee80000100800 */
[----:B------:R-:W3:Y:S04]  /*58a90*/  LDL R16, [R1+0x33e0] ;  /* 0x0033e00001107983 */ /* 0x000ee80000100800 */
[----:B----4-:R4:W-:Y:S04]  /*58aa0*/  STL [R1+0x5f6c], R11 ;  /* 0x005f6c0b01007387 */ /* 0x0109e80000100800 */
[----:B------:R-:W3:Y:S04]  /*58ab0*/  LDL R15, [R1+0x33b0] ;  /* 0x0033b000010f7983 */ /* 0x000ee80000100800 */
[----:B------:R-:W3:Y:S04]  /*58ac0*/  LDL R14, [R1+0x33dc] ;  /* 0x0033dc00010e7983 */ /* 0x000ee80000100800 */
[----:B0-----:R-:W3:Y:S04]  /*58ad0*/  LDL R13, [R1+0x33b8] ;  /* 0x0033b800010d7983 */ /* 0x001ee80000100800 */
[----:B-1----:R-:W3:Y:S04]  /*58ae0*/  LDL R12, [R1+0x33d8] ;  /* 0x0033d800010c7983 */ /* 0x002ee80000100800 */
[----:B--2---:R0:W-:Y:S04]  /*58af0*/  STL [R1+0x6034], R10 ;  /* 0x0060340a01007387 */ /* 0x0041e80000100800 */
[----:B----4-:R-:W2:Y:S04]  /*58b00*/  LDL R11, [R1+0x33c0] ;  /* 0x0033c000010b7983 */ /* 0x010ea80000100800 */
[----:B0-----:R-:W4:Y:S01]  /*58b10*/  LDL R10, [R1+0x33d4] ;  /* 0x0033d400010a7983 */ /* 0x001f220000100800 */
[----:B------:R-:W-:Y:S01]  /*58b20*/  PRMT R9, RZ, 0x7610, R9 ;  /* 0x00007610ff097816 */ /* 0x000fe20000000009 */
[----:B---3--:R-:W-:-:S02]  /*58b30*/  @!P0 IMAD.MOV.U32 R2, RZ, RZ, R20 ;  /* 0x000000ffff028224 */ /* 0x008fc400078e0014 */
[----:B------:R-:W-:Y:S01]  /*58b40*/  @!P0 IMAD.MOV.U32 R3, RZ, RZ, R21 ;  /* 0x000000ffff038224 */ /* 0x000fe200078e0015 */
[----:B------:R-:W-:-:S04]  /*58b50*/  PRMT R8, RZ, 0x7610, R8 ;  /* 0x00007610ff087816 */ /* 0x000fc80000000008 */
[----:B------:R0:W3:Y:S01]  /*58b60*/  @!P0 LDG.E.U8 R9, desc[UR62][R2.64] ;  /* 0x0000003e02098981 */ /* 0x0000e2000c1e1100 */
[----:B------:R-:W-:Y:S01]  /*58b70*/  PRMT R7, RZ, 0x7610, R7 ;  /* 0x00007610ff077816 */ /* 0x000fe20000000007 */
[----:B0-----:R-:W-:Y:S02]  /*58b80*/  @!P0 IMAD.MOV.U32 R2, RZ, RZ, R18 ;  /* 0x000000ffff028224 */ /* 0x001fe400078e0012 */
[----:B------:R-:W-:-:S05]  /*58b90*/  @!P0 IMAD.MOV.U32 R3, RZ, RZ, R19 ;  /* 0x000000ffff038224 */ /* 0x000fca00078e0013 */
[----:B------:R0:W3:Y:S01]  /*58ba0*/  @!P0 LDG.E.U8 R8, desc[UR62][R2.64] ;  /* 0x0000003e02088981 */ /* 0x0000e2000c1e1100 */
[----:B------:R-:W-:Y:S01]  /*58bb0*/  PRMT R6, RZ, 0x7610, R6 ;  /* 0x00007610ff067816 */ /* 0x000fe20000000006 */
[----:B0-----:R-:W-:Y:S02]  /*58bc0*/  @!P0 IMAD.MOV.U32 R2, RZ, RZ, R16 ;  /* 0x000000ffff028224 */ /* 0x001fe400078e0010 */
[----:B------:R-:W-:-:S05]  /*58bd0*/  @!P0 IMAD.MOV.U32 R3, RZ, RZ, R17 ;  /* 0x000000ffff038224 */ /* 0x000fca00078e0011 */
[----:B------:R0:W3:Y:S01]  /*58be0*/  @!P0 LDG.E.U8 R7, desc[UR62][R2.64] ;  /* 0x0000003e02078981 */ /* 0x0000e2000c1e1100 */
[----:B------:R-:W-:Y:S02]  /*58bf0*/  PRMT R5, RZ, 0x7610, R5 ;  /* 0x00007610ff057816 */ /* 0x000fe40000000005 */
[----:B------:R-:W-:Y:S01]  /*58c00*/  PRMT R4, RZ, 0x7610, R4 ;  /* 0x00007610ff047816 */ /* 0x000fe20000000004 */
[----:B0-----:R-:W-:Y:S02]  /*58c10*/  @!P0 IMAD.MOV.U32 R3, RZ, RZ, R15 ;  /* 0x000000ffff038224 */ /* 0x001fe400078e000f */
[----:B------:R-:W-:-:S05]  /*58c20*/  @!P0 IMAD.MOV.U32 R2, RZ, RZ, R14 ;  /* 0x000000ffff028224 */ /* 0x000fca00078e000e */
[----:B------:R0:W3:Y:S02]  /*58c30*/  @!P0 LDG.E.U8 R6, desc[UR62][R2.64] ;  /* 0x0000003e02068981 */ /* 0x0000e4000c1e1100 */
[----:B0-----:R-:W-:Y:S02]  /*58c40*/  @!P0 IMAD.MOV.U32 R2, RZ, RZ, R12 ;  /* 0x000000ffff028224 */ /* 0x001fe400078e000c */
[----:B------:R-:W-:-:S05]  /*58c50*/  @!P0 IMAD.MOV.U32 R3, RZ, RZ, R13 ;  /* 0x000000ffff038224 */ /* 0x000fca00078e000d */
[----:B------:R2:W3:Y:S02]  /*58c60*/  @!P0 LDG.E.U8 R5, desc[UR62][R2.64] ;  /* 0x0000003e02058981 */ /* 0x0004e4000c1e1100 */
[----:B--2---:R-:W-:Y:S02]  /*58c70*/  @!P0 IMAD.MOV.U32 R3, RZ, RZ, R11 ;  /* 0x000000ffff038224 */ /* 0x004fe400078e000b */
[----:B----4-:R-:W-:-:S05]  /*58c80*/  @!P0 IMAD.MOV.U32 R2, RZ, RZ, R10 ;  /* 0x000000ffff028224 */ /* 0x010fca00078e000a */
[----:B------:R0:W2:Y:S04]  /*58c90*/  @!P0 LDG.E.U8 R4, desc[UR62][R2.64] ;  /* 0x0000003e02048981 */ /* 0x0000a8000c1e1100 */
[----:B0-----:R-:W0:Y:S04]  /*58ca0*/  LDS.U8 R3, [R0+UR5] ;  /* 0x0000000500037984 */ /* 0x001e280008000000 */
[----:B------:R-:W1:Y:S04]  /*58cb0*/  LDS.U8 R2, [R0+UR5+0x88] ;  /* 0x0000880500027984 */ /* 0x000e680008000000 */
[----:B---3--:R-:W-:Y:S04]  /*58cc0*/  STL [R1+0x6038], R9 ;  /* 0x0060380901007387 */ /* 0x008fe80000100800 */
[----:B------:R-:W-:Y:S04]  /*58cd0*/  STL [R1+0x5ff0], R8 ;  /* 0x005ff00801007387 */ /* 0x000fe80000100800 */
[----:B------:R-:W-:Y:S04]  /*58ce0*/  STL [R1+0x5ff4], R7 ;  /* 0x005ff40701007387 */ /* 0x000fe80000100800 */
[----:B------:R-:W-:Y:S04]  /*58cf0*/  STL [R1+0x5fac], R6 ;  /* 0x005fac0601007387 */ /* 0x000fe80000100800 */
[----:B------:R-:W-:Y:S04]  /*58d00*/  STL [R1+0x5fb0], R5 ;  /* 0x005fb00501007387 */ /* 0x000fe80000100800 */
[----:B--2---:R-:W-:Y:S04]  /*58d10*/  STL [R1+0x5f70], R4 ;  /* 0x005f700401007387 */ /* 0x004fe80000100800 */
[----:B0-----:R-:W-:Y:S04]  /*58d20*/  STL [R1+0x5f74], R3 ;  /* 0x005f740301007387 */ /* 0x001fe80000100800 */
[----:B-1----:R-:W-:Y:S04]  /*58d30*/  STL [R1+0x5f78], R2 ;  /* 0x005f780201007387 */ /* 0x002fe80000100800 */
[----:B------:R-:W0:Y:S04]  /*58d40*/  LDS.U8 R3, [R0+UR5+0x110] ;  /* 0x0001100500037984 */ /* 0x000e280008000000 */
[----:B------:R-:W1:Y:S04]  /*58d50*/  LDS.U8 R2, [R0+UR5+0x198] ;  /* 0x0001980500027984 */ /* 0x000e680008000000 */
[----:B------:R-:W2:Y:S04]  /*58d60*/  LDS.U8 R4, [R0+UR5+0x8] ;  /* 0x0000080500047984 */ /* 0x000ea80008000000 */
[----:B0-----:R-:W-:Y:S04]  /*58d70*/  STL [R1+0x18a4], R3 ;  /* 0x0018a40301007387 */ /* 0x001fe80000100800 */
[----:B------:R-:W0:Y:S04]  /*58d80*/  LDS.U8 R3, [R0+UR5+0x80] ;  /* 0x0000800500037984 */ /* 0x000e280008000000 */
[----:B-1----:R-:W-:Y:S04]  /*58d90*/  STL [R1+0x18a0], R2 ;  /* 0x0018a00201007387 */ /* 0x002fe80000100800 */
[----:B------:R-:W1:Y:S04]  /*58da0*/  LDS.U8 R2, [R0+UR5+0x118] ;  /* 0x0001180500027984 */ /* 0x000e680008000000 */
[----:B--2---:R-:W-:Y:S04]  /*58db0*/  STL [R1+0x1560], R4 ;  /* 0x0015600401007387 */ /* 0x004fe80000100800 */
        /* <DEDUP_REMOVED lines=109> */
[----:B0-----:R0:W-:Y:S04]  /*59490*/  STL [R1+0x3534], R3 ;  /* 0x0035340301007387 */ /* 0x0011e80000100800 */
[----:B-1----:R-:W-:Y:S04]  /*594a0*/  STL [R1+0x3440], R2 ;  /* 0x0034400201007387 */ /* 0x002fe80000100800 */
[----:B------:R-:W1:Y:S04]  /*594b0*/  LDS.U8 R2, [R0+UR5+0x1908] ;  /* 0x0019080500027984 */ /* 0x000e680008000000 */
[----:B--2---:R-:W-:Y:S04]  /*594c0*/  STL [R1+0x343c], R4 ;  /* 0x00343c0401007387 */ /* 0x004fe80000100800 */
[----:B------:R-:W-:Y:S04]  /*594d0*/  STL [R1+0x3850], R0 ;  /* 0x0038500001007387 */ /* 0x000fe80000100800 */
[----:B------:R-:W2:Y:S01]  /*594e0*/  LDS.U8 R4, [R0+UR5+0x1980] ;  /* 0x0019800500047984 */ /* 0x000ea20008000000 */
[----:B0-----:R-:W-:-:S05]  /*594f0*/  LOP3.LUT R3, R0, 0x20, RZ, 0x3c, !PT ;  /* 0x0000002000037812 */ /* 0x001fca00078e3cff */
[----:B------:R-:W-:Y:S04]  /*59500*/  LDS.U8 R0, [R3+UR5+0x88] ;  /* 0x0000880503007984 */ /* 0x000fe80008000000 */
[----:B-1----:R-:W-:Y:S04]  /*59510*/  STL [R1+0x3540], R2 ;  /* 0x0035400201007387 */ /* 0x002fe80000100800 */
[----:B------:R-:W0:Y:S04]  /*59520*/  LDS.U8 R2, [R3+UR5] ;  /* 0x0000000503027984 */ /* 0x000e280008000000 */
[----:B--2---:R-:W-:Y:S04]  /*59530*/  STL [R1+0x353c], R4 ;  /* 0x00353c0401007387 */ /* 0x004fe80000100800 */
[----:B------:R-:W1:Y:S04]  /*59540*/  LDS.U8 R4, [R3+UR5+0x110] ;  /* 0x0001100503047984 */ /* 0x000e680008000000 */
[----:B0-----:R-:W-:Y:S04]  /*59550*/  STL [R1+0x17e4], R2 ;  /* 0x0017e40201007387 */ /* 0x001fe80000100800 */
[----:B------:R-:W0:Y:S04]  /*59560*/  LDS.U8 R2, [R3+UR5+0x198] ;  /* 0x0001980503027984 */ /* 0x000e280008000000 */
[----:B------:R-:W-:Y:S04]  /*59570*/  STL [R1+0x17e0], R0 ;  /* 0x0017e00001007387 */ /* 0x000fe80000100800 */
[----:B------:R-:W2:Y:S04]  /*59580*/  LDS.U8 R0, [R3+UR5+0x8] ;  /* 0x0000080503007984 */ /* 0x000ea80008000000 */
[----:B-1----:R-:W-:Y:S04]  /*59590*/  STL [R1+0x18e4], R4 ;  /* 0x0018e40401007387 */ /* 0x002fe80000100800 */
[----:B------:R-:W1:Y:S04]  /*595a0*/  LDS.U8 R4, [R3+UR5+0x80] ;  /* 0x0000800503047984 */ /* 0x000e680008000000 */
[----:B0-----:R-:W-:Y:S04]  /*595b0*/  STL [R1+0x18e0], R2 ;  /* 0x0018e00201007387 */ /* 0x001fe80000100800 */
[----:B------:R-:W0:Y:S04]  /*595c0*/  LDS.U8 R2, [R3+UR5+0x118] ;  /* 0x0001180503027984 */ /* 0x000e280008000000 */
[----:B--2---:R-:W-:Y:S04]  /*595d0*/  STL [R1+0x17ec], R0 ;  /* 0x0017ec0001007387 */ /* 0x004fe80000100800 */
        /* <DEDUP_REMOVED lines=100> */
[----:B--2---:R-:W-:Y:S04]  /*59c20*/  STL [R1+0x356c], R0 ;  /* 0x00356c0001007387 */ /* 0x004fe80000100800 */
[----:B------:R-:W0:Y:S04]  /*59c30*/  LDS.U8 R2, [R3+UR5+0x1898] ;  /* 0x0018980503027984 */ /* 0x000e280008000000 */
[----:B------:R-:W2:Y:S04]  /*59c40*/  LDS.U8 R0, [R3+UR5+0x1900] ;  /* 0x0019000503007984 */ /* 0x000ea80008000000 */
[----:B-1----:R-:W-:Y:S04]  /*59c50*/  STL [R1+0x3478], R4 ;  /* 0x0034780401007387 */ /* 0x002fe80000100800 */
[----:B------:R-:W1:Y:S01]  /*59c60*/  LDS.U8 R4, [R3+UR5+0x1988] ;  /* 0x0019880503047984 */ /* 0x000e620008000000 */
[----:B------:R-:W3:Y:S03]  /*59c70*/  S2R R28, SR_TID.X ;  /* 0x00000000001c7919 */ /* 0x000ee60000002100 */
[----:B0-----:R0:W-:Y:S04]  /*59c80*/  STL [R1+0x3474], R2 ;  /* 0x0034740201007387 */ /* 0x0011e80000100800 */
[----:B--2---:R-:W-:Y:S04]  /*59c90*/  STL [R1+0x3578], R0 ;  /* 0x0035780001007387 */ /* 0x004fe80000100800 */
[----:B------:R-:W2:Y:S04]  /*59ca0*/  LDS.U8 R0, [R3+UR5+0x1818] ;  /* 0x0018180503007984 */ /* 0x000ea80008000000 */
[----:B-1----:R-:W-:Y:S01]  /*59cb0*/  STL [R1+0x3574], R4 ;  /* 0x0035740401007387 */ /* 0x002fe20000100800 */
[----:B---3--:R-:W-:-:S02]  /*59cc0*/  SHF.R.U32.HI R29, RZ, 0x2, R28 ;  /* 0x00000002ff1d7819 */ /* 0x008fc4000001161c */
[----:B------:R-:W-:Y:S01]  /*59cd0*/  LOP3.LUT R28, R28, 0x3, RZ, 0xc0, !PT ;  /* 0x000000031c1c7812 */ /* 0x000fe200078ec0ff */
[----:B------:R-:W-:Y:S01]  /*59ce0*/  LDS.U8 R4, [R3+UR5+0x1908] ;  /* 0x0019080503047984 */ /* 0x000fe20008000000 */
[----:B------:R-:W-:-:S03]  /*59cf0*/  SGXT.U32 R29, R29, 0x3 ;  /* 0x000000031d1d781a */ /* 0x000fc60000000000 */
[----:B0-----:R-:W-:Y:S01]  /*59d00*/  IMAD R2, R28, 0x220, RZ ;  /* 0x000002201c027824 */ /* 0x001fe200078e02ff */
[----:B--2---:R-:W-:Y:S04]  /*59d10*/  STL [R1+0x3480], R0 ;  /* 0x0034800001007387 */ /* 0x004fe80000100800 */
[----:B------:R-:W0:Y:S01]  /*59d20*/  LDS.U8 R0, [R3+UR5+0x1890] ;  /* 0x0018900503007984 */ /* 0x000e220008000000 */
[----:B------:R-:W-:-:S03]  /*59d30*/  LOP3.LUT R2, R2, R29, RZ, 0xfc, !PT ;  /* 0x0000001d02027212 */ /* 0x000fc600078efcff */
[----:B------:R-:W1:Y:S01]  /*59d40*/  LDS.U8 R3, [R3+UR5+0x1980] ;  /* 0x0019800503037984 */ /* 0x000e620008000000 */
[----:B------:R-:W-:-:S05]  /*59d50*/  LOP3.LUT R2, R2, 0x40, RZ, 0x3c, !PT ;  /* 0x0000004002027812 */ /* 0x000fca00078e3cff */
[----:B------:R-:W-:Y:S04]  /*59d60*/  LDS.U8 R5, [R2+UR5+0x1908] ;  /* 0x0019080502057984 */ /* 0x000fe80008000000 */
[----:B0-----:R-:W-:Y:S04]  /*59d70*/  STL [R1+0x347c], R0 ;  /* 0x00347c0001007387 */ /* 0x001fe80000100800 */
[----:B------:R-:W0:Y:S04]  /*59d80*/  LDS.U8 R0, [R2+UR5] ;  /* 0x0000000502007984 */ /* 0x000e280008000000 */
        /* <DEDUP_REMOVED lines=39> */
[----:B------:R-:W-:Y:S04]  /*5a000*/  LDS.U8 R3, [R2+UR5+0x1008] ;  /* 0x0010080502037984 */ /* 0x000fe80008000000 */
[----:B0-----:R-:W-:Y:S04]  /*5a010*/  STL [R1+0x3588], R0 ;  /* 0x0035880001007387 */ /* 0x001fe80000100800 */
[----:B------:R-:W0:Y:S04]  /*5a020*/  LDS.U8 R0, [R2+UR5+0x1080] ;  /* 0x0010800502007984 */ /* 0x000e280008000000 */
[----:B--2---:R-:W-:Y:S04]  /*5a030*/  STL [R1+0x3584], R4 ;  /* 0x0035840401007387 */ /* 0x004fe80000100800 */
[----:B------:R-:W-:Y:S04]  /*5a040*/  LDS.U8 R4, [R2+UR5+0x1190] ;  /* 0x0011900502047984 */ /* 0x000fe80008000000 */
[----:B0-----:R-:W-:Y:S04]  /*5a050*/  STL [R1+0x38d8], R0 ;  /* 0x0038d80001007387 */ /* 0x001fe80000100800 */
[----:B------:R-:W0:Y:S04]  /*5a060*/  LDS.U8 R0, [R2+UR5+0x1118] ;  /* 0x0011180502007984 */ /* 0x000e280008000000 */
[----:B------:R-:W-:Y:S04]  /*5a070*/  STL [R1+0x3490], R3 ;  /* 0x0034900301007387 */ /* 0x000fe80000100800 */
        /* <DEDUP_REMOVED lines=73> */
[----:B0-----:R0:W-:Y:S04]  /*5a510*/  STL [R1+0x35b8], R0 ;  /* 0x0035b80001007387 */ /* 0x0011e80000100800 */
[----:B--2---:R-:W-:Y:S04]  /*5a520*/  STL [R1+0x35b4], R4 ;  /* 0x0035b40401007387 */ /* 0x004fe80000100800 */
[----:B------:R-:W-:Y:S04]  /*5a530*/  LDS.U8 R4, [R2+UR5+0x1980] ;  /* 0x0019800502047984 */ /* 0x000fe80008000000 */
[----:B-1----:R-:W-:Y:S04]  /*5a540*/  STL [R1+0x34c0], R3 ;  /* 0x0034c00301007387 */ /* 0x002fe80000100800 */
[----:B------:R-:W1:Y:S01]  /*5a550*/  LDS.U8 R3, [R2+UR5+0x1890] ;  /* 0x0018900502037984 */ /* 0x000e620008000000 */
[----:B0-----:R-:W-:-:S05]  /*5a560*/  IMAD R0, R28, 0x220, RZ ;  /* 0x000002201c007824 */ /* 0x001fca00078e02ff */
[----:B------:R-:W-:-:S04]  /*5a570*/  LOP3.LUT R0, R0, R29, RZ, 0xfc, !PT ;  /* 0x0000001d00007212 */ /* 0x000fc800078efcff */
[----:B------:R-:W-:-:S05]  /*5a580*/  LOP3.LUT R0, R0, 0x60, RZ, 0x3c, !PT ;  /* 0x0000006000007812 */ /* 0x000fca00078e3cff */
[----:B------:R-:W-:Y:S04]  /*5a590*/  LDS.U8 R2, [R0+UR5+0x88] ;  /* 0x0000880500027984 */ /* 0x000fe80008000000 */
[----:B-1----:R-:W-:Y:S04]  /*5a5a0*/  STL [R1+0x34bc], R3 ;  /* 0x0034bc0301007387 */ /* 0x002fe80000100800 */
[----:B------:R-:W0:Y:S04]  /*5a5b0*/  LDS.U8 R3, [R0+UR5] ;  /* 0x0000000500037984 */ /* 0x000e280008000000 */
[----:B------:R-:W-:Y:S04]  /*5a5c0*/  STL [R1+0x35c0], R5 ;  /* 0x0035c00501007387 */ /* 0x000fe80000100800 */
        /* <DEDUP_REMOVED lines=114> */
[----:B-1----:R-:W-:Y:S01]  /*5acf0*/  STL [R1+0x34f8], R4 ;  /* 0x0034f80401007387 */ /* 0x002fe20000100800 */
[----:B------:R-:W1:Y:S01]  /*5ad00*/  S2R R28, SR_TID.X ;  /* 0x00000000001c7919 */ /* 0x000e620000002100 */
[----:B------:R-:W3:Y:S02]  /*5ad10*/  S2R R29, SR_TID.X ;  /* 0x00000000001d7919 */ /* 0x000ee40000002100 */
[----:B0-----:R-:W-:Y:S04]  /*5ad20*/  STL [R1+0x34f4], R3 ;  /* 0x0034f40301007387 */ /* 0x001fe80000100800 */
[----:B--2---:R-:W-:Y:S04]  /*5ad30*/  STL [R1+0x35f8], R2 ;  /* 0x0035f80201007387 */ /* 0x004fe80000100800 */
[----:B------:R-:W0:Y:S04]  /*5ad40*/  LDS.U8 R3, [R0+UR5+0x1988] ;  /* 0x0019880500037984 */ /* 0x000e280008000000 */
[----:B------:R-:W2:Y:S04]  /*5ad50*/  LDS.U8 R2, [R0+UR5+0x1818] ;  /* 0x0018180500027984 */ /* 0x000ea80008000000 */
[----:B------:R-:W4:Y:S01]  /*5ad60*/  LDS.U8 R0, [R0+UR5+0x1890] ;  /* 0x0018900500007984 */ /* 0x000f220008000000 */
[----:B-1----:R-:W-:-:S02]  /*5ad70*/  SHF.R.U32.HI R27, RZ, 0x2, R28 ;  /* 0x00000002ff1b7819 */ /* 0x002fc4000001161c */
[----:B------:R-:W-:Y:S02]  /*5ad80*/  LOP3.LUT R26, R28, 0x3, RZ, 0xc0, !PT ;  /* 0x000000031c1a7812 */ /* 0x000fe400078ec0ff */
[----:B---3--:R-:W-:Y:S01]  /*5ad90*/  LOP3.LUT R28, R29, 0x3f, RZ, 0xc0, !PT ;  /* 0x0000003f1d1c7812 */ /* 0x008fe200078ec0ff */
[----:B0-----:R-:W-:Y:S04]  /*5ada0*/  STL [R1+0x35f4], R3 ;  /* 0x0035f40301007387 */ /* 0x001fe80000100800 */
[----:B--2---:R-:W-:Y:S04]  /*5adb0*/  STL [R1+0x3500], R2 ;  /* 0x0035000201007387 */ /* 0x004fe80000100800 */
[----:B----4-:R-:W-:Y:S04]  /*5adc0*/  STL [R1+0x34fc], R0 ;  /* 0x0034fc0001007387 */ /* 0x010fe80000100800 */
[----:B------:R-:W-:Y:S04]  /*5add0*/  STL [R1+0x6060], R28 ;  /* 0x0060601c01007387 */ /* 0x000fe80000100800 */
[----:B------:R0:W-:Y:S04]  /*5ade0*/  STL [R1+0x5ff8], R29 ;  /* 0x005ff81d01007387 */ /* 0x0001e80000100800 */
[----:B0-----:R-:W2:Y:S01]  /*5adf0*/  LDL.LU R29, [R1+0x17b8] ;  /* 0x0017b800011d7983 */ /* 0x001ea20000300800 */
[----:B------:R-:W-:Y:S01]  /*5ae00*/  IMAD R28, R26, 0x220, RZ ;  /* 0x000002201a1c7824 */ /* 0x000fe200078e02ff */
[----:B------:R-:W-:-:S04]  /*5ae10*/  SGXT.U32 R27, R27, 0x3 ;  /* 0x000000031b1b781a */ /* 0x000fc80000000000 */
[----:B------:R-:W-:-:S04]  /*5ae20*/  LOP3.LUT R28, R28, R27, RZ, 0xfc, !PT ;  /* 0x0000001b1c1c7212 */ /* 0x000fc800078efcff */
[----:B------:R-:W-:-:S05]  /*5ae30*/  LOP3.LUT R28, R28, 0x60, RZ, 0x3c, !PT ;  /* 0x000000601c1c7812 */ /* 0x000fca00078e3cff */
[----:B------:R-:W0:Y:S04]  /*5ae40*/  LDS.U8 R0, [R28+UR5+0x1908] ;  /* 0x001908051c007984 */ /* 0x000e280008000000 */
[----:B------:R-:W1:Y:S01]  /*5ae50*/  LDS.U8 R28, [R28+UR5+0x1980] ;  /* 0x001980051c1c7984 */ /* 0x000e620008000000 */
[----:B------:R-:W-:Y:S06]  /*5ae60*/  BAR.SYNC.DEFER_BLOCKING 0x0 ;  /* 0x0000000000007b1d */ /* 0x000fec0000010000 */
[----:B--2---:R2:W-:Y:S04]  /*5ae70*/  STL [R1+0x605c], R29 ;  /* 0x00605c1d01007387 */ /* 0x0045e80000100800 */
[----:B0-----:R0:W-:Y:S04]  /*5ae80*/  STL [R1+0x3600], R0 ;  /* 0x0036000001007387 */ /* 0x0011e80000100800 */
[----:B--2---:R-:W2:Y:S04]  /*5ae90*/  LDL.LU R29, [R1+0x17bc] ;  /* 0x0017bc00011d7983 */ /* 0x004ea80000300800 */
[----:B0-----:R-:W3:Y:S04]  /*5aea0*/  LDL.LU R0, [R1+0x1798] ;  /* 0x0017980001007983 */ /* 0x001ee80000300800 */
[----:B------:R-:W4:Y:S04]  /*5aeb0*/  LDL.LU R2, [R1+0x1794] ;  /* 0x0017940001027983 */ /* 0x000f280000300800 */
        /* <DEDUP_REMOVED lines=25> */
[----:B-1----:R0:W-:Y:S04]  /*5b050*/  STL [R1+0x35fc], R28 ;  /* 0x0035fc1c01007387 */ /* 0x0021e80000100800 */
[----:B0-----:R-:W2:Y:S04]  /*5b060*/  LDL.LU R28, [R1+0x6060] ;  /* 0x00606000011c7983 */ /* 0x001ea80000300800 */
[----:B--2---:R0:W-:Y:S04]  /*5b070*/  STS.U8 [R28+UR5], R29 ;  /* 0x0000001d1c007988 */ /* 0x0041e80008000005 */
[----:B0-----:R-:W2:Y:S04]  /*5b080*/  LDL.LU R29, [R1+0x605c] ;  /* 0x00605c00011d7983 */ /* 0x001ea80000300800 */
[----:B--2---:R0:W-:Y:S04]  /*5b090*/  STS.U8 [R28+UR5+0x40], R29 ;  /* 0x0000401d1c007988 */ /* 0x0041e80008000005 */
[----:B0-----:R-:W2:Y:S04]  /*5b0a0*/  LDL.LU R29, [R1+0x15b8] ;  /* 0x0015b800011d7983 */ /* 0x001ea80000300800 */
[----:B--2---:R0:W-:Y:S04]  /*5b0b0*/  STL [R1+0x6050], R29 ;  /* 0x0060501d01007387 */ /* 0x0041e80000100800 */
[----:B0-----:R-:W2:Y:S04]  /*5b0c0*/  LDL.LU R29, [R1+0x15d4] ;  /* 0x0015d400011d7983 */ /* 0x001ea80000300800 */
[----:B--2---:R0:W-:Y:S04]  /*5b0d0*/  STL [R1+0x6054], R29 ;  /* 0x0060541d01007387 */ /* 0x0041e80000100800 */
[----:B0-----:R-:W2:Y:S04]  /*5b0e0*/  LDL.LU R29, [R1+0x15d8] ;  /* 0x0015d800011d7983 */ /* 0x001ea80000300800 */
[----:B---3--:R-:W-:Y:S04]  /*5b0f0*/  STS.U8 [R28+UR5+0x200], R0 ;  /* 0x000200001c007988 */ /* 0x008fe80008000005 */
[----:B----4-:R-:W-:Y:S04]  /*5b100*/  STS.U8 [R28+UR5+0x240], R2 ;  /* 0x000240021c007988 */ /* 0x010fe80008000005 */
[----:B------:R-:W-:Y:S04]  /*5b110*/  STS.U8 [R28+UR5+0x400], R3 ;  /* 0x000400031c007988 */ /* 0x000fe80008000005 */
        /* <DEDUP_REMOVED lines=10> */
[----:B--2---:R0:W-:Y:S04]  /*5b1c0*/  STL [R1+0x6058], R29 ;  /* 0x0060581d01007387 */ /* 0x0041e80000100800 */
[----:B0-----:R-:W2:Y:S04]  /*5b1d0*/  LDL.LU R29, [R1+0x15f4] ;  /* 0x0015f400011d7983 */ /* 0x001ea80000300800 */
[----:B------:R-:W3:Y:S04]  /*5b1e0*/  LDL.LU R0, [R1+0x15b4] ;  /* 0x0015b40001007983 */ /* 0x000ee80000300800 */
[----:B------:R-:W4:Y:S04]  /*5b1f0*/  LDL.LU R2, [R1+0x1598] ;  /* 0x0015980001027983 */ /* 0x000f280000300800 */
        /* <DEDUP_REMOVED lines=10> */
[----:B------:R0:W-:Y:S04]  /*5b2a0*/  STS.U8 [R28+UR5+0xe40], R14 ;  /* 0x000e400e1c007988 */ /* 0x0001e80008000005 */
[----:B------:R-:W3:Y:S04]  /*5b2b0*/  LDL.LU R13, [R1+0x14dc] ;  /* 0x0014dc00010d7983 */ /* 0x000ee80000300800 */
[----:B------:R1:W-:Y:S04]  /*5b2c0*/  STS.U8 [R28+UR5+0x1000], R15 ;  /* 0x0010000f1c007988 */ /* 0x0003e80008000005 */
[----:B------:R0:W-:Y:S04]  /*5b2d0*/  STS.U8 [R28+UR5+0x1040], R16 ;  /* 0x001040101c007988 */ /* 0x0001e80008000005 */
[----:B------:R0:W-:Y:S04]  /*5b2e0*/  STS.U8 [R28+UR5+0x1200], R17 ;  /* 0x001200111c007988 */ /* 0x0001e80008000005 */
[----:B------:R1:W-:Y:S04]  /*5b2f0*/  STS.U8 [R28+UR5+0x1240], R18 ;  /* 0x001240121c007988 */ /* 0x0003e80008000005 */
[----:B------:R1:W-:Y:S04]  /*5b300*/  STS.U8 [R28+UR5+0x1400], R19 ;  /* 0x001400131c007988 */ /* 0x0003e80008000005 */
[----:B0-----:R-:W3:Y:S04]  /*5b310*/  LDL.LU R14, [R1+0x14c0] ;  /* 0x0014c000010e7983 */ /* 0x001ee80000300800 */
[----:B-1----:R-:W3:Y:S04]  /*5b320*/  LDL.LU R15, [R1+0x14bc] ;  /* 0x0014bc00010f7983 */ /* 0x002ee80000300800 */
        /* <DEDUP_REMOVED lines=18> */
[----:B0-----:R-:W3:Y:S04]  /*5b450*/  LDL.LU R26, [R1+0x1400] ;  /* 0x00140000011a7983 */ /* 0x001ee80000300800 */
[----:B-1----:R-:W3:Y:S04]  /*5b460*/  LDL.LU R27, [R1+0x13fc] ;  /* 0x0013fc00011b7983 */ /* 0x002ee80000300800 */
[----:B--2---:R0:W-:Y:S04]  /*5b470*/  STS.U8 [R28+UR5+0x1c40], R29 ;  /* 0x001c401d1c007988 */ /* 0x0041e80008000005 */
[----:B0-----:R-:W2:Y:S04]  /*5b480*/  LDL.LU R29, [R1+0x6058] ;  /* 0x00605800011d7983 */ /* 0x001ea80000300800 */
[----:B--2---:R0:W-:Y:S04]  /*5b490*/  STS.U8 [R28+UR5+0x1e00], R29 ;  /* 0x001e001d1c007988 */ /* 0x0041e80008000005 */
[----:B0-----:R-:W2:Y:S04]  /*5b4a0*/  LDL.LU R29, [R1+0x6054] ;  /* 0x00605400011d7983 */ /* 0x001ea80000300800 */
[----:B--2---:R0:W-:Y:S04]  /*5b4b0*/  STS.U8 [R28+UR5+0x1e40], R29 ;  /* 0x001e401d1c007988 */ /* 0x0041e80008000005 */
        /* <DEDUP_REMOVED lines=69> */
[----:B--2---:R-:W-:Y:S04]  /*5b910*/  STS.U8 [R28+UR5+0x3e40], R29 ;  /* 0x003e401d1c007988 */ /* 0x004fe80008000005 */
        /* <DEDUP_REMOVED lines=23> */
[----:B------:R0:W-:Y:S04]  /*5ba90*/  STS.U8 [R28+UR5+0x5640], R24 ;  /* 0x005640181c007988 */ /* 0x0001e80008000005 */
[----:B0-----:R-:W2:Y:S04]  /*5baa0*/  LDL.LU R24, [R1+0x45c] ;  /* 0x00045c0001187983 */ /* 0x001ea80000300800 */
[----:B------:R-:W3:Y:S04]  /*5bab0*/  LDL.LU R9, [R1+0x3d0] ;  /* 0x0003d00001097983 */ /* 0x000ee80000300800 */
[----:B---3--:R0:W-:Y:S04]  /*5bac0*/  STL [R1+0x603c], R9 ;  /* 0x00603c0901007387 */ /* 0x0081e80000100800 */
[----:B0-----:R-:W3:Y:S04]  /*5bad0*/  LDL.LU R9, [R1+0x40c] ;  /* 0x00040c0001097983 */ /* 0x001ee80000300800 */
[----:B------:R-:W-:Y:S04]  /*5bae0*/  STS.U8 [R28+UR5+0x5800], R25 ;  /* 0x005800191c007988 */ /* 0x000fe80008000005 */
[----:B------:R-:W-:Y:S04]  /*5baf0*/  STS.U8 [R28+UR5+0x5840], R26 ;  /* 0x0058401a1c007988 */ /* 0x000fe80008000005 */
[----:B---3--:R0:W-:Y:S04]  /*5bb00*/  STL [R1+0x6040], R9 ;  /* 0x0060400901007387 */ /* 0x0081e80000100800 */
[----:B0-----:R-:W3:Y:S04]  /*5bb10*/  LDL.LU R9, [R1+0x420] ;  /* 0x0004200001097983 */ /* 0x001ee80000300800 */
[----:B------:R-:W4:Y:S04]  /*5bb20*/  LDL.LU R10, [R1+0x3bc] ;  /* 0x0003bc00010a7983 */ /* 0x000f280000300800 */
        /* <DEDUP_REMOVED lines=22> */
[----:B------:R0:W-:Y:S04]  /*5bc90*/  STS.U8 [R28+UR5+0x5a00], R27 ;  /* 0x005a001b1c007988 */ /* 0x0001e80008000005 */
[----:B------:R-:W4:Y:S04]  /*5bca0*/  LDL.LU R22, [R1+0x30] ;  /* 0x0000300001167983 */ /* 0x000f280000300800 */
[----:B--2---:R1:W-:Y:S04]  /*5bcb0*/  STS.U8 [R28+UR5+0x5a40], R24 ;  /* 0x005a40181c007988 */ /* 0x0043e80008000005 */
[----:B0-----:R-:W2:Y:S04]  /*5bcc0*/  LDL.LU R27, [R1+0x2c] ;  /* 0x00002c00011b7983 */ /* 0x001ea80000300800 */
[----:B------:R-:W2:Y:S04]  /*5bcd0*/  LDL.LU R23, [R1+0x10] ;  /* 0x0000100001177983 */ /* 0x000ea80000300800 */
[----:B-1----:R-:W2:Y:S04]  /*5bce0*/  LDL.LU R24, [R1+0xc] ;  /* 0x00000c0001187983 */ /* 0x002ea80000300800 */
[----:B---3--:R0:W-:Y:S04]  /*5bcf0*/  STS.U8 [R28+UR5+0x5c00], R9 ;  /* 0x005c00091c007988 */ /* 0x0081e80008000005 */
[----:B0-----:R-:W3:Y:S04]  /*5bd00*/  LDL.LU R9, [R1+0x6040] ;  /* 0x0060400001097983 */ /* 0x001ee80000300800 */
[----:B---3--:R0:W-:Y:S04]  /*5bd10*/  STS.U8 [R28+UR5+0x5c40], R9 ;  /* 0x005c40091c007988 */ /* 0x0081e80008000005 */
[----:B0-----:R-:W3:Y:S04]  /*5bd20*/  LDL.LU R9, [R1+0x603c] ;  /* 0x00603c0001097983 */ /* 0x001ee80000300800 */
[----:B---3--:R0:W-:Y:S04]  /*5bd30*/  STS.U8 [R28+UR5+0x5e00], R9 ;  /* 0x005e00091c007988 */ /* 0x0081e80008000005 */
[----:B----4-:R1:W-:Y:S04]  /*5bd40*/  STS.U8 [R28+UR5+0x5e40], R10 ;  /* 0x005e400a1c007988 */ /* 0x0103e80008000005 */
[----:B------:R3:W-:Y:S04]  /*5bd50*/  STS.U8 [R28+UR5+0x6000], R17 ;  /* 0x006000111c007988 */ /* 0x0007e80008000005 */
[----:B------:R4:W-:Y:S04]  /*5bd60*/  STS.U8 [R28+UR5+0x6040], R18 ;  /* 0x006040121c007988 */ /* 0x0009e80008000005 */
[----:B------:R1:W-:Y:S04]  /*5bd70*/  STS.U8 [R28+UR5+0x6200], R25 ;  /* 0x006200191c007988 */ /* 0x0003e80008000005 */
[----:B------:R2:W-:Y:S04]  /*5bd80*/  STS.U8 [R28+UR5+0x6240], R26 ;  /* 0x0062401a1c007988 */ /* 0x0005e80008000005 */
[----:B0-----:R-:W2:Y:S04]  /*5bd90*/  LDL.LU R9, [R1+0x6038] ;  /* 0x0060380001097983 */ /* 0x001ea80000300800 */
[----:B-1----:R-:W2:Y:S04]  /*5bda0*/  LDL.LU R10, [R1+0x6034] ;  /* 0x00603400010a7983 */ /* 0x002ea80000300800 */
[----:B---3--:R-:W3:Y:S04]  /*5bdb0*/  LDL.LU R17, [R1+0x6030] ;  /* 0x0060300001117983 */ /* 0x008ee80000300800 */
[----:B----4-:R-:W4:Y:S04]  /*5bdc0*/  LDL.LU R18, [R1+0x602c] ;  /* 0x00602c0001127983 */ /* 0x010f280000300800 */
[----:B------:R-:W3:Y:S04]  /*5bdd0*/  LDL.LU R25, [R1+0x6028] ;  /* 0x0060280001197983 */ /* 0x000ee80000300800 */
[----:B--2---:R-:W2:Y:S04]  /*5bde0*/  LDL.LU R26, [R1+0x6024] ;  /* 0x00602400011a7983 */ /* 0x004ea80000300800 */
        /* <DEDUP_REMOVED lines=22> */
[----:B--2---:R-:W-:Y:S04]  /*5bf50*/  STS.U8 [R28+UR5+0x7a00], R26 ;  /* 0x007a001a1c007988 */ /* 0x004fe80008000005 */
[----:B---3--:R-:W-:Y:S04]  /*5bf60*/  STS.U8 [R28+UR5+0x7a40], R25 ;  /* 0x007a40191c007988 */ /* 0x008fe80008000005 */
[----:B----4-:R-:W-:Y:S04]  /*5bf70*/  STS.U8 [R28+UR5+0x7c00], R18 ;  /* 0x007c00121c007988 */ /* 0x010fe80008000005 */
[----:B------:R0:W-:Y:S04]  /*5bf80*/  STS.U8 [R28+UR5+0x7c40], R17 ;  /* 0x007c40111c007988 */ /* 0x0001e80008000005 */
[----:B0-----:R-:W2:Y:S04]  /*5bf90*/  LDL.LU R17, [R1+0x1770] ;  /* 0x0017700001117983 */ /* 0x001ea80000300800 */
[----:B------:R-:W-:Y:S04]  /*5bfa0*/  STS.U8 [R28+UR5+0x7e00], R10 ;  /* 0x007e000a1c007988 */ /* 0x000fe80008000005 */
[----:B------:R-:W-:Y:S01]  /*5bfb0*/  STS.U8 [R28+UR5+0x7e40], R9 ;  /* 0x007e40091c007988 */ /* 0x000fe20008000005 */
[----:B------:R-:W0:Y:S03]  /*5bfc0*/  S2R R27, SR_TID.X ;  /* 0x00000000001b7919 */ /* 0x000e260000002100 */
[----:B--2---:R1:W-:Y:S04]  /*5bfd0*/  STL [R1+0x6020], R17 ;  /* 0x0060201101007387 */ /* 0x0043e80000100800 */
[----:B-1----:R-:W2:Y:S04]  /*5bfe0*/  LDL.LU R17, [R1+0x17b0] ;  /* 0x0017b00001117983 */ /* 0x002ea80000300800 */
        /* <DEDUP_REMOVED lines=26> */
[----:B------:R1:W-:Y:S04]  /*5c190*/  STL [R1+0x5fb4], R28 ;  /* 0x005fb41c01007387 */ /* 0x0003e80000100800 */
[----:B-1----:R-:W3:Y:S01]  /*5c1a0*/  LDL.LU R28, [R1+0x17ac] ;  /* 0x0017ac00011c7983 */ /* 0x002ee20000300800 */
[----:B0-----:R-:W-:-:S04]  /*5c1b0*/  LOP3.LUT R27, R27, 0x3f, RZ, 0xc0, !PT ;  /* 0x0000003f1b1b7812 */ /* 0x001fc800078ec0ff */
[----:B------:R-:W-:-:S05]  /*5c1c0*/  LOP3.LUT R27, R27, 0x10, RZ, 0x3c, !PT ;  /* 0x000000101b1b7812 */ /* 0x000fca00078e3cff */
[----:B--2---:R0:W-:Y:S04]  /*5c1d0*/  STS.U8 [R27+UR5+0x80], R17 ;  /* 0x000080111b007988 */ /* 0x0041e80008000005 */
[----:B0-----:R-:W2:Y:S04]  /*5c1e0*/  LDL.LU R17, [R1+0x6020] ;  /* 0x0060200001117983 */ /* 0x001ea80000300800 */
[----:B---3--:R0:W-:Y:S04]  /*5c1f0*/  STS.U8 [R27+UR5+0xc0], R28 ;  /* 0x0000c01c1b007988 */ /* 0x0081e80008000005 */
[----:B0-----:R-:W3:Y:S04]  /*5c200*/  LDL.LU R28, [R1+0x15b0] ;  /* 0x0015b000011c7983 */ /* 0x001ee80000300800 */
[----:B---3--:R0:W-:Y:S04]  /*5c210*/  STL [R1+0x6014], R28 ;  /* 0x0060141c01007387 */ /* 0x0081e80000100800 */
[----:B0-----:R-:W3:Y:S04]  /*5c220*/  LDL.LU R28, [R1+0x15cc] ;  /* 0x0015cc00011c7983 */ /* 0x001ee80000300800 */
[----:B---3--:R0:W-:Y:S04]  /*5c230*/  STL [R1+0x6018], R28 ;  /* 0x0060181c01007387 */ /* 0x0081e80000100800 */
[----:B0-----:R-:W3:Y:S04]  /*5c240*/  LDL.LU R28, [R1+0x15d0] ;  /* 0x0015d000011c7983 */ /* 0x001ee80000300800 */
[----:B------:R-:W-:Y:S04]  /*5c250*/  STS.U8 [R27+UR5+0x280], R9 ;  /* 0x000280091b007988 */ /* 0x000fe80008000005 */
[----:B------:R-:W-:Y:S04]  /*5c260*/  STS.U8 [R27+UR5+0x2c0], R10 ;  /* 0x0002c00a1b007988 */ /* 0x000fe80008000005 */
[----:B--2---:R-:W-:Y:S04]  /*5c270*/  STS.U8 [R27+UR5+0x480], R17 ;  /* 0x000480111b007988 */ /* 0x004fe80008000005 */
[----:B------:R-:W-:Y:S04]  /*5c280*/  STS.U8 [R27+UR5+0x4c0], R18 ;  /* 0x0004c0121b007988 */ /* 0x000fe80008000005 */
        /* <DEDUP_REMOVED lines=9> */
[----:B---3--:R0:W-:Y:S04]  /*5c320*/  STL [R1+0x601c], R28 ;  /* 0x00601c1c01007387 */ /* 0x0081e80000100800 */
        /* <DEDUP_REMOVED lines=123> */
[----:B------:R0:W-:Y:S04]  /*5cae0*/  STS.U8 [R27+UR5+0x4680], R29 ;  /* 0x0046801d1b007988 */ /* 0x0001e80008000005 */
[----:B0-----:R-:W2:Y:S04]  /*5caf0*/  LDL.LU R29, [R1+0x3b8] ;  /* 0x0003b800011d7983 */ /* 0x001ea80000300800 */
[----:B--2---:R0:W-:Y:S04]  /*5cb00*/  STL [R1+0x5ffc], R29 ;  /* 0x005ffc1d01007387 */ /* 0x0041e80000100800 */
[----:B0-----:R-:W2:Y:S04]  /*5cb10*/  LDL.LU R29, [R1+0x404] ;  /* 0x00040400011d7983 */ /* 0x001ea80000300800 */
[----:B--2---:R0:W-:Y:S04]  /*5cb20*/  STL [R1+0x6000], R29 ;  /* 0x0060001d01007387 */ /* 0x0041e80000100800 */
[----:B0-----:R-:W2:Y:S04]  /*5cb30*/  LDL.LU R29, [R1+0x408] ;  /* 0x00040800011d7983 */ /* 0x001ea80000300800 */
        /* <DEDUP_REMOVED lines=49> */
[----:B--2---:R0:W-:Y:S04]  /*5ce50*/  STS.U8 [R27+UR5+0x5ac0], R29 ;  /* 0x005ac01d1b007988 */ /* 0x0041e80008000005 */
[----:B0-----:R-:W2:Y:S04]  /*5ce60*/  LDL.LU R29, [R1+0x6004] ;  /* 0x00600400011d7983 */ /* 0x001ea80000300800 */
[----:B--2---:R0:W-:Y:S04]  /*5ce70*/  STS.U8 [R27+UR5+0x5c80], R29 ;  /* 0x005c801d1b007988 */ /* 0x0041e80008000005 */
[----:B0-----:R-:W2:Y:S04]  /*5ce80*/  LDL.LU R29, [R1+0x6000] ;  /* 0x00600000011d7983 */ /* 0x001ea80000300800 */
[----:B--2---:R0:W-:Y:S04]  /*5ce90*/  STS.U8 [R27+UR5+0x5cc0], R29 ;  /* 0x005cc01d1b007988 */ /* 0x0041e80008000005 */
[----:B0-----:R-:W2:Y:S04]  /*5cea0*/  LDL.LU R29, [R1+0x5ffc] ;  /* 0x005ffc00011d7983 */ /* 0x001ea80000300800 */
[----:B--2---:R0:W-:Y:S04]  /*5ceb0*/  STS.U8 [R27+UR5+0x5e80], R29 ;  /* 0x005e801d1b007988 */ /* 0x0041e80008000005 */
[----:B---3--:R1:W-:Y:S04]  /*5cec0*/  STS.U8 [R27+UR5+0x5ec0], R7 ;  /* 0x005ec0071b007988 */ /* 0x0083e80008000005 */
[----:B----4-:R2:W-:Y:S04]  /*5ced0*/  STS.U8 [R27+UR5+0x6080], R8 ;  /* 0x006080081b007988 */ /* 0x0105e80008000005 */
[----:B------:R3:W-:Y:S04]  /*5cee0*/  STS.U8 [R27+UR5+0x60c0], R15 ;  /* 0x0060c00f1b007988 */ /* 0x0007e80008000005 */
[----:B------:R4:W-:Y:S04]  /*5cef0*/  STS.U8 [R27+UR5+0x6280], R16 ;  /* 0x006280101b007988 */ /* 0x0009e80008000005 */
[----:B------:R2:W-:Y:S04]  /*5cf00*/  STS.U8 [R27+UR5+0x62c0], R23 ;  /* 0x0062c0171b007988 */ /* 0x0005e80008000005 */
[----:B0-----:R-:W4:Y:S04]  /*5cf10*/  LDL.LU R29, [R1+0x5ff8] ;  /* 0x005ff800011d7983 */ /* 0x001f280000300800 */
[----:B-1----:R-:W4:Y:S04]  /*5cf20*/  LDL.LU R7, [R1+0x5ff4] ;  /* 0x005ff40001077983 */ /* 0x002f280000300800 */
[----:B--2---:R-:W2:Y:S04]  /*5cf30*/  LDL.LU R8, [R1+0x5ff0] ;  /* 0x005ff00001087983 */ /* 0x004ea80000300800 */
[----:B---3--:R-:W3:Y:S04]  /*5cf40*/  LDL.LU R15, [R1+0x5fec] ;  /* 0x005fec00010f7983 */ /* 0x008ee80000300800 */
[----:B----4-:R-:W4:Y:S04]  /*5cf50*/  LDL.LU R16, [R1+0x5fe8] ;  /* 0x005fe80001107983 */ /* 0x010f280000300800 */
[----:B------:R-:W2:Y:S04]  /*5cf60*/  LDL.LU R23, [R1+0x5fe4] ;  /* 0x005fe40001177983 */ /* 0x000ea80000300800 */
[----:B------:R0:W-:Y:S04]  /*5cf70*/  STS.U8 [R27+UR5+0x6480], R24 ;  /* 0x006480181b007988 */ /* 0x0001e80008000005 */
        /* <DEDUP_REMOVED lines=20> */
[----:B------:R-:W-:Y:S04]  /*5d0c0*/  STS.U8 [R27+UR5+0x7880], R21 ;  /* 0x007880151b007988 */ /* 0x000fe80008000005 */
[----:B------:R-:W-:Y:S01]  /*5d0d0*/  STS.U8 [R27+UR5+0x78c0], R22 ;  /* 0x0078c0161b007988 */ /* 0x000fe20008000005 */
[----:B------:R-:W-:-:S04]  /*5d0e0*/  LOP3.LUT R29, R29, 0x3f, RZ, 0xc0, !PT ;  /* 0x0000003f1d1d7812 */ /* 0x000fc800078ec0ff */
[----:B0-----:R-:W-:-:S05]  /*5d0f0*/  LOP3.LUT R20, R29, 0x20, RZ, 0x3c, !PT ;  /* 0x000000201d147812 */ /* 0x001fca00078e3cff */
[----:B------:R-:W-:Y:S04]  /*5d100*/  STL [R1+0x5fdc], R20 ;  /* 0x005fdc1401007387 */ /* 0x000fe80000100800 */
[----:B--2---:R-:W-:Y:S04]  /*5d110*/  STS.U8 [R27+UR5+0x7a80], R24 ;  /* 0x007a80181b007988 */ /* 0x004fe80008000005 */
[----:B------:R-:W-:Y:S04]  /*5d120*/  STS.U8 [R27+UR5+0x7ac0], R23 ;  /* 0x007ac0171b007988 */ /* 0x000fe80008000005 */
[----:B----4-:R0:W-:Y:S04]  /*5d130*/  STS.U8 [R27+UR5+0x7c80], R16 ;  /* 0x007c80101b007988 */ /* 0x0101e80008000005 */
[----:B0-----:R-:W2:Y:S04]  /*5d140*/  LDL.LU R16, [R1+0x1784] ;  /* 0x0017840001107983 */ /* 0x001ea80000300800 */
        /* <DEDUP_REMOVED lines=18> */
[----:B------:R-:W2:Y:S01]  /*5d270*/  LDL.LU R14, [R1+0x1648] ;  /* 0x00164800010e7983 */ /* 0x000ea20000300800 */
[----:B------:R-:W-:-:S03]  /*5d280*/  LOP3.LUT R20, R29, 0x10, RZ, 0x3c, !PT ;  /* 0x000000101d147812 */ /* 0x000fc600078e3cff */
[----:B------:R-:W2:Y:S04]  /*5d290*/  LDL.LU R19, [R1+0x1644] ;  /* 0x0016440001137983 */ /* 0x000ea80000300800 */
[----:B------:R-:W2:Y:S04]  /*5d2a0*/  LDL.LU R21, [R1+0x1628] ;  /* 0x0016280001157983 */ /* 0x000ea80000300800 */
[----:B------:R-:W2:Y:S04]  /*5d2b0*/  LDL.LU R22, [R1+0x1624] ;  /* 0x0016240001167983 */ /* 0x000ea80000300800 */
[----:B------:R-:W2:Y:S04]  /*5d2c0*/  LDL.LU R27, [R1+0x1608] ;  /* 0x00160800011b7983 */ /* 0x000ea80000300800 */
[----:B------:R-:W2:Y:S04]  /*5d2d0*/  LDL.LU R29, [R1+0x1604] ;  /* 0x00160400011d7983 */ /* 0x000ea80000300800 */
[----:B---3--:R0:W-:Y:S04]  /*5d2e0*/  STS.U8 [R20+UR5+0x7cc0], R15 ;  /* 0x007cc00f14007988 */ /* 0x0081e80008000005 */
[----:B------:R1:W-:Y:S04]  /*5d2f0*/  STS.U8 [R20+UR5+0x7e80], R8 ;  /* 0x007e800814007988 */ /* 0x0003e80008000005 */
[----:B------:R3:W-:Y:S04]  /*5d300*/  STS.U8 [R20+UR5+0x7ec0], R7 ;  /* 0x007ec00714007988 */ /* 0x0007e80008000005 */
[----:B0-----:R-:W2:Y:S04]  /*5d310*/  LDL.LU R15, [R1+0x1788] ;  /* 0x00178800010f7983 */ /* 0x001ea80000300800 */
[----:B-1----:R-:W2:Y:S04]  /*5d320*/  LDL.LU R8, [R1+0x17a4] ;  /* 0x0017a40001087983 */ /* 0x002ea80000300800 */
[----:B---3--:R-:W3:Y:S04]  /*5d330*/  LDL.LU R20, [R1+0x5fdc] ;  /* 0x005fdc0001147983 */ /* 0x008ee80000300800 */
[----:B------:R-:W3:Y:S04]  /*5d340*/  LDL.LU R7, [R1+0x17a8] ;  /* 0x0017a80001077983 */ /* 0x000ee80000300800 */
[----:B---3--:R0:W-:Y:S04]  /*5d350*/  STS.U8 [R20+UR5+0x100], R7 ;  /* 0x0001000714007988 */ /* 0x0081e80008000005 */
[----:B0-----:R-:W3:Y:S04]  /*5d360*/  LDL.LU R7, [R1+0x15c4] ;  /* 0x0015c40001077983 */ /* 0x001ee80000300800 */
[----:B---3--:R0:W-:Y:S04]  /*5d370*/  STL [R1+0x5fd0], R7 ;  /* 0x005fd00701007387 */ /* 0x0081e80000100800 */
[----:B0-----:R-:W3:Y:S04]  /*5d380*/  LDL.LU R7, [R1+0x15c8] ;  /* 0x0015c80001077983 */ /* 0x001ee80000300800 */
[----:B---3--:R0:W-:Y:S04]  /*5d390*/  STL [R1+0x5fd4], R7 ;  /* 0x005fd40701007387 */ /* 0x0081e80000100800 */
[----:B0-----:R-:W3:Y:S04]  /*5d3a0*/  LDL.LU R7, [R1+0x15e4] ;  /* 0x0015e40001077983 */ /* 0x001ee80000300800 */
[----:B--2---:R-:W-:Y:S04]  /*5d3b0*/  STS.U8 [R20+UR5+0x140], R8 ;  /* 0x0001400814007988 */ /* 0x004fe80008000005 */
[----:B------:R-:W-:Y:S04]  /*5d3c0*/  STS.U8 [R20+UR5+0x300], R15 ;  /* 0x0003000f14007988 */ /* 0x000fe80008000005 */
        /* <DEDUP_REMOVED lines=167> */
[----:B------:R0:W-:Y:S04]  /*5de40*/  STS.U8 [R20+UR5+0x5940], R29 ;  /* 0x0059401d14007988 */ /* 0x0001e80008000005 */
[----:B------:R-:W3:Y:S04]  /*5de50*/  LDL.LU R22, [R1+0x27c] ;  /* 0x00027c0001167983 */ /* 0x000ee80000300800 */
[----:B0-----:R-:W3:Y:S04]  /*5de60*/  LDL.LU R29, [R1+0x250] ;  /* 0x00025000011d7983 */ /* 0x001ee80000300800 */
        /* <DEDUP_REMOVED lines=47> */
[----:B------:R0:W-:Y:S04]  /*5e160*/  STS.U8 [R20+UR5+0x6940], R23 ;  /* 0x0069401714007988 */ /* 0x0001e80008000005 */
[----:B------:R0:W-:Y:S04]  /*5e170*/  STS.U8 [R20+UR5+0x6b00], R24 ;  /* 0x006b001814007988 */ /* 0x0001e80008000005 */
[----:B------:R0:W-:Y:S04]  /*5e180*/  STS.U8 [R20+UR5+0x6b40], R9 ;  /* 0x006b400914007988 */ /* 0x0001e80008000005 */
[----:B------:R-:W-:Y:S04]  /*5e190*/  STS.U8 [R20+UR5+0x6d00], R10 ;  /* 0x006d000a14007988 */ /* 0x000fe80008000005 */
[----:B------:R0:W-:Y:S04]  /*5e1a0*/  STS.U8 [R20+UR5+0x6d40], R17 ;  /* 0x006d401114007988 */ /* 0x0001e80008000005 */
[----:B------:R0:W-:Y:S04]  /*5e1b0*/  STS.U8 [R20+UR5+0x6f00], R18 ;  /* 0x006f001214007988 */ /* 0x0001e80008000005 */
[----:B------:R0:W-:Y:S04]  /*5e1c0*/  STS.U8 [R20+UR5+0x6f40], R25 ;  /* 0x006f401914007988 */ /* 0x0001e80008000005 */
        /* <DEDUP_REMOVED lines=10> */
[----:B0-----:R-:W3:Y:S04]  /*5e270*/  LDL.LU R8, [R1+0x173c] ;  /* 0x00173c0001087983 */ /* 0x001ee80000300800 */
[----:B-1----:R-:W3:Y:S04]  /*5e280*/  LDL.LU R15, [R1+0x1720] ;  /* 0x00172000010f7983 */ /* 0x002ee80000300800 */
[----:B------:R-:W3:Y:S04]  /*5e290*/  LDL.LU R16, [R1+0x171c] ;  /* 0x00171c0001107983 */ /* 0x000ee80000300800 */
[----:B------:R-:W3:Y:S04]  /*5e2a0*/  LDL.LU R23, [R1+0x1700] ;  /* 0x0017000001177983 */ /* 0x000ee80000300800 */
[----:B------:R-:W3:Y:S04]  /*5e2b0*/  LDL.LU R24, [R1+0x16fc] ;  /* 0x0016fc0001187983 */ /* 0x000ee80000300800 */
[----:B------:R-:W3:Y:S04]  /*5e2c0*/  LDL.LU R9, [R1+0x16e0] ;  /* 0x0016e00001097983 */ /* 0x000ee80000300800 */
[----:B------:R-:W3:Y:S04]  /*5e2d0*/  LDL.LU R17, [R1+0x16dc] ;  /* 0x0016dc0001117983 */ /* 0x000ee80000300800 */
[----:B------:R-:W3:Y:S04]  /*5e2e0*/  LDL.LU R18, [R1+0x16c0] ;  /* 0x0016c00001127983 */ /* 0x000ee80000300800 */
[----:B------:R-:W3:Y:S01]  /*5e2f0*/  LDL.LU R25, [R1+0x16bc] ;  /* 0x0016bc0001197983 */ /* 0x000ee20000300800 */
[----:B--2---:R-:W-:-:S03]  /*5e300*/  LOP3.LUT R7, R28, 0x20, RZ, 0x3c, !PT ;  /* 0x000000201c077812 */ /* 0x004fc600078e3cff */
[----:B------:R-:W2:Y:S04]  /*5e310*/  LDL.LU R27, [R1+0x16a0] ;  /* 0x0016a000011b7983 */ /* 0x000ea80000300800 */
[----:B------:R0:W-:Y:S04]  /*5e320*/  STS.U8 [R7+UR5+0x7940], R29 ;  /* 0x0079401d07007988 */ /* 0x0001e80008000005 */
[----:B------:R1:W-:Y:S04]  /*5e330*/  STS.U8 [R7+UR5+0x7b00], R22 ;  /* 0x007b001607007988 */ /* 0x0003e80008000005 */
[----:B------:R1:W-:Y:S04]  /*5e340*/  STS.U8 [R7+UR5+0x7b40], R21 ;  /* 0x007b401507007988 */ /* 0x0003e80008000005 */
[----:B----4-:R4:W-:Y:S04]  /*5e350*/  STS.U8 [R7+UR5+0x7d00], R14 ;  /* 0x007d000e07007988 */ /* 0x0109e80008000005 */
[----:B0-----:R-:W2:Y:S04]  /*5e360*/  LDL.LU R29, [R1+0x175c] ;  /* 0x00175c00011d7983 */ /* 0x001ea80000300800 */
[----:B-1----:R-:W2:Y:S04]  /*5e370*/  LDL.LU R22, [R1+0x1760] ;  /* 0x0017600001167983 */ /* 0x002ea80000300800 */
[----:B------:R-:W2:Y:S04]  /*5e380*/  LDL.LU R21, [R1+0x177c] ;  /* 0x00177c0001157983 */ /* 0x000ea80000300800 */
[----:B----4-:R-:W4:Y:S04]  /*5e390*/  LDL.LU R14, [R1+0x1780] ;  /* 0x00178000010e7983 */ /* 0x010f280000300800 */
        /* <DEDUP_REMOVED lines=17> */
[----:B--2---:R-:W-:Y:S04]  /*5e4b0*/  STS.U8 [R10+UR5+0x180], R6 ;  /* 0x000180060a007988 */ /* 0x004fe80008000005 */
[----:B------:R-:W-:Y:S04]  /*5e4c0*/  STS.U8 [R10+UR5+0x1c0], R13 ;  /* 0x0001c00d0a007988 */ /* 0x000fe80008000005 */
[----:B----4-:R-:W-:Y:S04]  /*5e4d0*/  STS.U8 [R10+UR5+0x380], R14 ;  /* 0x0003800e0a007988 */ /* 0x010fe80008000005 */
[----:B------:R-:W-:Y:S04]  /*5e4e0*/  STS.U8 [R10+UR5+0x3c0], R21 ;  /* 0x0003c0150a007988 */ /* 0x000fe80008000005 */
[----:B------:R-:W-:Y:S04]  /*5e4f0*/  STS.U8 [R10+UR5+0x580], R22 ;  /* 0x000580160a007988 */ /* 0x000fe80008000005 */
[----:B------:R-:W-:Y:S04]  /*5e500*/  STS.U8 [R10+UR5+0x5c0], R29 ;  /* 0x0005c01d0a007988 */ /* 0x000fe80008000005 */
[----:B---3--:R-:W-:Y:S04]  /*5e510*/  STS.U8 [R10+UR5+0x780], R7 ;  /* 0x000780070a007988 */ /* 0x008fe80008000005 */
        /* <DEDUP_REMOVED lines=51> */
[----:B--2---:R0:W-:Y:S04]  /*5e850*/  STS.U8 [R10+UR5+0x1bc0], R27 ;  /* 0x001bc01b0a007988 */ /* 0x0041e80008000005 */
[----:B------:R-:W2:Y:S04]  /*5e860*/  LDL.LU R20, [R1+0x1408] ;  /* 0x0014080001147983 */ /* 0x000ea80000300800 */
[----:B0-----:R-:W2:Y:S04]  /*5e870*/  LDL.LU R27, [R1+0x1404] ;  /* 0x00140400011b7983 */ /* 0x001ea80000300800 */
[----:B---3--:R0:W-:Y:S04]  /*5e880*/  STS.U8 [R10+UR5+0x1d80], R5 ;  /* 0x001d80050a007988 */ /* 0x0081e80008000005 */
[----:B0-----:R-:W3:Y:S04]  /*5e890*/  LDL.LU R5, [R1+0x5f90] ;  /* 0x005f900001057983 */ /* 0x001ee80000300800 */
[----:B---3--:R0:W-:Y:S04]  /*5e8a0*/  STS.U8 [R10+UR5+0x1dc0], R5 ;  /* 0x001dc0050a007988 */ /* 0x0081e80008000005 */
[----:B0-----:R-:W3:Y:S04]  /*5e8b0*/  LDL.LU R5, [R1+0x5f8c] ;  /* 0x005f8c0001057983 */ /* 0x001ee80000300800 */
        /* <DEDUP_REMOVED lines=16> */
[----:B0-----:R-:W3:Y:S04]  /*5e9c0*/  LDL.LU R28, [R1+0x13e8] ;  /* 0x0013e800011c7983 */ /* 0x001ee80000300800 */
[----:B------:R-:W4:Y:S04]  /*5e9d0*/  LDL.LU R5, [R1+0x13c4] ;  /* 0x0013c40001057983 */ /* 0x000f280000300800 */
[----:B----4-:R0:W-:Y:S04]  /*5e9e0*/  STL [R1+0x5f84], R5 ;  /* 0x005f840501007387 */ /* 0x0101e80000100800 */
[----:B0-----:R-:W4:Y:S04]  /*5e9f0*/  LDL.LU R5, [R1+0x13c8] ;  /* 0x0013c80001057983 */ /* 0x001f280000300800 */
[----:B------:R-:W-:Y:S04]  /*5ea00*/  STS.U8 [R10+UR5+0x2f80], R18 ;  /* 0x002f80120a007988 */ /* 0x000fe80008000005 */
[----:B------:R-:W-:Y:S04]  /*5ea10*/  STS.U8 [R10+UR5+0x2fc0], R25 ;  /* 0x002fc0190a007988 */ /* 0x000fe80008000005 */
[----:B------:R-:W-:Y:S04]  /*5ea20*/  STS.U8 [R10+UR5+0x3180], R26 ;  /* 0x0031801a0a007988 */ /* 0x000fe80008000005 */
[----:B------:R-:W-:Y:S04]  /*5ea30*/  STS.U8 [R10+UR5+0x31c0], R0 ;  /* 0x0031c0000a007988 */ /* 0x000fe80008000005 */
[----:B------:R-:W-:Y:S04]  /*5ea40*/  STS.U8 [R10+UR5+0x3380], R2 ;  /* 0x003380020a007988 */ /* 0x000fe80008000005 */
[----:B------:R-:W-:Y:S04]  /*5ea50*/  STS.U8 [R10+UR5+0x33c0], R3 ;  /* 0x0033c0030a007988 */ /* 0x000fe80008000005 */
[----:B----4-:R0:W-:Y:S04]  /*5ea60*/  STL [R1+0x5f88], R5 ;  /* 0x005f880501007387 */ /* 0x0101e80000100800 */
[----:B0-----:R-:W4:Y:S04]  /*5ea70*/  LDL.LU R5, [R1+0x13e4] ;  /* 0x0013e40001057983 */ /* 0x001f280000300800 */
        /* <DEDUP_REMOVED lines=21> */
[----:B------:R1:W-:Y:S04]  /*5ebd0*/  STS.U8 [R10+UR5+0x35c0], R11 ;  /* 0x0035c00b0a007988 */ /* 0x0003e80008000005 */
[----:B------:R0:W-:Y:S04]  /*5ebe0*/  STS.U8 [R10+UR5+0x3780], R12 ;  /* 0x0037800c0a007988 */ /* 0x0001e80008000005 */
[----:B------:R0:W-:Y:S04]  /*5ebf0*/  STS.U8 [R10+UR5+0x37c0], R19 ;  /* 0x0037c0130a007988 */ /* 0x0001e80008000005 */
[----:B--2---:R2:W-:Y:S04]  /*5ec00*/  STS.U8 [R10+UR5+0x3980], R20 ;  /* 0x003980140a007988 */ /* 0x0045e80008000005 */
[----:B------:R2:W-:Y:S04]  /*5ec10*/  STS.U8 [R10+UR5+0x39c0], R27 ;  /* 0x0039c01b0a007988 */ /* 0x0005e80008000005 */
[----:B0-----:R-:W4:Y:S04]  /*5ec20*/  LDL.LU R4, [R1+0x568] ;  /* 0x0005680001047983 */ /* 0x001f280000300800 */
[----:B-1----:R-:W4:Y:S04]  /*5ec30*/  LDL.LU R11, [R1+0x564] ;  /* 0x00056400010b7983 */ /* 0x002f280000300800 */
[----:B------:R-:W4:Y:S04]  /*5ec40*/  LDL.LU R12, [R1+0x548] ;  /* 0x00054800010c7983 */ /* 0x000f280000300800 */
[----:B------:R-:W4:Y:S04]  /*5ec50*/  LDL.LU R19, [R1+0x544] ;  /* 0x0005440001137983 */ /* 0x000f280000300800 */
[----:B--2---:R-:W2:Y:S04]  /*5ec60*/  LDL.LU R20, [R1+0x4d8] ;  /* 0x0004d80001147983 */ /* 0x004ea80000300800 */
[----:B---3--:R0:W-:Y:S04]  /*5ec70*/  STS.U8 [R10+UR5+0x3b80], R28 ;  /* 0x003b801c0a007988 */ /* 0x0081e80008000005 */
[----:B------:R-:W3:Y:S04]  /*5ec80*/  LDL.LU R27, [R1+0x4d4] ;  /* 0x0004d400011b7983 */ /* 0x000ee80000300800 */
[----:B0-----:R-:W2:Y:S04]  /*5ec90*/  LDL.LU R28, [R1+0x478] ;  /* 0x00047800011c7983 */ /* 0x001ea80000300800 */
[----:B----4-:R0:W-:Y:S04]  /*5eca0*/  STS.U8 [R10+UR5+0x3bc0], R5 ;  /* 0x003bc0050a007988 */ /* 0x0101e80008000005 */
[----:B0-----:R-:W4:Y:S04]  /*5ecb0*/  LDL.LU R5, [R1+0x5f88] ;  /* 0x005f880001057983 */ /* 0x001f280000300800 */
[----:B----4-:R0:W-:Y:S04]  /*5ecc0*/  STS.U8 [R10+UR5+0x3d80], R5 ;  /* 0x003d80050a007988 */ /* 0x0101e80008000005 */
[----:B0-----:R-:W4:Y:S04]  /*5ecd0*/  LDL.LU R5, [R1+0x5f84] ;  /* 0x005f840001057983 */ /* 0x001f280000300800 */
        /* <DEDUP_REMOVED lines=15> */
[----:B------:R-:W-:Y:S04]  /*5edd0*/  STS.U8 [R10+UR5+0x4d80], R17 ;  /* 0x004d80110a007988 */ /* 0x000fe80008000005 */
[----:B------:R-:W-:Y:S04]  /*5ede0*/  STS.U8 [R10+UR5+0x4dc0], R18 ;  /* 0x004dc0120a007988 */ /* 0x000fe80008000005 */
[----:B------:R-:W-:Y:S04]  /*5edf0*/  STS.U8 [R10+UR5+0x4f80], R25 ;  /* 0x004f80190a007988 */ /* 0x000fe80008000005 */
[----:B------:R-:W-:Y:S04]  /*5ee00*/  STS.U8 [R10+UR5+0x4fc0], R0 ;  /* 0x004fc0000a007988 */ /* 0x000fe80008000005 */
[----:B------:R1:W-:Y:S04]  /*5ee10*/  STS.U8 [R10+UR5+0x5180], R2 ;  /* 0x005180020a007988 */ /* 0x0003e80008000005 */
[----:B0-----:R-:W4:Y:S04]  /*5ee20*/  LDL.LU R26, [R1+0x474] ;  /* 0x00047400011a7983 */ /* 0x001f280000300800 */
[----:B-1----:R-:W2:Y:S04]  /*5ee30*/  LDL.LU R2, [R1+0x3d8] ;  /* 0x0003d80001027983 */ /* 0x002ea80000300800 */
        /* <DEDUP_REMOVED lines=8> */
[----:B---3--:R-:W-:Y:S04]  /*5eec0*/  STS.U8 [R10+UR5+0x57c0], R27 ;  /* 0x0057c01b0a007988 */ /* 0x008fe80008000005 */
[----:B------:R-:W-:Y:S04]  /*5eed0*/  STS.U8 [R10+UR5+0x5980], R28 ;  /* 0x0059801c0a007988 */ /* 0x000fe80008000005 */
[----:B--2---:R0:W-:Y:S04]  /*5eee0*/  STL [R1+0x5f80], R2 ;  /* 0x005f800201007387 */ /* 0x0041e80000100800 */
[----:B0-----:R-:W2:Y:S04]  /*5eef0*/  LDL.LU R2, [R1+0x428] ;  /* 0x0004280001027983 */ /* 0x001ea80000300800 */
        /* <DEDUP_REMOVED lines=25> */
[----:B----4-:R0:W-:Y:S04]  /*5f090*/  STS.U8 [R10+UR5+0x59c0], R26 ;  /* 0x0059c01a0a007988 */ /* 0x0101e80008000005 */
[----:B------:R-:W4:Y:S04]  /*5f0a0*/  LDL.LU R25, [R1+0x18] ;  /* 0x0000180001197983 */ /* 0x000f280000300800 */
[----:B0-----:R-:W3:Y:S04]  /*5f0b0*/  LDL.LU R26, [R1+0x14] ;  /* 0x00001400011a7983 */ /* 0x001ee80000300800 */
[----:B--2---:R0:W-:Y:S04]  /*5f0c0*/  STS.U8 [R10+UR5+0x5b80], R2 ;  /* 0x005b80020a007988 */ /* 0x0041e80008000005 */
[----:B0-----:R-:W2:Y:S04]  /*5f0d0*/  LDL.LU R2, [R1+0x5f80] ;  /* 0x005f800001027983 */ /* 0x001ea80000300800 */
[----:B--2---:R0:W-:Y:S04]  /*5f0e0*/  STS.U8 [R10+UR5+0x5bc0], R2 ;  /* 0x005bc0020a007988 */ /* 0x0041e80008000005 */
[----:B0-----:R-:W2:Y:S04]  /*5f0f0*/  LDL.LU R2, [R1+0x5f7c] ;  /* 0x005f7c0001027983 */ /* 0x001ea80000300800 */
[----:B--2---:R0:W-:Y:S04]  /*5f100*/  STS.U8 [R10+UR5+0x5d80], R2 ;  /* 0x005d80020a007988 */ /* 0x0041e80008000005 */
[----:B---3--:R1:W-:Y:S04]  /*5f110*/  STS.U8 [R10+UR5+0x5dc0], R3 ;  /* 0x005dc0030a007988 */ /* 0x0083e80008000005 */
[----:B------:R2:W-:Y:S04]  /*5f120*/  STS.U8 [R10+UR5+0x5f80], R4 ;  /* 0x005f80040a007988 */ /* 0x0005e80008000005 */
[----:B------:R3:W-:Y:S04]  /*5f130*/  STS.U8 [R10+UR5+0x5fc0], R11 ;  /* 0x005fc00b0a007988 */ /* 0x0007e80008000005 */
[----:B------:R1:W-:Y:S04]  /*5f140*/  STS.U8 [R10+UR5+0x6180], R12 ;  /* 0x0061800c0a007988 */ /* 0x0003e80008000005 */
[----:B------:R2:W-:Y:S04]  /*5f150*/  STS.U8 [R10+UR5+0x61c0], R19 ;  /* 0x0061c0130a007988 */ /* 0x0005e80008000005 */
[----:B0-----:R-:W4:Y:S04]  /*5f160*/  LDL.LU R2, [R1+0x5f78] ;  /* 0x005f780001027983 */ /* 0x001f280000300800 */
[----:B-1----:R-:W4:Y:S04]  /*5f170*/  LDL.LU R3, [R1+0x5f74] ;  /* 0x005f740001037983 */ /* 0x002f280000300800 */
[----:B--2---:R-:W2:Y:S04]  /*5f180*/  LDL.LU R4, [R1+0x5f70] ;  /* 0x005f700001047983 */ /* 0x004ea80000300800 */
[----:B---3--:R-:W3:Y:S04]  /*5f190*/  LDL.LU R11, [R1+0x5f6c] ;  /* 0x005f6c00010b7983 */ /* 0x008ee80000300800 */
[----:B------:R-:W2:Y:S04]  /*5f1a0*/  LDL.LU R12, [R1+0x5f68] ;  /* 0x005f6800010c7983 */ /* 0x000ea80000300800 */
[----:B------:R-:W2:Y:S04]  /*5f1b0*/  LDL.LU R19, [R1+0x5f64] ;  /* 0x005f640001137983 */ /* 0x000ea80000300800 */
[----:B------:R0:W-:Y:S04]  /*5f1c0*/  STS.U8 [R10+UR5+0x6380], R20 ;  /* 0x006380140a007988 */ /* 0x0001e80008000005 */
[----:B------:R1:W-:Y:S04]  /*5f1d0*/  STS.U8 [R10+UR5+0x63c0], R27 ;  /* 0x0063c01b0a007988 */ /* 0x0003e80008000005 */
[----:B------:R1:W-:Y:S04]  /*5f1e0*/  STS.U8 [R10+UR5+0x6580], R28 ;  /* 0x0065801c0a007988 */ /* 0x0003e80008000005 */
[----:B------:R-:W-:Y:S04]  /*5f1f0*/  STS.U8 [R10+UR5+0x65c0], R5 ;  /* 0x0065c0050a007988 */ /* 0x000fe80008000005 */
[----:B0-----:R-:W2:Y:S04]  /*5f200*/  LDL.LU R20, [R1+0x5f60] ;  /* 0x005f600001147983 */ /* 0x001ea80000300800 */
[----:B-1----:R-:W2:Y:S04]  /*5f210*/  LDL.LU R27, [R1+0x5f5c] ;  /* 0x005f5c00011b7983 */ /* 0x002ea80000300800 */
[----:B------:R-:W2:Y:S04]  /*5f220*/  LDL.LU R28, [R1+0x5f58] ;  /* 0x005f5800011c7983 */ /* 0x000ea80000300800 */
[----:B------:R-:W-:Y:S04]  /*5f230*/  STS.U8 [R10+UR5+0x6780], R6 ;  /* 0x006780060a007988 */ /* 0x000fe80008000005 */
[----:B------:R0:W-:Y:S04]  /*5f240*/  STS.U8 [R10+UR5+0x67c0], R0 ;  /* 0x0067c0000a007988 */ /* 0x0001e80008000005 */
[----:B0-----:R-:W3:Y:S04]  /*5f250*/  LDL.LU R0, [R1+0x17b4] ;  /* 0x0017b40001007983 */ /* 0x001ee80000300800 */
[----:B------:R-:W3:Y:S04]  /*5f260*/  LDL R5, [R1+0xa8] ;  /* 0x0000a80001057983 */ /* 0x000ee80000100800 */
        /* <DEDUP_REMOVED lines=10> */
[----:B------:R1:W-:Y:S04]  /*5f310*/  STS.U8 [R10+UR5+0x7380], R24 ;  /* 0x007380180a007988 */ /* 0x0003e80008000005 */
[----:B------:R-:W-:Y:S04]  /*5f320*/  STS.U8 [R10+UR5+0x73c0], R9 ;  /* 0x0073c0090a007988 */ /* 0x000fe80008000005 */
[----:B------:R0:W-:Y:S04]  /*5f330*/  STS.U8 [R10+UR5+0x7580], R17 ;  /* 0x007580110a007988 */ /* 0x0001e80008000005 */
[----:B------:R0:W-:Y:S04]  /*5f340*/  STS.U8 [R10+UR5+0x75c0], R18 ;  /* 0x0075c0120a007988 */ /* 0x0001e80008000005 */
[----:B----4-:R4:W-:Y:S04]  /*5f350*/  STS.U8 [R10+UR5+0x7780], R25 ;  /* 0x007780190a007988 */ /* 0x0109e80008000005 */
[----:B------:R4:W-:Y:S04]  /*5f360*/  STS.U8 [R10+UR5+0x77c0], R26 ;  /* 0x0077c01a0a007988 */ /* 0x0009e80008000005 */
[----:B0-----:R-:W3:Y:S04]  /*5f370*/  LDL.LU R23, [R1+0x1560] ;  /* 0x0015600001177983 */ /* 0x001ee80000300800 */
[----:B-1----:R-:W3:Y:S04]  /*5f380*/  LDL.LU R24, [R1+0x155c] ;  /* 0x00155c0001187983 */ /* 0x002ee80000300800 */
[----:B------:R-:W3:Y:S04]  /*5f390*/  LDL.LU R17, [R1+0x1570] ;  /* 0x0015700001117983 */ /* 0x000ee80000300800 */
[----:B------:R-:W3:Y:S04]  /*5f3a0*/  LDL.LU R18, [R1+0x1568] ;  /* 0x0015680001127983 */ /* 0x000ee80000300800 */
[----:B----4-:R-:W4:Y:S04]  /*5f3b0*/  LDL.LU R25, [R1+0x157c] ;  /* 0x00157c0001197983 */ /* 0x010f280000300800 */
[----:B------:R-:W4:Y:S04]  /*5f3c0*/  LDL.LU R26, [R1+0x1578] ;  /* 0x00157800011a7983 */ /* 0x000f280000300800 */
[----:B--2---:R-:W-:Y:S04]  /*5f3d0*/  STS.U8 [R10+UR5+0x7980], R28 ;  /* 0x0079801c0a007988 */ /* 0x004fe80008000005 */
[----:B------:R-:W-:Y:S04]  /*5f3e0*/  STS.U8 [R10+UR5+0x79c0], R27 ;  /* 0x0079c01b0a007988 */ /* 0x000fe80008000005 */
[----:B------:R-:W-:Y:S04]  /*5f3f0*/  STS.U8 [R10+UR5+0x7b80], R20 ;  /* 0x007b80140a007988 */ /* 0x000fe80008000005 */
[----:B------:R-:W-:Y:S04]  /*5f400*/  STS.U8 [R10+UR5+0x7bc0], R19 ;  /* 0x007bc0130a007988 */ /* 0x000fe80008000005 */
[----:B------:R-:W-:Y:S04]  /*5f410*/  STS.U8 [R10+UR5+0x7d80], R12 ;  /* 0x007d800c0a007988 */ /* 0x000fe80008000005 */
[----:B---3--:R-:W-:Y:S04]  /*5f420*/  STS.U8 [R10+UR5+0x7dc0], R11 ;  /* 0x007dc00b0a007988 */ /* 0x008fe80008000005 */
[----:B------:R-:W-:Y:S04]  /*5f430*/  STS.U8 [R10+UR5+0x7f80], R4 ;  /* 0x007f80040a007988 */ /* 0x000fe80008000005 */
[----:B------:R-:W-:Y:S01]  /*5f440*/  STS.U8 [R10+UR5+0x7fc0], R0 ;  /* 0x007fc0000a007988 */ /* 0x000fe20008000005 */
[----:B------:R-:W-:Y:S06]  /*5f450*/  BAR.SYNC.DEFER_BLOCKING 0x0 ;  /* 0x0000000000007b1d */ /* 0x000fec0000010000 */
[----:B------:R-:W0:Y:S04]  /*5f460*/  LDSM.16.M88.4 R8, [R5] ;  /* 0x000000000508783b */ /* 0x000e280000000200 */
[----:B------:R-:W1:Y:S04]  /*5f470*/  LDSM.16.M88.4 R12, [R5+0x400] ;  /* 0x00040000050c783b */ /* 0x000e680000000200 */
[----:B0-----:R-:W-:Y:S04]  /*5f480*/  STL.64 [R1+0x1d70], R8 ;  /* 0x001d700801007387 */ /* 0x001fe80000100a00 */
[----:B------:R0:W-:Y:S04]  /*5f490*/  STL.64 [R1+0x1d78], R10 ;  /* 0x001d780a01007387 */ /* 0x0001e80000100a00 */
[----:B-1----:R-:W-:Y:S04]  /*5f4a0*/  STL.64 [R1+0x1d80], R12 ;  /* 0x001d800c01007387 */ /* 0x002fe80000100a00 */
[----:B------:R-:W-:Y:S01]  /*5f4b0*/  STL.64 [R1+0x1d88], R14 ;  /* 0x001d880e01007387 */ /* 0x000fe20000100a00 */
[----:B0-----:R-:W-:-:S02]  /*5f4c0*/  IMAD.MOV.U32 R10, RZ, RZ, R12 ;  /* 0x000000ffff0a7224 */ /* 0x001fc400078e000c */
[----:B------:R-:W-:Y:S02]  /*5f4d0*/  IMAD.MOV.U32 R11, RZ, RZ, R13 ;  /* 0x000000ffff0b7224 */ /* 0x000fe400078e000d */
[----:B------:R-:W0:Y:S04]  /*5f4e0*/  LDSM.16.M88.4 R12, [R5+0x800] ;  /* 0x00080000050c783b */ /* 0x000e280000000200 */
[----:B0-----:R-:W-:Y:S01]  /*5f4f0*/  STL.64 [R1+0x1d90], R12 ;  /* 0x001d900c01007387 */ /* 0x001fe20000100a00 */
[----:B------:R-:W-:-:S03]  /*5f500*/  IMAD.MOV.U32 R20, RZ, RZ, R12 ;  /* 0x000000ffff147224 */ /* 0x000fc600078e000c */
[----:B------:R-:W-:Y:S01]  /*5f510*/  STL.64 [R1+0x1d98], R14 ;  /* 0x001d980e01007387 */ /* 0x000fe20000100a00 */
[----:B------:R-:W-:-:S03]  /*5f520*/  IMAD.MOV.U32 R7, RZ, RZ, R13 ;  /* 0x000000ffff077224 */ /* 0x000fc600078e000d */
[----:B------:R-:W0:Y:S01]  /*5f530*/  LDSM.16.M88.4 R12, [R5+0xc00] ;  /* 0x000c0000050c783b */ /* 0x000e220000000200 */
[----:B------:R-:W-:Y:S02]  /*5f540*/  IMAD.MOV.U32 R4, RZ, RZ, R8 ;  /* 0x000000ffff047224 */ /* 0x000fe400078e0008 */
[----:B------:R-:W-:Y:S01]  /*5f550*/  IMAD.MOV.U32 R0, RZ, RZ, R9 ;  /* 0x000000ffff007224 */ /* 0x000fe200078e0009 */
[----:B------:R-:W-:Y:S01]  /*5f560*/  STL [R1+0x5f40], R20 ;  /* 0x005f401401007387 */ /* 0x000fe20000100800 */
[----:B0-----:R-:W-:Y:S02]  /*5f570*/  IMAD.MOV.U32 R9, RZ, RZ, R12 ;  /* 0x000000ffff097224 */ /* 0x001fe400078e000c */
[----:B------:R-:W-:Y:S01]  /*5f580*/  IMAD.MOV.U32 R8, RZ, RZ, R13 ;  /* 0x000000ffff087224 */ /* 0x000fe200078e000d */
[----:B------:R0:W-:Y:S04]  /*5f590*/  STL.64 [R1+0x1da0], R12 ;  /* 0x001da00c01007387 */ /* 0x0001e80000100a00 */
[----:B------:R4:W-:Y:S04]  /*5f5a0*/  STL.64 [R1+0x1da8], R14 ;  /* 0x001da80e01007387 */ /* 0x0009e80000100a00 */
[----:B------:R-:W-:Y:S04]  /*5f5b0*/  STL.64 [R1+0x5f50], R10 ;  /* 0x005f500a01007387 */ /* 0x000fe80000100a00 */
[----:B------:R-:W-:Y:S01]  /*5f5c0*/  STL.64 [R1+0x5f48], R8 ;  /* 0x005f480801007387 */ /* 0x000fe20000100a00 */
[----:B0-----:R-:W-:-:S03]  /*5f5d0*/  IMAD R12, R2, 0x100, R3 ;  /* 0x00000100020c7824 */ /* 0x001fc600078e0203 */
[----:B------:R-:W2:Y:S01]  /*5f5e0*/  LDL R3, [R1+0xa8] ;  /* 0x0000a80001037983 */ /* 0x000ea20000100800 */
[----:B------:R-:W-:Y:S02]  /*5f5f0*/  IMAD R13, R24, 0x100, R23 ;  /* 0x00000100180d7824 */ /* 0x000fe400078e0217 */
[----:B----4-:R-:W-:Y:S02]  /*5f600*/  IMAD R15, R26, 0x100, R25 ;  /* 0x000001001a0f7824 */ /* 0x010fe400078e0219 */
[----:B------:R-:W-:Y:S01]  /*5f610*/  IMAD R14, R18, 0x100, R17 ;  /* 0x00000100120e7824 */ /* 0x000fe200078e0211 */
[----:B--2---:R-:W0:Y:S04]  /*5f620*/  LDSM.16.M88.4 R8, [R3+0x1000] ;  /* 0x001000000308783b */ /* 0x004e280000000200 */
[----:B0-----:R-:W-:Y:S01]  /*5f630*/  STL.64 [R1+0x1db0], R8 ;  /* 0x001db00801007387 */ /* 0x001fe20000100a00 */
[----:B------:R-:W-:-:S03]  /*5f640*/  IMAD.MOV.U32 R16, RZ, RZ, R8 ;  /* 0x000000ffff107224 */ /* 0x000fc600078e0008 */
[----:B------:R-:W-:Y:S01]  /*5f650*/  STL.64 [R1+0x1db8], R10 ;  /* 0x001db80a01007387 */ /* 0x000fe20000100a00 */
[----:B------:R-:W-:-:S03]  /*5f660*/  IMAD.MOV.U32 R6, RZ, RZ, R9 ;  /* 0x000000ffff067224 */ /* 0x000fc600078e0009 */
[----:B------:R-:W2:Y:S04]  /*5f670*/  LDL.LU.64 R24, [R1+0xb0] ;  /* 0x0000b00001187983 */ /* 0x000ea80000300a00 */
[----:B------:R-:W0:Y:S04]  /*5f680*/  LDSM.16.M88.4 R8, [R3+0x1400] ;  /* 0x001400000308783b */ /* 0x000e280000000200 */
[----:B------:R-:W2:Y:S04]  /*5f690*/  LDL.LU.64 R26, [R1+0xb8] ;  /* 0x0000b800011a7983 */ /* 0x000ea80000300a00 */
[----:B0-----:R-:W-:Y:S01]  /*5f6a0*/  STL.64 [R1+0x1dc0], R8 ;  /* 0x001dc00801007387 */ /* 0x001fe20000100a00 */
[----:B------:R-:W-:-:S03]  /*5f6b0*/  IMAD.MOV.U32 R18, RZ, RZ, R8 ;  /* 0x000000ffff127224 */ /* 0x000fc600078e0008 */
[----:B------:R-:W-:Y:S01]  /*5f6c0*/  STL.64 [R1+0x1dc8], R10 ;  /* 0x001dc80a01007387 */ /* 0x000fe20000100a00 */
[----:B------:R-:W-:-:S03]  /*5f6d0*/  IMAD.MOV.U32 R5, RZ, RZ, R9 ;  /* 0x000000ffff057224 */ /* 0x000fc600078e0009 */
[----:B------:R-:W0:Y:S04]  /*5f6e0*/  LDSM.16.M88.4 R8, [R3+0x1800] ;  /* 0x001800000308783b */ /* 0x000e280000000200 */
[----:B0-----:R-:W-:Y:S04]  /*5f6f0*/  STL.64 [R1+0x1dd0], R8 ;  /* 0x001dd00801007387 */ /* 0x001fe80000100a00 */
[----:B------:R0:W-:Y:S04]  /*5f700*/  STL.64 [R1+0x1dd8], R10 ;  /* 0x001dd80a01007387 */ /* 0x0001e80000100a00 */
[----:B0-----:R-:W3:Y:S01]  /*5f710*/  LDL.LU.64 R10, [R1+0x5f50] ;  /* 0x005f5000010a7983 */ /* 0x001ee20000300a00 */
[----:B------:R-:W-:-:S02]  /*5f720*/  F2FP.F16.E4M3.UNPACK_B R12, R12 ;  /* 0x0000000cff0c723e */ /* 0x000fc400020006ff */
[----:B------:R-:W-:Y:S02]  /*5f730*/  F2FP.F16.E4M3.UNPACK_B R13, R13 ;  /* 0x0000000dff0d723e */ /* 0x000fe400020006ff */
[----:B------:R-:W-:Y:S02]  /*5f740*/  F2FP.F16.E4M3.UNPACK_B R14, R14 ;  /* 0x0000000eff0e723e */ /* 0x000fe400020006ff */
[----:B------:R-:W-:Y:S02]  /*5f750*/  F2FP.F16.E4M3.UNPACK_B R15, R15 ;  /* 0x0000000fff0f723e */ /* 0x000fe400020006ff */
[----:B------:R-:W-:Y:S02]  /*5f760*/  F2FP.F16.E4M3.UNPACK_B R20, R4 ;  /* 0x00000004ff14723e */ /* 0x000fe400020006ff */
[----:B------:R-:W-:Y:S01]  /*5f770*/  F2FP.F16.E4M3.UNPACK_B R21, R0 ;  /* 0x00000000ff15723e */ /* 0x000fe200020006ff */
[----:B------:R-:W-:Y:S02]  /*5f780*/  IMAD.MOV.U32 R4, RZ, RZ, R8 ;  /* 0x000000ffff047224 */ /* 0x000fe400078e0008 */
[----:B------:R-:W-:-:S02]  /*5f790*/  IMAD.MOV.U32 R0, RZ, RZ, R9 ;  /* 0x000000ffff007224 */ /* 0x000fc400078e0009 */
[----:B------:R-:W4:Y:S04]  /*5f7a0*/  LDL.LU.64 R8, [R1+0x5f48] ;  /* 0x005f480001087983 */ /* 0x000f280000300a00 */
[----:B------:R2:W-:Y:S04]  /*5f7b0*/  STL.64 [R1+0x98], R20 ;  /* 0x0000981401007387 */ /* 0x0005e80000100a00 */
[----:B------:R-:W-:Y:S04]  /*5f7c0*/  STL [R1+0x5f30], R6 ;  /* 0x005f300601007387 */ /* 0x000fe80000100800 */
[----:B------:R-:W-:Y:S01]  /*5f7d0*/  STL.64 [R1+0x5f28], R4 ;  /* 0x005f280401007387 */ /* 0x000fe20000100a00 */
[----:B--2---:R-:W-:Y:S03]  /*5f7e0*/  HMMA.16816.F32 R20, R12, R20, R24 ;  /* 0x000000140c14723c */ /* 0x004fe60000001818 */
[----:B------:R-:W2:-:S15]  /*5f7f0*/  LDL.LU.64 R24, [R1+0xe0] ;  /* 0x0000e00001187983 */ /* 0x000e9e0000300a00 */
[----:B------:R-:W-:Y:S01]  /*5f800*/  NOP ;  /* 0x0000000000007918 */ /* 0x000fe20000000000 */
[----:B------:R-:W-:Y:S04]  /*5f810*/  STL.64 [R1+0x120], R20 ;  /* 0x0001201401007387 */ /* 0x000fe80000100a00 */
[----:B------:R-:W-:Y:S04]  /*5f820*/  STL.64 [R1+0x128], R22 ;  /* 0x0001281601007387 */ /* 0x000fe80000100a00 */
[----:B------:R-:W0:Y:S02]  /*5f830*/  LDSM.16.M88.4 R20, [R3+0x1c00] ;  /* 0x001c00000314783b */ /* 0x000e240000000200 */
[----:B0-----:R-:W-:Y:S01]  /*5f840*/  IMAD.MOV.U32 R19, RZ, RZ, R20 ;  /* 0x000000ffff137224 */ /* 0x001fe200078e0014 */
[----:B---3--:R-:W-:-:S02]  /*5f850*/  F2FP.F16.E4M3.UNPACK_B R10, R10 ;  /* 0x0000000aff0a723e */ /* 0x008fc400020006ff */
[----:B------:R-:W-:-:S03]  /*5f860*/  F2FP.F16.E4M3.UNPACK_B R11, R11 ;  /* 0x0000000bff0b723e */ /* 0x000fc600020006ff */
[----:B------:R-:W-:Y:S04]  /*5f870*/  STL [R1+0x90], R10 ;  /* 0x0000900a01007387 */ /* 0x000fe80000100800 */
[----:B------:R-:W2:Y:S04]  /*5f880*/  LDL.LU.64 R26, [R1+0xe8] ;  /* 0x0000e800011a7983 */ /* 0x000ea80000300a00 */
[----:B------:R0:W-:Y:S04]  /*5f890*/  STL.64 [R1+0x1de0], R20 ;  /* 0x001de01401007387 */ /* 0x0001e80000100a00 */
[----:B------:R-:W-:Y:S04]  /*5f8a0*/  STL.64 [R1+0x1de8], R22 ;  /* 0x001de81601007387 */ /* 0x000fe80000100a00 */
[----:B0-----:R-:W3:Y:S04]  /*5f8b0*/  LDL.LU R20, [R1+0x5f40] ;  /* 0x005f400001147983 */ /* 0x001ee80000300800 */
[----:B------:R-:W-:Y:S04]  /*5f8c0*/  STL [R1+0x94], R11 ;  /* 0x0000940b01007387 */ /* 0x000fe80000100800 */
[----:B------:R-:W-:Y:S04]  /*5f8d0*/  STL.64 [R1+0x5f38], R18 ;  /* 0x005f381201007387 */ /* 0x000fe80000100a00 */
[----:B------:R0:W-:Y:S04]  /*5f8e0*/  STL [R1+0x5f34], R16 ;  /* 0x005f341001007387 */ /* 0x0001e80000100800 */
[----:B0-----:R-:W2:Y:S04]  /*5f8f0*/  LDL.LU.64 R16, [R1+0xc0] ;  /* 0x0000c00001107983 */ /* 0x001ea80000300a00 */
[----:B------:R-:W2:Y:S04]  /*5f900*/  LDL.LU.64 R18, [R1+0xc8] ;  /* 0x0000c80001127983 */ /* 0x000ea80000300a00 */
[----:B------:R-:W3:Y:S01]  /*5f910*/  LDL.LU.64 R4, [R1+0x140] ;  /* 0x0001400001047983 */ /* 0x000ee20000300a00 */
[----:B------:R-:W-:Y:S01]  /*5f920*/  F2FP.F16.E4M3.UNPACK_B R23, R7 ;  /* 0x00000007ff17723e */ /* 0x000fe200020006ff */
[----:B--2---:R-:W-:-:S15]  /*5f930*/  HMMA.16816.F32 R16, R12, R10, R16 ;  /* 0x0000000a0c10723c */ /* 0x004fde0000001810 */
[----:B------:R-:W-:-:S04]  /*5f940*/  NOP ;  /* 0x0000000000007918 */ /* 0x000fc80000000000 */
[----:B------:R-:W-:Y:S04]  /*5f950*/  STL.64 [R1+0x110], R16 ;  /* 0x0001101001007387 */ /* 0x000fe80000100a00 */
[----:B------:R-:W-:Y:S04]  /*5f960*/  STL.64 [R1+0x118], R18 ;  /* 0x0001181201007387 */ /* 0x000fe80000100a00 */
[----:B------:R-:W0:Y:S01]  /*5f970*/  LDSM.16.M88.4 R16, [R3+0x2000] ;  /* 0x002000000310783b */ /* 0x000e220000000200 */
[----:B---3--:R-:W-:-:S05]  /*5f980*/  F2FP.F16.E4M3.UNPACK_B R22, R20 ;  /* 0x00000014ff16723e */ /* 0x008fca00020006ff */
[----:B------:R-:W-:Y:S04]  /*5f990*/  STL [R1+0x88], R22 ;  /* 0x0000881601007387 */ /* 0x000fe80000100800 */
[----:B------:R-:W2:Y:S01]  /*5f9a0*/  LDL.LU.64 R6, [R1+0x148] ;  /* 0x0001480001067983 */ /* 0x000ea20000300a00 */
[----:B----4-:R-:W-:-:S03]  /*5f9b0*/  F2FP.F16.E4M3.UNPACK_B R20, R9 ;  /* 0x00000009ff14723e */ /* 0x010fc600020006ff */
[----:B0-----:R-:W-:Y:S01]  /*5f9c0*/  STL.64 [R1+0x1df0], R16 ;  /* 0x001df01001007387 */ /* 0x001fe20000100a00 */
[----:B------:R-:W-:-:S03]  /*5f9d0*/  IMAD.MOV.U32 R11, RZ, RZ, R16 ;  /* 0x000000ffff0b7224 */ /* 0x000fc600078e0010 */
[----:B------:R0:W-:Y:S01]  /*5f9e0*/  STL.64 [R1+0x1df8], R18 ;  /* 0x001df81201007387 */ /* 0x0001e20000100a00 */
[----:B------:R-:W-:Y:S02]  /*5f9f0*/  IMAD.MOV.U32 R10, RZ, RZ, R17 ;  /* 0x000000ffff0a7224 */ /* 0x000fe400078e0011 */
[----:B0-----:R-:W-:Y:S01]  /*5fa00*/  HMMA.16816.F32 R16, R12, R22, R24 ;  /* 0x000000160c10723c */ /* 0x001fe20000001818 */
[----:B------:R-:W-:Y:S04]  /*5fa10*/  STL [R1+0x8c], R23 ;  /* 0x00008c1701007387 */ /* 0x000fe80000100800 */
[----:B------:R-:W3:-:S14]  /*5fa20*/  LDL.LU.64 R24, [R1+0x190] ;  /* 0x0001900001187983 */ /* 0x000edc0000300a00 */
[----:B------:R-:W-:Y:S04]  /*5fa30*/  STL.64 [R1+0x100], R16 ;  /* 0x0001001001007387 */ /* 0x000fe80000100a00 */
[----:B------:R-:W-:Y:S04]  /*5fa40*/  STL.64 [R1+0x108], R18 ;  /* 0x0001081201007387 */ /* 0x000fe80000100a00 */
[----:B------:R-:W-:Y:S04]  /*5fa50*/  STL [R1+0x80], R20 ;  /* 0x0000801401007387 */ /* 0x000fe80000100800 */
[----:B------:R-:W4:Y:S04]  /*5fa60*/  LDL.LU.64 R26, [R1+0x198] ;  /* 0x00019800011a7983 */ /* 0x000f280000300a00 */
[----:B------:R-:W0:Y:S01]  /*5fa70*/  LDSM.16.M88.4 R16, [R3+0x2400] ;  /* 0x002400000310783b */ /* 0x000e220000000200 */
[----:B------:R-:W-:Y:S01]  /*5fa80*/  IMAD.MOV.U32 R2, RZ, RZ, R21 ;  /* 0x000000ffff027224 */ /* 0x000fe200078e0015 */
[----:B------:R-:W-:Y:S01]  /*5fa90*/  F2FP.F16.E4M3.UNPACK_B R21, R8 ;  /* 0x00000008ff15723e */ /* 0x000fe200020006ff */
[----:B0-----:R-:W-:Y:S01]  /*5faa0*/  IMAD.MOV.U32 R9, RZ, RZ, R16 ;  /* 0x000000ffff097224 */ /* 0x001fe200078e0010 */
[----:B----4-:R-:W-:Y:S04]  /*5fab0*/  STL.64 [R1+0x5f20], R26 ;  /* 0x005f201a01007387 */ /* 0x010fe80000100a00 */
[----:B------:R-:W-:Y:S04]  /*5fac0*/  STL [R1+0x84], R21 ;  /* 0x0000841501007387 */ /* 0x000fe80000100800 */
[----:B---3--:R0:W-:Y:S04]  /*5fad0*/  STL.64 [R1+0x5f18], R24 ;  /* 0x005f181801007387 */ /* 0x0081e80000100a00 */
[----:B0-----:R-:W3:Y:S04]  /*5fae0*/  LDL.LU.64 R24, [R1+0x170] ;  /* 0x0001700001187983 */ /* 0x001ee80000300a00 */
[----:B------:R-:W3:Y:S04]  /*5faf0*/  LDL.LU.64 R26, [R1+0x178] ;  /* 0x00017800011a7983 */ /* 0x000ee80000300a00 */
[----:B------:R-:W-:Y:S04]  /*5fb00*/  STL.64 [R1+0x1e00], R16 ;  /* 0x001e001001007387 */ /* 0x000fe80000100a00 */
[----:B------:R0:W-:Y:S01]  /*5fb10*/  STL.64 [R1+0x1e08], R18 ;  /* 0x001e081201007387 */ /* 0x0001e20000100a00 */
[----:B--2---:R-:W-:Y:S03]  /*5fb20*/  HMMA.16816.F32 R20, R12, R20, R4 ;  /* 0x000000140c14723c */ /* 0x004fe60000001804 */
[----:B0-----:R-:W2:Y:S04]  /*5fb30*/  LDL.LU.64 R18, [R1+0x5f38] ;  /* 0x005f380001127983 */ /* 0x001ea80000300a00 */
[----:B------:R-:W4:Y:S04]  /*5fb40*/  LDL.LU R16, [R1+0x5f34] ;  /* 0x005f340001107983 */ /* 0x000f280000300800 */
[----:B------:R-:W2:Y:S04]  /*5fb50*/  LDL.LU R6, [R1+0x5f30] ;  /* 0x005f300001067983 */ /* 0x000ea80000300800 */
[----:B------:R-:W3:Y:S04]  /*5fb60*/  LDL.LU.64 R4, [R1+0x5f28] ;  /* 0x005f280001047983 */ /* 0x000ee80000300a00 */
[----:B------:R-:W-:Y:S04]  /*5fb70*/  STL.64 [R1+0x140], R20 ;  /* 0x0001401401007387 */ /* 0x000fe80000100a00 */
[----:B------:R-:W-:Y:S04]  /*5fb80*/  STL.64 [R1+0x148], R22 ;  /* 0x0001481601007387 */ /* 0x000fe80000100a00 */
[----:B------:R-:W0:Y:S01]  /*5fb90*/  LDSM.16.M88.4 R20, [R3+0x2800] ;  /* 0x002800000314783b */ /* 0x000e220000000200 */
[----:B------:R-:W-:-:S03]  /*5fba0*/  IMAD.MOV.U32 R8, RZ, RZ, R17 ;  /* 0x000000ffff087224 */ /* 0x000fc600078e0011 */
[----:B0-----:R0:W-:Y:S04]  /*5fbb0*/  STL.64 [R1+0x1e10], R20 ;  /* 0x001e101401007387 */ /* 0x0011e80000100a00 */
[----:B------:R-:W-:Y:S01]  /*5fbc0*/  STL.64 [R1+0x1e18], R22 ;  /* 0x001e181601007387 */ /* 0x000fe20000100a00 */
[----:B------:R-:W-:Y:S01]  /*5fbd0*/  IMAD.MOV.U32 R7, RZ, RZ, R20 ;  /* 0x000000ffff077224 */ /* 0x000fe200078e0014 */
[----:B----4-:R-:W-:Y:S02]  /*5fbe0*/  F2FP.F16.E4M3.UNPACK_B R16, R16 ;  /* 0x00000010ff10723e */ /* 0x010fe400020006ff */
[----:B--2---:R-:W-:-:S07]  /*5fbf0*/  F2FP.F16.E4M3.UNPACK_B R17, R6 ;  /* 0x00000006ff11723e */ /* 0x004fce00020006ff */
[----:B---3--:R-:W-:Y:S01]  /*5fc00*/  HMMA.16816.F32 R24, R12, R16, R24 ;  /* 0x000000100c18723c */ /* 0x008fe20000001818 */
[----:B------:R-:W-:-:S15]  /*5fc10*/  STL.64 [R1+0x78], R16 ;  /* 0x0000781001007387 */ /* 0x000fde0000100a00 */
[----:B------:R-:W-:-:S03]  /*5fc20*/  NOP ;  /* 0x0000000000007918 */ /* 0x000fc60000000000 */
[----:B------:R-:W-:Y:S04]  /*5fc30*/  STL.64 [R1+0x160], R24 ;  /* 0x0001601801007387 */ /* 0x000fe80000100a00 */
[----:B------:R-:W-:Y:S04]  /*5fc40*/  STL.64 [R1+0x168], R26 ;  /* 0x0001681a01007387 */ /* 0x000fe80000100a00 */
[----:B------:R-:W1:Y:S01]  /*5fc50*/  LDSM.16.M88.4 R24, [R3+0x2c00] ;  /* 0x002c00000318783b */ /* 0x000e620000000200 */
[----:B------:R-:W-:Y:S01]  /*5fc60*/  IMAD.MOV.U32 R6, RZ, RZ, R21 ;  /* 0x000000ffff067224 */ /* 0x000fe200078e0015 */
[----:B0-----:R-:W-:-:S02]  /*5fc70*/  F2FP.F16.E4M3.UNPACK_B R20, R18 ;  /* 0x00000012ff14723e */ /* 0x001fc400020006ff */
[----:B------:R-:W-:Y:S01]  /*5fc80*/  F2FP.F16.E4M3.UNPACK_B R21, R5 ;  /* 0x00000005ff15723e */ /* 0x000fe200020006ff */
[----:B-1----:R-:W-:Y:S04]  /*5fc90*/  STL.64 [R1+0x1e20], R24 ;  /* 0x001e201801007387 */ /* 0x002fe80000100a00 */
[----:B------:R0:W-:Y:S01]  /*5fca0*/  STL.64 [R1+0x1e28], R26 ;  /* 0x001e281a01007387 */ /* 0x0001e20000100a00 */
[----:B------:R-:W-:Y:S02]  /*5fcb0*/  IMAD.MOV.U32 R18, RZ, RZ, R24 ;  /* 0x000000ffff127224 */ /* 0x000fe400078e0018 */
[----:B------:R-:W-:Y:S01]  /*5fcc0*/  IMAD.MOV.U32 R5, RZ, RZ, R25 ;  /* 0x000000ffff057224 */ /* 0x000fe200078e0019 */
[----:B0-----:R-:W2:Y:S04]  /*5fcd0*/  LDL.LU.64 R26, [R1+0x5f20] ;  /* 0x005f2000011a7983 */ /* 0x001ea80000300a00 */
[----:B------:R-:W2:Y:S04]  /*5fce0*/  LDL.LU.64 R24, [R1+0x5f18] ;  /* 0x005f180001187983 */ /* 0x000ea80000300a00 */
[----:B------:R2:W-:Y:S01]  /*5fcf0*/  STL.64 [R1+0x70], R20 ;  /* 0x0000701401007387 */ /* 0x0005e20000100a00 */
[----:B------:R-:W-:-:S02]  /*5fd00*/  F2FP.F16.E4M3.UNPACK_B R16, R4 ;  /* 0x00000004ff10723e */ /* 0x000fc400020006ff */
[----:B------:R-:W-:Y:S01]  /*5fd10*/  F2FP.F16.E4M3.UNPACK_B R17, R0 ;  /* 0x00000000ff11723e */ /* 0x000fe200020006ff */
[----:B--2---:R-:W-:Y:S01]  /*5fd20*/  HMMA.16816.F32 R20, R12, R20, R24 ;  /* 0x000000140c14723c */ /* 0x004fe20000001818 */
[----:B------:R-:W2:-:S15]  /*5fd30*/  LDL.LU.64 R24, [R1+0x1d0] ;  /* 0x0001d00001187983 */ /* 0x000e9e0000300a00 */
[----:B------:R-:W-:-:S03]  /*5fd40*/  NOP ;  /* 0x0000000000007918 */ /* 0x000fc60000000000 */
[----:B------:R-:W-:Y:S04]  /*5fd50*/  STL.64 [R1+0x180], R20 ;  /* 0x0001801401007387 */ /* 0x000fe80000100a00 */
[----:B------:R-:W-:Y:S04]  /*5fd60*/  STL.64 [R1+0x188], R22 ;  /* 0x0001881601007387 */ /* 0x000fe80000100a00 */
[----:B------:R-:W0:Y:S04]  /*5fd70*/  LDSM.16.M88.4 R20, [R3+0x3000] ;  /* 0x003000000314783b */ /* 0x000e280000000200 */
[----:B------:R-:W-:Y:S04]  /*5fd80*/  STL [R1+0x68], R16 ;  /* 0x0000681001007387 */ /* 0x000fe80000100800 */
[----:B------:R-:W2:Y:S01]  /*5fd90*/  LDL.LU.64 R26, [R1+0x1d8] ;  /* 0x0001d800011a7983 */ /* 0x000ea20000300a00 */
[----:B0-----:R-:W-:-:S03]  /*5fda0*/  IMAD.MOV.U32 R4, RZ, RZ, R20 ;  /* 0x000000ffff047224 */ /* 0x001fc600078e0014 */
[----:B------:R-:W-:Y:S04]  /*5fdb0*/  STL.64 [R1+0x1e30], R20 ;  /* 0x001e301401007387 */ /* 0x000fe80000100a00 */
[----:B------:R-:W-:Y:S04]  /*5fdc0*/  STL.64 [R1+0x1e38], R22 ;  /* 0x001e381601007387 */ /* 0x000fe80000100a00 */
[----:B------:R-:W-:Y:S04]  /*5fdd0*/  STL [R1+0x6c], R17 ;  /* 0x00006c1101007387 */ /* 0x000fe80000100800 */
[----:B------:R-:W-:Y:S04]  /*5fde0*/  STL.64 [R1+0x5f08], R6 ;  /* 0x005f080601007387 */ /* 0x000fe80000100a00 */
[----:B------:R0:W-:Y:S04]  /*5fdf0*/  STL.64 [R1+0x5f00], R4 ;  /* 0x005f000401007387 */ /* 0x0001e80000100a00 */
[----:B0-----:R-:W3:Y:S04]  /*5fe00*/  LDL.LU.64 R4, [R1+0x1b0] ;  /* 0x0001b00001047983 */ /* 0x001ee80000300a00 */
[----:B------:R-:W3:Y:S01]  /*5fe10*/  LDL.LU.64 R6, [R1+0x1b8] ;  /* 0x0001b80001067983 */ /* 0x000ee20000300a00 */
[----:B------:R-:W-:Y:S01]  /*5fe20*/  IMAD.MOV.U32 R0, RZ, RZ, R21 ;  /* 0x000000ffff007224 */ /* 0x000fe200078e0015 */
[----:B------:R-:W-:-:S02]  /*5fe30*/  F2FP.F16.E4M3.UNPACK_B R20, R19 ;  /* 0x00000013ff14723e */ /* 0x000fc400020006ff */
[----:B------:R-:W-:Y:S01]  /*5fe40*/  F2FP.F16.E4M3.UNPACK_B R21, R2 ;  /* 0x00000002ff15723e */ /* 0x000fe200020006ff */
[----:B---3--:R-:W-:-:S15]  /*5fe50*/  HMMA.16816.F32 R4, R12, R16, R4 ;  /* 0x000000100c04723c */ /* 0x008fde0000001804 */
[----:B------:R-:W-:-:S04]  /*5fe60*/  NOP ;  /* 0x0000000000007918 */ /* 0x000fc80000000000 */
[----:B------:R-:W-:Y:S04]  /*5fe70*/  STL.64 [R1+0x1b0], R4 ;  /* 0x0001b00401007387 */ /* 0x000fe80000100a00 */
[----:B------:R-:W-:Y:S04]  /*5fe80*/  STL.64 [R1+0x1b8], R6 ;  /* 0x0001b80601007387 */ /* 0x000fe80000100a00 */
[----:B------:R-:W0:Y:S02]  /*5fe90*/  LDSM.16.M88.4 R4, [R3+0x3400] ;  /* 0x003400000304783b */ /* 0x000e240000000200 */
[----:B0-----:R-:W-:-:S02]  /*5fea0*/  IMAD.MOV.U32 R16, RZ, RZ, R4 ;  /* 0x000000ffff107224 */ /* 0x001fc400078e0004 */
[----:B------:R-:W-:Y:S04]  /*5feb0*/  STL.64 [R1+0x1e40], R4 ;  /* 0x001e400401007387 */ /* 0x000fe80000100a00 */
[----:B------:R-:W-:Y:S04]  /*5fec0*/  STL.64 [R1+0x1e48], R6 ;  /* 0x001e480601007387 */ /* 0x000fe80000100a00 */
[----:B------:R-:W-:Y:S04]  /*5fed0*/  STL.64 [R1+0x60], R20 ;  /* 0x0000601401007387 */ /* 0x000fe80000100a00 */
[----:B------:R0:W-:Y:S04]  /*5fee0*/  STL [R1+0x5ef8], R16 ;  /* 0x005ef81001007387 */ /* 0x0001e80000100800 */
[----:B------:R1:W-:Y:S04]  /*5fef0*/  STL [R1+0x5f10], R18 ;  /* 0x005f101201007387 */ /* 0x0003e80000100800 */
[----:B0-----:R-:W3:Y:S04]  /*5ff00*/  LDL.LU.64 R16, [R1+0x1f0] ;  /* 0x0001f00001107983 */ /* 0x001ee80000300a00 */
[----:B-1----:R-:W3:Y:S01]  /*5ff10*/  LDL.LU.64 R18, [R1+0x1f8] ;  /* 0x0001f80001127983 */ /* 0x002ee20000300a00 */
[----:B--2---:R-:W-:Y:S03]  /*5ff20*/  HMMA.16816.F32 R24, R12, R20, R24 ;  /* 0x000000140c18723c */ /* 0x004fe60000001818 */
[----:B------:R-:W0:Y:S01]  /*5ff30*/  LDSM.16.M88.4 R20, [R3+0x3800] ;  /* 0x003800000314783b */ /* 0x000e220000000200 */
[----:B------:R-:W-:Y:S01]  /*5ff40*/  IMAD.MOV.U32 R2, RZ, RZ, R5 ;  /* 0x000000ffff027224 */ /* 0x000fe200078e0005 */
[----:B------:R-:W-:-:S02]  /*5ff50*/  F2FP.F16.E4M3.UNPACK_B R4, R11 ;  /* 0x0000000bff04723e */ /* 0x000fc400020006ff */
[----:B------:R-:W-:-:S12]  /*5ff60*/  F2FP.F16.E4M3.UNPACK_B R5, R10 ;  /* 0x0000000aff05723e */ /* 0x000fd800020006ff */
[----:B------:R-:W-:Y:S04]  /*5ff70*/  STL.64 [R1+0x1d0], R24 ;  /* 0x0001d01801007387 */ /* 0x000fe80000100a00 */
[----:B------:R-:W-:Y:S04]  /*5ff80*/  STL.64 [R1+0x1d8], R26 ;  /* 0x0001d81a01007387 */ /* 0x000fe80000100a00 */
[----:B0-----:R0:W-:Y:S04]  /*5ff90*/  STL.64 [R1+0x1e50], R20 ;  /* 0x001e501401007387 */ /* 0x0011e80000100a00 */
[----:B------:R1:W-:Y:S04]  /*5ffa0*/  STL.64 [R1+0x1e58], R22 ;  /* 0x001e581601007387 */ /* 0x0003e80000100a00 */
[----:B------:R3:W-:Y:S01]  /*5ffb0*/  STL.64 [R1+0x58], R4 ;  /* 0x0000580401007387 */ /* 0x0007e20000100a00 */
[----:B------:R-:W-:-:S02]  /*5ffc0*/  IMAD.MOV.U32 R10, RZ, RZ, R20 ;  /* 0x000000ffff0a7224 */ /* 0x000fc400078e0014 */
[----:B------:R-:W-:Y:S02]  /*5ffd0*/  IMAD.MOV.U32 R11, RZ, RZ, R21 ;  /* 0x000000ffff0b7224 */ /* 0x000fe400078e0015 */
[----:B0-----:R-:W2:Y:S04]  /*5ffe0*/  LDL.LU.64 R20, [R1+0x220] ;  /* 0x0002200001147983 */ /* 0x001ea80000300a00 */
[----:B-1----:R-:W2:Y:S01]  /*5fff0*/  LDL.LU.64 R22, [R1+0x228] ;  /* 0x0002280001167983 */ /* 0x002ea20000300a00 */
[----:B------:R-:W-:Y:S02]  /*60000*/  F2FP.F16.E4M3.UNPACK_B R24, R9 ;  /* 0x00000009ff18723e */ /* 0x000fe400020006ff */
[----:B------:R-:W-:Y:S01]  /*60010*/  F2FP.F16.E4M3.UNPACK_B R25, R8 ;  /* 0x00000008ff19723e */ /* 0x000fe200020006ff */
[----:B---3--:R-:W-:Y:S01]  /*60020*/  HMMA.16816.F32 R4, R12, R4, R16 ;  /* 0x000000040c04723c */ /* 0x008fe20000001810 */
[----:B------:R-:W3:-:S15]  /*60030*/  LDL.LU R18, [R1+0x5f10] ;  /* 0x005f100001127983 */ /* 0x000ede0000300800 */
[----:B------:R-:W-:-:S03]  /*60040*/  NOP ;  /* 0x0000000000007918 */ /* 0x000fc60000000000 */
[----:B------:R-:W-:Y:S04]  /*60050*/  STL.64 [R1+0x1f0], R4 ;  /* 0x0001f00401007387 */ /* 0x000fe80000100a00 */
[----:B------:R-:W-:Y:S04]  /*60060*/  STL.64 [R1+0x1f8], R6 ;  /* 0x0001f80601007387 */ /* 0x000fe80000100a00 */
[----:B------:R-:W0:Y:S04]  /*60070*/  LDSM.16.M88.4 R4, [R3+0x3c00] ;  /* 0x003c00000304783b */ /* 0x000e280000000200 */
[----:B0-----:R-:W-:Y:S01]  /*60080*/  STL.64 [R1+0x1e60], R4 ;  /* 0x001e600401007387 */ /* 0x001fe20000100a00 */
[----:B------:R-:W-:-:S03]  /*60090*/  IMAD.MOV.U32 R8, RZ, RZ, R4 ;  /* 0x000000ffff087224 */ /* 0x000fc600078e0004 */
[----:B------:R0:W-:Y:S01]  /*600a0*/  STL.64 [R1+0x1e68], R6 ;  /* 0x001e680601007387 */ /* 0x0001e20000100a00 */
[----:B------:R-:W-:-:S03]  /*600b0*/  IMAD.MOV.U32 R9, RZ, RZ, R5 ;  /* 0x000000ffff097224 */ /* 0x000fc600078e0005 */
[----:B0-----:R-:W4:Y:S04]  /*600c0*/  LDL.LU.64 R6, [R1+0x5f08] ;  /* 0x005f080001067983 */ /* 0x001f280000300a00 */
[----:B------:R-:W2:Y:S04]  /*600d0*/  LDL.LU.64 R4, [R1+0x5f00] ;  /* 0x005f000001047983 */ /* 0x000ea80000300a00 */
[----:B------:R-:W-:Y:S04]  /*600e0*/  STL.64 [R1+0x50], R24 ;  /* 0x0000501801007387 */ /* 0x000fe80000100a00 */
[----:B------:R-:W-:Y:S04]  /*600f0*/  STL.64 [R1+0x5ef0], R10 ;  /* 0x005ef00a01007387 */ /* 0x000fe80000100a00 */
[----:B------:R0:W-:Y:S04]  /*60100*/  STL.64 [R1+0x5ee8], R8 ;  /* 0x005ee80801007387 */ /* 0x0001e80000100a00 */
[----:B0-----:R-:W2:Y:S04]  /*60110*/  LDL.LU.64 R8, [R1+0x210] ;  /* 0x0002100001087983 */ /* 0x001ea80000300a00 */
[----:B------:R-:W2:Y:S02]  /*60120*/  LDL.LU.64 R10, [R1+0x218] ;  /* 0x00021800010a7983 */ /* 0x000ea40000300a00 */
[----:B--2---:R-:W-:Y:S02]  /*60130*/  HMMA.16816.F32 R24, R12, R24, R8 ;  /* 0x000000180c18723c */ /* 0x004fe40000001808 */
[----:B------:R-:W0:Y:S01]  /*60140*/  LDSM.16.M88.4 R8, [R3+0x4000] ;  /* 0x004000000308783b */ /* 0x000e220000000200 */
[----:B----4-:R-:W-:-:S02]  /*60150*/  F2FP.F16.E4M3.UNPACK_B R16, R7 ;  /* 0x00000007ff10723e */ /* 0x010fc400020006ff */
[----:B------:R-:W-:-:S14]  /*60160*/  F2FP.F16.E4M3.UNPACK_B R17, R6 ;  /* 0x00000006ff11723e */ /* 0x000fdc00020006ff */
[----:B------:R1:W-:Y:S04]  /*60170*/  STL.64 [R1+0x210], R24 ;  /* 0x0002101801007387 */ /* 0x0003e80000100a00 */
[----:B------:R-:W-:Y:S04]  /*60180*/  STL.64 [R1+0x218], R26 ;  /* 0x0002181a01007387 */ /* 0x000fe80000100a00 */
[----:B0-----:R-:W-:Y:S04]  /*60190*/  STL.64 [R1+0x1e70], R8 ;  /* 0x001e700801007387 */ /* 0x001fe80000100a00 */
[----:B------:R3:W-:Y:S04]  /*601a0*/  STL.64 [R1+0x1e78], R10 ;  /* 0x001e780a01007387 */ /* 0x0007e80000100a00 */
[----:B------:R0:W-:Y:S04]  /*601b0*/  STL.64 [R1+0x48], R16 ;  /* 0x0000481001007387 */ /* 0x0001e80000100a00 */
[----:B-1----:R-:W2:Y:S01]  /*601c0*/  LDL.LU.64 R24, [R1+0x260] ;  /* 0x0002600001187983 */ /* 0x002ea20000300a00 */
[----:B---3--:R-:W-:-:S02]  /*601d0*/  F2FP.F16.E4M3.UNPACK_B R10, R18 ;  /* 0x00000012ff0a723e */ /* 0x008fc400020006ff */
[----:B0-----:R-:W-:-:S15]  /*601e0*/  HMMA.16816.F32 R16, R12, R16, R20 ;  /* 0x000000100c10723c */ /* 0x001fde0000001814 */
[----:B------:R-:W-:-:S04]  /*601f0*/  NOP ;  /* 0x0000000000007918 */ /* 0x000fc80000000000 */
[----:B------:R-:W-:Y:S04]  /*60200*/  STL.64 [R1+0x230], R16 ;  /* 0x0002301001007387 */ /* 0x000fe80000100a00 */
[----:B------:R-:W-:Y:S04]  /*60210*/  STL.64 [R1+0x238], R18 ;  /* 0x0002381201007387 */ /* 0x000fe80000100a00 */
[----:B------:R-:W0:Y:S01]  /*60220*/  LDSM.16.M88.4 R16, [R3+0x4400] ;  /* 0x004400000310783b */ /* 0x000e220000000200 */
[----:B------:R-:W-:-:S03]  /*60230*/  F2FP.F16.E4M3.UNPACK_B R11, R5 ;  /* 0x00000005ff0b723e */ /* 0x000fc600020006ff */
[----:B------:R-:W-:Y:S04]  /*60240*/  STL [R1+0x40], R10 ;  /* 0x0000400a01007387 */ /* 0x000fe80000100800 */
[----:B------:R-:W2:Y:S01]  /*60250*/  LDL.LU.64 R26, [R1+0x268] ;  /* 0x00026800011a7983 */ /* 0x000ea20000300a00 */
[----:B0-----:R-:W-:-:S03]  /*60260*/  IMAD.MOV.U32 R20, RZ, RZ, R16 ;  /* 0x000000ffff147224 */ /* 0x001fc600078e0010 */
[----:B------:R0:W-:Y:S04]  /*60270*/  STL.64 [R1+0x1e80], R16 ;  /* 0x001e801001007387 */ /* 0x0001e80000100a00 */
[----:B------:R-:W-:Y:S04]  /*60280*/  STL.64 [R1+0x1e88], R18 ;  /* 0x001e881201007387 */ /* 0x000fe80000100a00 */
[----:B0-----:R-:W3:Y:S04]  /*60290*/  LDL.LU R16, [R1+0x5ef8] ;  /* 0x005ef80001107983 */ /* 0x001ee80000300800 */
[----:B------:R-:W-:Y:S04]  /*602a0*/  STL [R1+0x44], R11 ;  /* 0x0000440b01007387 */ /* 0x000fe80000100800 */
[----:B------:R0:W-:Y:S04]  /*602b0*/  STL [R1+0x5ed0], R20 ;  /* 0x005ed01401007387 */ /* 0x0001e80000100800 */
[----:B0-----:R-:W4:Y:S04]  /*602c0*/  LDL.LU.64 R20, [R1+0x240] ;  /* 0x0002400001147983 */ /* 0x001f280000300a00 */
[----:B------:R-:W4:Y:S01]  /*602d0*/  LDL.LU.64 R22, [R1+0x248] ;  /* 0x0002480001167983 */ /* 0x000f220000300a00 */
[----:B------:R-:W-:-:S02]  /*602e0*/  IMAD.MOV.U32 R6, RZ, RZ, R8 ;  /* 0x000000ffff067224 */ /* 0x000fc400078e0008 */
[----:B------:R-:W-:Y:S01]  /*602f0*/  IMAD.MOV.U32 R7, RZ, RZ, R9 ;  /* 0x000000ffff077224 */ /* 0x000fe200078e0009 */
[----:B------:R-:W-:Y:S02]  /*60300*/  F2FP.F16.E4M3.UNPACK_B R8, R4 ;  /* 0x00000004ff08723e */ /* 0x000fe400020006ff */
[----:B------:R-:W-:Y:S01]  /*60310*/  F2FP.F16.E4M3.UNPACK_B R9, R0 ;  /* 0x00000000ff09723e */ /* 0x000fe200020006ff */
[----:B------:R-:W-:Y:S01]  /*60320*/  IMAD.MOV.U32 R5, RZ, RZ, R17 ;  /* 0x000000ffff057224 */ /* 0x000fe200078e0011 */
[----:B----4-:R-:W-:-:S15]  /*60330*/  HMMA.16816.F32 R20, R12, R10, R20 ;  /* 0x0000000a0c14723c */ /* 0x010fde0000001814 */
[----:B------:R-:W-:-:S04]  /*60340*/  NOP ;  /* 0x0000000000007918 */ /* 0x000fc80000000000 */
[----:B------:R-:W-:Y:S04]  /*60350*/  STL.64 [R1+0x250], R20 ;  /* 0x0002501401007387 */ /* 0x000fe80000100a00 */
[----:B------:R-:W-:Y:S04]  /*60360*/  STL.64 [R1+0x258], R22 ;  /* 0x0002581601007387 */ /* 0x000fe80000100a00 */
[----:B------:R-:W0:Y:S04]  /*60370*/  LDSM.16.M88.4 R20, [R3+0x4800] ;  /* 0x004800000314783b */ /* 0x000e280000000200 */
[----:B0-----:R-:W-:Y:S04]  /*60380*/  STL.64 [R1+0x1e90], R20 ;  /* 0x001e901401007387 */ /* 0x001fe80000100a00 */
[----:B------:R-:W-:Y:S04]  /*60390*/  STL.64 [R1+0x1e98], R22 ;  /* 0x001e981601007387 */ /* 0x000fe80000100a00 */
[----:B------:R2:W-:Y:S01]  /*603a0*/  STL.64 [R1+0x38], R8 ;  /* 0x0000380801007387 */ /* 0x0005e20000100a00 */
[----:B------:R-:W-:-:S03]  /*603b0*/  IMAD.MOV.U32 R4, RZ, RZ, R21 ;  /* 0x000000ffff047224 */ /* 0x000fc600078e0015 */
[----:B------:R-:W-:Y:S04]  /*603c0*/  STL.64 [R1+0x5ee0], R6 ;  /* 0x005ee00601007387 */ /* 0x000fe80000100a00 */
[----:B------:R0:W-:Y:S01]  /*603d0*/  STL.64 [R1+0x5ed8], R4 ;  /* 0x005ed80401007387 */ /* 0x0001e20000100a00 */
[----:B--2---:R-:W-:Y:S03]  /*603e0*/  HMMA.16816.F32 R8, R12, R8, R24 ;  /* 0x000000080c08723c */ /* 0x004fe60000001818 */
[----:B0-----:R-:W2:Y:S04]  /*603f0*/  LDL.LU.64 R4, [R1+0x2a0] ;  /* 0x0002a00001047983 */ /* 0x001ea80000300a00 */
[----:B------:R-:W2:Y:S01]  /*60400*/  LDL.LU.64 R6, [R1+0x2a8] ;  /* 0x0002a80001067983 */ /* 0x000ea20000300a00 */
[----:B------:R-:W-:-:S03]  /*60410*/  IMAD.MOV.U32 R0, RZ, RZ, R20 ;  /* 0x000000ffff007224 */ /* 0x000fc600078e0014 */
[----:B------:R-:W4:Y:S08]  /*60420*/  LDL.LU.64 R20, [R1+0x2c0] ;  /* 0x0002c00001147983 */ /* 0x000f300000300a00 */
[----:B------:R-:W-:Y:S04]  /*60430*/  STL.64 [R1+0x270], R8 ;  /* 0x0002700801007387 */ /* 0x000fe80000100a00 */
[----:B------:R-:W-:Y:S04]  /*60440*/  STL.64 [R1+0x278], R10 ;  /* 0x0002780a01007387 */ /* 0x000fe80000100a00 */
[----:B------:R-:W0:Y:S01]  /*60450*/  LDSM.16.M88.4 R8, [R3+0x4c00] ;  /* 0x004c00000308783b */ /* 0x000e220000000200 */
[----:B---3--:R-:W-:-:S05]  /*60460*/  F2FP.F16.E4M3.UNPACK_B R16, R16 ;  /* 0x00000010ff10723e */ /* 0x008fca00020006ff */
[----:B------:R-:W-:Y:S04]  /*60470*/  STL [R1+0x30], R16 ;  /* 0x0000301001007387 */ /* 0x000fe80000100800 */
[----:B------:R-:W4:Y:S04]  /*60480*/  LDL.LU.64 R22, [R1+0x2c8] ;  /* 0x0002c80001167983 */ /* 0x000f280000300a00 */
[----:B0-----:R-:W-:Y:S04]  /*60490*/  STL.64 [R1+0x1ea0], R8 ;  /* 0x001ea00801007387 */ /* 0x001fe80000100a00 */
[----:B------:R0:W-:Y:S04]  /*604a0*/  STL.64 [R1+0x1ea8], R10 ;  /* 0x001ea80a01007387 */ /* 0x0001e80000100a00 */
[----:B0-----:R-:W3:Y:S01]  /*604b0*/  LDL.LU.64 R10, [R1+0x5ef0] ;  /* 0x005ef000010a7983 */ /* 0x001ee20000300a00 */
[----:B------:R-:W-:Y:S01]  /*604c0*/  F2FP.F16.E4M3.UNPACK_B R17, R2 ;  /* 0x00000002ff11723e */ /* 0x000fe200020006ff */
[----:B------:R-:W-:-:S02]  /*604d0*/  IMAD.MOV.U32 R24, RZ, RZ, R8 ;  /* 0x000000ffff187224 */ /* 0x000fc400078e0008 */
[----:B------:R-:W-:Y:S02]  /*604e0*/  IMAD.MOV.U32 R2, RZ, RZ, R9 ;  /* 0x000000ffff027224 */ /* 0x000fe400078e0009 */
[----:B------:R-:W4:Y:S04]  /*604f0*/  LDL.LU.64 R8, [R1+0x5ee8] ;  /* 0x005ee80001087983 */ /* 0x000f280000300a00 */
[----:B------:R-:W-:Y:S04]  /*60500*/  STL [R1+0x34], R17 ;  /* 0x0000341101007387 */ /* 0x000fe80000100800 */
[----:B------:R0:W-:Y:S04]  /*60510*/  STL [R1+0x5ec0], R24 ;  /* 0x005ec01801007387 */ /* 0x0001e80000100800 */
[----:B0-----:R-:W4:Y:S04]  /*60520*/  LDL.LU.64 R24, [R1+0x2e0] ;  /* 0x0002e00001187983 */ /* 0x001f280000300a00 */
[----:B------:R-:W4:Y:S01]  /*60530*/  LDL.LU.64 R26, [R1+0x2e8] ;  /* 0x0002e800011a7983 */ /* 0x000f220000300a00 */
[----:B--2---:R-:W-:-:S15]  /*60540*/  HMMA.16816.F32 R4, R12, R16, R4 ;  /* 0x000000100c04723c */ /* 0x004fde0000001804 */
[----:B------:R-:W-:-:S04]  /*60550*/  NOP ;  /* 0x0000000000007918 */ /* 0x000fc80000000000 */
[----:B------:R-:W-:Y:S04]  /*60560*/  STL.64 [R1+0x2a0], R4 ;  /* 0x0002a00401007387 */ /* 0x000fe80000100a00 */
[----:B------:R-:W-:Y:S04]  /*60570*/  STL.64 [R1+0x2a8], R6 ;  /* 0x0002a80601007387 */ /* 0x000fe80000100a00 */
[----:B------:R-:W0:Y:S01]  /*60580*/  LDSM.16.M88.4 R4, [R3+0x5000] ;  /* 0x005000000304783b */ /* 0x000e220000000200 */
[----:B---3--:R-:W-:-:S05]  /*60590*/  F2FP.F16.E4M3.UNPACK_B R10, R10 ;  /* 0x0000000aff0a723e */ /* 0x008fca00020006ff */
[----:B------:R-:W-:Y:S04]  /*605a0*/  STL [R1+0x28], R10 ;  /* 0x0000280a01007387 */ /* 0x000fe80000100800 */
[----:B0-----:R-:W-:Y:S04]  /*605b0*/  STL.64 [R1+0x1eb0], R4 ;  /* 0x001eb00401007387 */ /* 0x001fe80000100a00 */
[----:B------:R0:W-:Y:S04]  /*605c0*/  STL.64 [R1+0x1eb8], R6 ;  /* 0x001eb80601007387 */ /* 0x0001e80000100a00 */
[----:B0-----:R-:W2:Y:S01]  /*605d0*/  LDL.LU.64 R6, [R1+0x5ee0] ;  /* 0x005ee00001067983 */ /* 0x001ea20000300a00 */
[----:B------:R-:W-:-:S07]  /*605e0*/  F2FP.F16.E4M3.UNPACK_B R11, R11 ;  /* 0x0000000bff0b723e */ /* 0x000fce00020006ff */
[----:B----4-:R-:W-:Y:S01]  /*605f0*/  HMMA.16816.F32 R20, R12, R10, R20 ;  /* 0x0000000a0c14723c */ /* 0x010fe20000001814 */
[----:B------:R-:W-:Y:S02]  /*60600*/  IMAD.MOV.U32 R17, RZ, RZ, R4 ;  /* 0x000000ffff117224 */ /* 0x000fe400078e0004 */
[----:B------:R-:W-:Y:S02]  /*60610*/  IMAD.MOV.U32 R16, RZ, RZ, R5 ;  /* 0x000000ffff107224 */ /* 0x000fe400078e0005 */
[----:B------:R-:W3:Y:S04]  /*60620*/  LDL.LU.64 R4, [R1+0x5ed8] ;  /* 0x005ed80001047983 */ /* 0x000ee80000300a00 */
[----:B------:R-:W-:Y:S04]  /*60630*/  STL [R1+0x2c], R11 ;  /* 0x00002c0b01007387 */ /* 0x000fe80000100800 */
[----:B------:R0:W-:Y:S04]  /*60640*/  STL.64 [R1+0x5ec8], R16 ;  /* 0x005ec81001007387 */ /* 0x0001e80000100a00 */
[----:B0-----:R-:W4:Y:S04]  /*60650*/  LDL.LU.64 R16, [R1+0x300] ;  /* 0x0003000001107983 */ /* 0x001f280000300a00 */
[----:B------:R-:W4:Y:S04]  /*60660*/  LDL.LU.64 R18, [R1+0x308] ;  /* 0x0003080001127983 */ /* 0x000f280000300a00 */
[----:B------:R-:W-:Y:S04]  /*60670*/  STL.64 [R1+0x2c0], R20 ;  /* 0x0002c01401007387 */ /* 0x000fe80000100a00 */
[----:B------:R-:W-:Y:S04]  /*60680*/  STL.64 [R1+0x2c8], R22 ;  /* 0x0002c81601007387 */ /* 0x000fe80000100a00 */
[----:B------:R-:W0:Y:S01]  /*60690*/  LDSM.16.M88.4 R20, [R3+0x5400] ;  /* 0x005400000314783b */ /* 0x000e220000000200 */
[----:B------:R-:W-:-:S02]  /*606a0*/  F2FP.F16.E4M3.UNPACK_B R8, R8 ;  /* 0x00000008ff08723e */ /* 0x000fc400020006ff */
[----:B------:R-:W-:-:S07]  /*606b0*/  F2FP.F16.E4M3.UNPACK_B R9, R9 ;  /* 0x00000009ff09723e */ /* 0x000fce00020006ff */
[----:B------:R-:W-:Y:S01]  /*606c0*/  HMMA.16816.F32 R24, R12, R8, R24 ;  /* 0x000000080c18723c */ /* 0x000fe20000001818 */
[----:B------:R-:W-:Y:S04]  /*606d0*/  STL [R1+0x20], R8 ;  /* 0x0000200801007387 */ /* 0x000fe80000100800 */
[----:B0-----:R0:W-:Y:S01]  /*606e0*/  STL.64 [R1+0x1ec0], R20 ;  /* 0x001ec01401007387 */ /* 0x0011e20000100a00 */
[----:B------:R-:W-:-:S03]  /*606f0*/  IMAD.MOV.U32 R11, RZ, RZ, R20 ;  /* 0x000000ffff0b7224 */ /* 0x000fc600078e0014 */
[----:B------:R-:W-:Y:S04]  /*60700*/  STL.64 [R1+0x1ec8], R22 ;  /* 0x001ec81601007387 */ /* 0x000fe80000100a00 */
[----:B0-----:R-:W3:Y:S04]  /*60710*/  LDL.LU R20, [R1+0x5ed0] ;  /* 0x005ed00001147983 */ /* 0x001ee80000300800 */
[----:B------:R-:W-:Y:S04]  /*60720*/  STL [R1+0x24], R9 ;  /* 0x0000240901007387 */ /* 0x000fe80000100800 */
[----:B------:R-:W-:Y:S04]  /*60730*/  STL.64 [R1+0x2e0], R24 ;  /* 0x0002e01801007387 */ /* 0x000fe80000100a00 */
[----:B------:R-:W-:Y:S04]  /*60740*/  STL.64 [R1+0x2e8], R26 ;  /* 0x0002e81a01007387 */ /* 0x000fe80000100a00 */
[----:B------:R-:W0:Y:S01]  /*60750*/  LDSM.16.M88.4 R24, [R3+0x5800] ;  /* 0x005800000318783b */ /* 0x000e220000000200 */
[----:B------:R-:W-:-:S02]  /*60760*/  IMAD.MOV.U32 R10, RZ, RZ, R21 ;  /* 0x000000ffff0a7224 */ /* 0x000fc400078e0015 */
[----:B0-----:R-:W-:Y:S02]  /*60770*/  IMAD.MOV.U32 R9, RZ, RZ, R24 ;  /* 0x000000ffff097224 */ /* 0x001fe400078e0018 */
[----:B------:R-:W-:Y:S01]  /*60780*/  IMAD.MOV.U32 R8, RZ, RZ, R25 ;  /* 0x000000ffff087224 */ /* 0x000fe200078e0019 */
[----:B------:R-:W-:Y:S04]  /*60790*/  STL.64 [R1+0x1ed0], R24 ;  /* 0x001ed01801007387 */ /* 0x000fe80000100a00 */
[----:B------:R-:W-:Y:S01]  /*607a0*/  STL.64 [R1+0x1ed8], R26 ;  /* 0x001ed81a01007387 */ /* 0x000fe20000100a00 */
[----:B--2---:R-:W-:Y:S02]  /*607b0*/  F2FP.F16.E4M3.UNPACK_B R6, R6 ;  /* 0x00000006ff06723e */ /* 0x004fe400020006ff */
[----:B------:R-:W-:-:S05]  /*607c0*/  F2FP.F16.E4M3.UNPACK_B R7, R7 ;  /* 0x00000007ff07723e */ /* 0x000fca00020006ff */
[----:B------:R-:W-:Y:S04]  /*607d0*/  STL.64 [R1+0x18], R6 ;  /* 0x0000180601007387 */ /* 0x000fe80000100a00 */
[----:B------:R-:W-:Y:S04]  /*607e0*/  STL.64 [R1+0x5eb8], R10 ;  /* 0x005eb80a01007387 */ /* 0x000fe80000100a00 */
[----:B------:R0:W-:Y:S04]  /*607f0*/  STL.64 [R1+0x5eb0], R8 ;  /* 0x005eb00801007387 */ /* 0x0001e80000100a00 */
[----:B0-----:R-:W2:Y:S04]  /*60800*/  LDL.LU.64 R8, [R1+0x320] ;  /* 0x0003200001087983 */ /* 0x001ea80000300a00 */
[----:B------:R-:W2:Y:S01]  /*60810*/  LDL.LU.64 R10, [R1+0x328] ;  /* 0x00032800010a7983 */ /* 0x000ea20000300a00 */
[----:B----4-:R-:W-:Y:S01]  /*60820*/  HMMA.16816.F32 R16, R12, R6, R16 ;  /* 0x000000060c10723c */ /* 0x010fe20000001810 */
[----:B---3--:R-:W-:-:S02]  /*60830*/  F2FP.F16.E4M3.UNPACK_B R25, R5 ;  /* 0x00000005ff19723e */ /* 0x008fc400020006ff */
[----:B------:R-:W-:Y:S02]  /*60840*/  F2FP.F16.E4M3.UNPACK_B R24, R20 ;  /* 0x00000014ff18723e */ /* 0x000fe400020006ff */
[----:B------:R-:W3:-:S14]  /*60850*/  LDL.LU.64 R20, [R1+0x3a0] ;  /* 0x0003a00001147983 */ /* 0x000edc0000300a00 */
[----:B------:R-:W-:Y:S04]  /*60860*/  STL.64 [R1+0x310], R16 ;  /* 0x0003101001007387 */ /* 0x000fe80000100a00 */
[----:B------:R-:W-:Y:S04]  /*60870*/  STL.64 [R1+0x318], R18 ;  /* 0x0003181201007387 */ /* 0x000fe80000100a00 */
[----:B------:R-:W0:Y:S04]  /*60880*/  LDSM.16.M88.4 R16, [R3+0x5c00] ;  /* 0x005c00000310783b */ /* 0x000e280000000200 */
[----:B------:R-:W-:Y:S04]  /*60890*/  STL [R1+0x10], R24 ;  /* 0x0000101801007387 */ /* 0x000fe80000100800 */
[----:B------:R-:W3:Y:S04]  /*608a0*/  LDL.LU.64 R22, [R1+0x3a8] ;  /* 0x0003a80001167983 */ /* 0x000ee80000300a00 */
[----:B0-----:R0:W-:Y:S01]  /*608b0*/  STL.64 [R1+0x1ee0], R16 ;  /* 0x001ee01001007387 */ /* 0x0011e20000100a00 */
[----:B------:R-:W-:-:S03]  /*608c0*/  IMAD.MOV.U32 R7, RZ, RZ, R16 ;  /* 0x000000ffff077224 */ /* 0x000fc600078e0010 */
[----:B------:R1:W-:Y:S01]  /*608d0*/  STL.64 [R1+0x1ee8], R18 ;  /* 0x001ee81201007387 */ /* 0x0003e20000100a00 */
[----:B------:R-:W-:-:S03]  /*608e0*/  IMAD.MOV.U32 R6, RZ, RZ, R17 ;  /* 0x000000ffff067224 */ /* 0x000fc600078e0011 */
[----:B0-----:R-:W4:Y:S04]  /*608f0*/  LDL.LU.64 R16, [R1+0x5ec8] ;  /* 0x005ec80001107983 */ /* 0x001f280000300a00 */
[----:B------:R-:W-:Y:S01]  /*60900*/  STL [R1+0x14], R25 ;  /* 0x0000141901007387 */ /* 0x000fe20000100800 */
[----:B-1----:R-:W-:Y:S01]  /*60910*/  F2FP.F16.E4M3.UNPACK_B R18, R0 ;  /* 0x00000000ff12723e */ /* 0x002fe200020006ff */
[----:B------:R-:W-:Y:S01]  /*60920*/  IMAD.MOV.U32 R0, RZ, RZ, R25 ;  /* 0x000000ffff007224 */ /* 0x000fe200078e0019 */
[----:B--2---:R-:W-:Y:S01]  /*60930*/  HMMA.16816.F32 R8, R12, R24, R8 ;  /* 0x000000180c08723c */ /* 0x004fe20000001808 */
[----:B------:R-:W0:-:S15]  /*60940*/  LDSM.16.M88.4 R24, [R3+0x6000] ;  /* 0x006000000318783b */ /* 0x000e1e0000000200 */
[----:B------:R-:W-:-:S03]  /*60950*/  NOP ;  /* 0x0000000000007918 */ /* 0x000fc60000000000 */
[----:B------:R1:W-:Y:S04]  /*60960*/  STL.64 [R1+0x330], R8 ;  /* 0x0003300801007387 */ /* 0x0003e80000100a00 */
[----:B------:R2:W-:Y:S04]  /*60970*/  STL.64 [R1+0x338], R10 ;  /* 0x0003380a01007387 */ /* 0x0005e80000100a00 */
[----:B------:R-:W-:Y:S04]  /*60980*/  STL [R1+0x8], R18 ;  /* 0x0000081201007387 */ /* 0x000fe80000100800 */
[----:B-1----:R-:W4:Y:S04]  /*60990*/  LDL.LU.64 R8, [R1+0x10e0] ;  /* 0x0010e00001087983 */ /* 0x002f280000300a00 */
[----:B--2---:R-:W2:Y:S04]  /*609a0*/  LDL.LU.64 R10, [R1+0x10e8] ;  /* 0x0010e800010a7983 */ /* 0x004ea80000300a00 */
[----:B0-----:R0:W-:Y:S01]  /*609b0*/  STL.64 [R1+0x1ef0], R24 ;  /* 0x001ef01801007387 */ /* 0x0011e20000100a00 */
[----:B------:R-:W-:-:S03]  /*609c0*/  IMAD.MOV.U32 R5, RZ, RZ, R24 ;  /* 0x000000ffff057224 */ /* 0x000fc600078e0018 */
[----:B------:R-:W-:Y:S04]  /*609d0*/  STL.64 [R1+0x1ef8], R26 ;  /* 0x001ef81a01007387 */ /* 0x000fe80000100a00 */
[----:B0-----:R-:W2:Y:S01]  /*609e0*/  LDL.LU R24, [R1+0x5ec0] ;  /* 0x005ec00001187983 */ /* 0x001ea20000300800 */
[----:B------:R-:W-:Y:S01]  /*609f0*/  F2FP.F16.E4M3.UNPACK_B R19, R4 ;  /* 0x00000004ff13723e */ /* 0x000fe200020006ff */
[----:B------:R-:W-:-:S06]  /*60a00*/  IMAD.MOV.U32 R4, RZ, RZ, R25 ;  /* 0x000000ffff047224 */ /* 0x000fcc00078e0019 */
[----:B---3--:R-:W-:Y:S01]  /*60a10*/  HMMA.16816.F32 R20, R12, R18, R20 ;  /* 0x000000120c14723c */ /* 0x008fe20000001814 */
[----:B------:R-:W-:Y:S04]  /*60a20*/  STL [R1+0xc], R19 ;  /* 0x00000c1301007387 */ /* 0x000fe80000100800 */
[----:B------:R-:W-:Y:S04]  /*60a30*/  STL.64 [R1+0x5ea8], R6 ;  /* 0x005ea80601007387 */ /* 0x000fe80000100a00 */
[----:B------:R0:W-:Y:S04]  /*60a40*/  STL.64 [R1+0x5ea0], R4 ;  /* 0x005ea00401007387 */ /* 0x0001e80000100a00 */
[----:B0-----:R-:W3:Y:S06]  /*60a50*/  LDL.LU.64 R4, [R1+0x10f0] ;  /* 0x0010f00001047983 */ /* 0x001eec0000300a00 */
[----:B------:R-:W-:Y:S04]  /*60a60*/  STL.64 [R1+0x360], R20 ;  /* 0x0003601401007387 */ /* 0x000fe80000100a00 */
[----:B------:R-:W-:Y:S04]  /*60a70*/  STL.64 [R1+0x368], R22 ;  /* 0x0003681601007387 */ /* 0x000fe80000100a00 */
[----:B------:R-:W0:Y:S01]  /*60a80*/  LDSM.16.M88.4 R20, [R3+0x6400] ;  /* 0x006400000314783b */ /* 0x000e220000000200 */
[----:B------:R-:W-:Y:S01]  /*60a90*/  F2FP.F16.E4M3.UNPACK_B R25, R2 ;  /* 0x00000002ff19723e */ /* 0x000fe200020006ff */
[----:B0-----:R-:W-:-:S02]  /*60aa0*/  IMAD.MOV.U32 R18, RZ, RZ, R20 ;  /* 0x000000ffff127224 */ /* 0x001fc400078e0014 */
[----:B------:R-:W-:Y:S01]  /*60ab0*/  IMAD.MOV.U32 R2, RZ, RZ, R21 ;  /* 0x000000ffff027224 */ /* 0x000fe200078e0015 */
[----:B----4-:R-:W-:Y:S02]  /*60ac0*/  F2FP.F16.E4M3.UNPACK_B R28, R17 ;  /* 0x00000011ff1c723e */ /* 0x010fe400020006ff */
[----:B------:R-:W-:Y:S02]  /*60ad0*/  F2FP.F16.E4M3.UNPACK_B R29, R16 ;  /* 0x00000010ff1d723e */ /* 0x000fe400020006ff */
[----:B--2---:R-:W-:-:S05]  /*60ae0*/  F2FP.F16.E4M3.UNPACK_B R24, R24 ;  /* 0x00000018ff18723e */ /* 0x004fca00020006ff */
[----:B------:R-:W-:Y:S04]  /*60af0*/  STL [R1], R24 ;  /* 0x0000001801007387 */ /* 0x000fe80000100800 */
[----:B------:R-:W3:Y:S04]  /*60b00*/  LDL.LU.64 R6, [R1+0x10f8] ;  /* 0x0010f80001067983 */ /* 0x000ee80000300a00 */
[----:B------:R-:W-:Y:S04]  /*60b10*/  STL.64 [R1+0x1f00], R20 ;  /* 0x001f001401007387 */ /* 0x000fe80000100a00 */
[----:B------:R-:W-:Y:S04]  /*60b20*/  STL.64 [R1+0x1f08], R22 ;  /* 0x001f081601007387 */ /* 0x000fe80000100a00 */
[----:B------:R0:W-:Y:S02]  /*60b30*/  STL [R1+0x4], R25 ;  /* 0x0000041901007387 */ /* 0x0001e40000100800 */
[----:B0-----:R-:W-:Y:S02]  /*60b40*/  HMMA.16816.F32 R24, R12, R24, R8 ;  /* 0x000000180c18723c */ /* 0x001fe40000001808 */
[----:B------:R-:W2:Y:S04]  /*60b50*/  LDL.LU.64 R20, [R1+0x1100] ;  /* 0x0011000001147983 */ /* 0x000ea80000300a00 */
[----:B------:R-:W2:Y:S04]  /*60b60*/  LDL.LU.64 R22, [R1+0x1108] ;  /* 0x0011080001167983 */ /* 0x000ea80000300a00 */
[----:B------:R-:W4:Y:S04]  /*60b70*/  LDL.LU.64 R10, [R1+0x5eb8] ;  /* 0x005eb800010a7983 */ /* 0x000f280000300a00 */
[----:B------:R-:W2:Y:S05]  /*60b80*/  LDL.LU.64 R8, [R1+0x5eb0] ;  /* 0x005eb00001087983 */ /* 0x000eaa0000300a00 */
[----:B------:R-:W-:Y:S04]  /*60b90*/  STL.64 [R1+0x380], R24 ;  /* 0x0003801801007387 */ /* 0x000fe80000100a00 */
[----:B------:R-:W-:Y:S04]  /*60ba0*/  STL.64 [R1+0x388], R26 ;  /* 0x0003881a01007387 */ /* 0x000fe80000100a00 */
[----:B------:R-:W0:Y:S02]  /*60bb0*/  LDSM.16.M88.4 R24, [R3+0x6800] ;  /* 0x006800000318783b */ /* 0x000e240000000200 */
[----:B0-----:R-:W-:-:S02]  /*60bc0*/  IMAD.MOV.U32 R16, RZ, RZ, R24 ;  /* 0x000000ffff107224 */ /* 0x001fc400078e0018 */
[----:B------:R-:W-:Y:S01]  /*60bd0*/  IMAD.MOV.U32 R17, RZ, RZ, R25 ;  /* 0x000000ffff117224 */ /* 0x000fe200078e0019 */
[----:B------:R-:W-:Y:S04]  /*60be0*/  STL.64 [R1+0x1f10], R24 ;  /* 0x001f101801007387 */ /* 0x000fe80000100a00 */
[----:B------:R-:W-:Y:S04]  /*60bf0*/  STL.64 [R1+0x1f18], R26 ;  /* 0x001f181a01007387 */ /* 0x000fe80000100a00 */
[----:B------:R-:W-:Y:S04]  /*60c00*/  STL [R1+0x5e98], R18 ;  /* 0x005e981201007387 */ /* 0x000fe80000100800 */
[----:B------:R0:W-:Y:S04]  /*60c10*/  STL.64 [R1+0x5e90], R16 ;  /* 0x005e901001007387 */ /* 0x0001e80000100a00 */
[----:B0-----:R-:W2:Y:S04]  /*60c20*/  LDL.LU.64 R16, [R1+0x1110] ;  /* 0x0011100001107983 */ /* 0x001ea80000300a00 */
[----:B------:R-:W2:Y:S01]  /*60c30*/  LDL.LU.64 R18, [R1+0x1118] ;  /* 0x0011180001127983 */ /* 0x000ea20000300a00 */
[----:B---3--:R-:W-:-:S15]  /*60c40*/  HMMA.16816.F32 R4, R12, R28, R4 ;  /* 0x0000001c0c04723c */ /* 0x008fde0000001804 */
[----:B------:R-:W-:-:S04]  /*60c50*/  NOP ;  /* 0x0000000000007918 */ /* 0x000fc80000000000 */
[----:B------:R-:W-:Y:S04]  /*60c60*/  STL.64 [R1+0x3b0], R4 ;  /* 0x0003b00401007387 */ /* 0x000fe80000100a00 */
[----:B------:R-:W-:Y:S04]  /*60c70*/  STL.64 [R1+0x3b8], R6 ;  /* 0x0003b80601007387 */ /* 0x000fe80000100a00 */
[----:B------:R-:W0:Y:S01]  /*60c80*/  LDSM.16.M88.4 R4, [R3+0x6c00] ;  /* 0x006c00000304783b */ /* 0x000e220000000200 */
[----:B----4-:R-:W-:Y:S02]  /*60c90*/  F2FP.F16.E4M3.UNPACK_B R26, R11 ;  /* 0x0000000bff1a723e */ /* 0x010fe400020006ff */
[----:B------:R-:W-:-:S07]  /*60ca0*/  F2FP.F16.E4M3.UNPACK_B R27, R10 ;  /* 0x0000000aff1b723e */ /* 0x000fce00020006ff */
[----:B--2---:R-:W-:Y:S01]  /*60cb0*/  HMMA.16816.F32 R20, R12, R26, R20 ;  /* 0x0000001a0c14723c */ /* 0x004fe20000001814 */
[----:B------:R-:W-:Y:S01]  /*60cc0*/  F2FP.F16.E4M3.UNPACK_B R24, R9 ;  /* 0x00000009ff18723e */ /* 0x000fe200020006ff */
[----:B0-----:R-:W-:Y:S04]  /*60cd0*/  STL.64 [R1+0x1f20], R4 ;  /* 0x001f200401007387 */ /* 0x001fe80000100a00 */
[----:B------:R0:W-:Y:S01]  /*60ce0*/  STL.64 [R1+0x1f28], R6 ;  /* 0x001f280601007387 */ /* 0x0001e20000100a00 */
[----:B------:R-:W-:Y:S02]  /*60cf0*/  IMAD.MOV.U32 R10, RZ, RZ, R4 ;  /* 0x000000ffff0a7224 */ /* 0x000fe400078e0004 */
[----:B------:R-:W-:Y:S01]  /*60d00*/  IMAD.MOV.U32 R11, RZ, RZ, R5 ;  /* 0x000000ffff0b7224 */ /* 0x000fe200078e0005 */
[----:B0-----:R-:W2:Y:S04]  /*60d10*/  LDL.LU.64 R6, [R1+0x5ea8] ;  /* 0x005ea80001067983 */ /* 0x001ea80000300a00 */
[----:B------:R-:W3:Y:S05]  /*60d20*/  LDL.LU.64 R4, [R1+0x5ea0] ;  /* 0x005ea00001047983 */ /* 0x000eea0000300a00 */
[----:B------:R-:W-:Y:S04]  /*60d30*/  STL.64 [R1+0x3d0], R20 ;  /* 0x0003d01401007387 */ /* 0x000fe80000100a00 */
[----:B------:R-:W-:Y:S04]  /*60d40*/  STL.64 [R1+0x3d8], R22 ;  /* 0x0003d81601007387 */ /* 0x000fe80000100a00 */
[----:B------:R-:W0:Y:S01]  /*60d50*/  LDSM.16.M88.4 R20, [R3+0x7000] ;  /* 0x007000000314783b */ /* 0x000e220000000200 */
[----:B------:R-:W-:-:S07]  /*60d60*/  F2FP.F16.E4M3.UNPACK_B R25, R8 ;  /* 0x00000008ff19723e */ /* 0x000fce00020006ff */
[----:B------:R-:W-:Y:S01]  /*60d70*/  HMMA.16816.F32 R16, R12, R24, R16 ;  /* 0x000000180c10723c */ /* 0x000fe20000001810 */
[----:B0-----:R-:W-:Y:S02]  /*60d80*/  IMAD.MOV.U32 R8, RZ, RZ, R20 ;  /* 0x000000ffff087224 */ /* 0x001fe400078e0014 */
[----:B------:R-:W-:Y:S01]  /*60d90*/  IMAD.MOV.U32 R9, RZ, RZ, R21 ;  /* 0x000000ffff097224 */ /* 0x000fe200078e0015 */
[----:B------:R-:W-:Y:S04]  /*60da0*/  STL.64 [R1+0x1f30], R20 ;  /* 0x001f301401007387 */ /* 0x000fe80000100a00 */
[----:B------:R-:W-:Y:S04]  /*60db0*/  STL.64 [R1+0x1f38], R22 ;  /* 0x001f381601007387 */ /* 0x000fe80000100a00 */
[----:B------:R-:W-:Y:S04]  /*60dc0*/  STL.64 [R1+0x5e88], R10 ;  /* 0x005e880a01007387 */ /* 0x000fe80000100a00 */
[----:B------:R0:W-:Y:S04]  /*60dd0*/  STL.64 [R1+0x5e80], R8 ;  /* 0x005e800801007387 */ /* 0x0001e80000100a00 */
[----:B0-----:R-:W4:Y:S04]  /*60de0*/  LDL.LU.64 R8, [R1+0x410] ;  /* 0x0004100001087983 */ /* 0x001f280000300a00 */
[----:B------:R-:W4:Y:S04]  /*60df0*/  LDL.LU.64 R10, [R1+0x418] ;  /* 0x00041800010a7983 */ /* 0x000f280000300a00 */
[----:B------:R-:W-:Y:S04]  /*60e00*/  STL.64 [R1+0x5d50], R26 ;  /* 0x005d501a01007387 */ /* 0x000fe80000100a00 */
[----:B------:R0:W-:Y:S04]  /*60e10*/  STL.64 [R1+0x5d48], R24 ;  /* 0x005d481801007387 */ /* 0x0001e80000100a00 */
[----:B------:R-:W-:Y:S04]  /*60e20*/  STL.64 [R1+0x400], R16 ;  /* 0x0004001001007387 */ /* 0x000fe80000100a00 */
[----:B------:R-:W-:Y:S04]  /*60e30*/  STL.64 [R1+0x408], R18 ;  /* 0x0004081201007387 */ /* 0x000fe80000100a00 */
[----:B------:R-:W1:Y:S04]  /*60e40*/  LDSM.16.M88.4 R16, [R3+0x7400] ;  /* 0x007400000310783b */ /* 0x000e680000000200 */
[----:B0-----:R-:W4:Y:S04]  /*60e50*/  LDL.LU.64 R24, [R1+0x3f0] ;  /* 0x0003f00001187983 */ /* 0x001f280000300a00 */
[----:B------:R-:W4:Y:S04]  /*60e60*/  LDL.LU.64 R26, [R1+0x3f8] ;  /* 0x0003f800011a7983 */ /* 0x000f280000300a00 */
[----:B-1----:R-:W-:Y:S04]  /*60e70*/  STL.64 [R1+0x1f40], R16 ;  /* 0x001f401001007387 */ /* 0x002fe80000100a00 */
[----:B------:R0:W-:Y:S04]  /*60e80*/  STL.64 [R1+0x1f48], R18 ;  /* 0x001f481201007387 */ /* 0x0001e80000100a00 */
[----:B0-----:R-:W4:Y:S01]  /*60e90*/  LDL.LU R18, [R1+0x5e98] ;  /* 0x005e980001127983 */ /* 0x001f220000300800 */
[----:B------:R-:W-:-:S02]  /*60ea0*/  F2FP.F16.E4M3.UNPACK_B R19, R2 ;  /* 0x00000002ff13723e */ /* 0x000fc400020006ff */
[----:B--2---:R-:W-:Y:S02]  /*60eb0*/  F2FP.F16.E4M3.UNPACK_B R22, R7 ;  /* 0x00000007ff16723e */ /* 0x004fe400020006ff */
[----:B------:R-:W-:Y:S01]  /*60ec0*/  F2FP.F16.E4M3.UNPACK_B R23, R6 ;  /* 0x00000006ff17723e */ /* 0x000fe200020006ff */
[----:B------:R-:W-:Y:S02]  /*60ed0*/  IMAD.MOV.U32 R6, RZ, RZ, R16 ;  /* 0x000000ffff067224 */ /* 0x000fe400078e0010 */
[----:B------:R-:W-:Y:S02]  /*60ee0*/  IMAD.MOV.U32 R7, RZ, RZ, R17 ;  /* 0x000000ffff077224 */ /* 0x000fe400078e0011 */
[----:B------:R-:W2:Y:S01]  /*60ef0*/  LDL.LU.64 R16, [R1+0x5e90] ;  /* 0x005e900001107983 */ /* 0x000ea20000300a00 */
[----:B---3--:R-:W-:Y:S02]  /*60f00*/  F2FP.F16.E4M3.UNPACK_B R20, R5 ;  /* 0x00000005ff14723e */ /* 0x008fe400020006ff */
[----:B------:R-:W-:Y:S01]  /*60f10*/  F2FP.F16.E4M3.UNPACK_B R21, R4 ;  /* 0x00000004ff15723e */ /* 0x000fe200020006ff */
[----:B----4-:R-:W-:-:S15]  /*60f20*/  HMMA.16816.F32 R24, R12, R22, R24 ;  /* 0x000000160c18723c */ /* 0x010fde0000001818 */
[----:B------:R-:W-:-:S04]  /*60f30*/  NOP ;  /* 0x0000000000007918 */ /* 0x000fc80000000000 */
[----:B------:R-:W-:Y:S04]  /*60f40*/  STL.64 [R1+0x420], R24 ;  /* 0x0004201801007387 */ /* 0x000fe80000100a00 */
[----:B------:R-:W-:Y:S04]  /*60f50*/  STL.64 [R1+0x428], R26 ;  /* 0x0004281a01007387 */ /* 0x000fe80000100a00 */
[----:B------:R-:W0:Y:S02]  /*60f60*/  LDSM.16.M88.4 R24, [R3+0x7800] ;  /* 0x007800000318783b */ /* 0x000e240000000200 */
[----:B0-----:R-:W-:-:S02]  /*60f70*/  IMAD.MOV.U32 R4, RZ, RZ, R24 ;  /* 0x000000ffff047224 */ /* 0x001fc400078e0018 */
[----:B------:R-:W-:Y:S01]  /*60f80*/  IMAD.MOV.U32 R5, RZ, RZ, R25 ;  /* 0x000000ffff057224 */ /* 0x000fe200078e0019 */
[----:B------:R-:W-:Y:S04]  /*60f90*/  STL.64 [R1+0x1f50], R24 ;  /* 0x001f501801007387 */ /* 0x000fe80000100a00 */
[----:B------:R-:W-:Y:S04]  /*60fa0*/  STL.64 [R1+0x1f58], R26 ;  /* 0x001f581a01007387 */ /* 0x000fe80000100a00 */
[----:B------:R-:W-:Y:S04]  /*60fb0*/  STL.64 [R1+0x5e78], R6 ;  /* 0x005e780601007387 */ /* 0x000fe80000100a00 */
[----:B------:R0:W-:Y:S02]  /*60fc0*/  STL.64 [R1+0x5e70], R4 ;  /* 0x005e700401007387 */ /* 0x0001e40000100a00 */
[----:B0-----:R-:W-:Y:S02]  /*60fd0*/  HMMA.16816.F32 R4, R12, R20, R8 ;  /* 0x000000140c04723c */ /* 0x001fe40000001808 */
[----:B------:R-:W-:Y:S04]  /*60fe0*/  STL.64 [R1+0x5d30], R22 ;  /* 0x005d301601007387 */ /* 0x000fe80000100a00 */
[----:B------:R-:W-:-:S13]  /*60ff0*/  STL.64 [R1+0x5d28], R20 ;  /* 0x005d281401007387 */ /* 0x000fda0000100a00 */
[----:B------:R-:W-:Y:S04]  /*61000*/  STL.64 [R1+0x450], R4 ;  /* 0x0004500401007387 */ /* 0x000fe80000100a00 */
[----:B------:R-:W-:Y:S04]  /*61010*/  STL.64 [R1+0x458], R6 ;  /* 0x0004580601007387 */ /* 0x000fe80000100a00 */
[----:B------:R-:W0:Y:S04]  /*61020*/  LDSM.16.M88.4 R4, [R3+0x7c00] ;  /* 0x007c00000304783b */ /* 0x000e280000000200 */
[----:B0-----:R0:W-:Y:S04]  /*61030*/  STL.64 [R1+0x1f60], R4 ;  /* 0x001f600401007387 */ /* 0x0011e80000100a00 */
[----:B------:R1:W-:Y:S04]  /*61040*/  STL.64 [R1+0x1f68], R6 ;  /* 0x001f680601007387 */ /* 0x0003e80000100a00 */
[----:B------:R-:W3:Y:S01]  /*61050*/  LDL.LU.64 R8, [R1+0x1120] ;  /* 0x0011200001087983 */ /* 0x000ee20000300a00 */
[----:B------:R-:W-:-:S02]  /*61060*/  IMAD.MOV.U32 R2, RZ, RZ, R4 ;  /* 0x000000ffff027224 */ /* 0x000fc400078e0004 */
[----:B------:R-:W-:Y:S01]  /*61070*/  IMAD.MOV.U32 R3, RZ, RZ, R5 ;  /* 0x000000ffff037224 */ /* 0x000fe200078e0005 */
[----:B------:R-:W3:Y:S04]  /*61080*/  LDL.LU.64 R10, [R1+0x1128] ;  /* 0x00112800010a7983 */ /* 0x000ee80000300a00 */
[----:B0-----:R-:W4:Y:S04]  /*61090*/  LDL.LU.64 R4, [R1+0x1140] ;  /* 0x0011400001047983 */ /* 0x001f280000300a00 */
[----:B-1----:R-:W4:Y:S04]  /*610a0*/  LDL.LU.64 R6, [R1+0x1148] ;  /* 0x0011480001067983 */ /* 0x002f280000300a00 */
[----:B------:R-:W2:Y:S04]  /*610b0*/  LDL.LU R20, [R1+0x17c4] ;  /* 0x0017c40001147983 */ /* 0x000ea80000300800 */
[----:B------:R-:W2:Y:S04]  /*610c0*/  LDL.LU R21, [R1+0x17c0] ;  /* 0x0017c00001157983 */ /* 0x000ea80000300800 */
[----:B------:R-:W2:Y:S04]  /*610d0*/  LDL.LU R22, [R1+0x17cc] ;  /* 0x0017cc0001167983 */ /* 0x000ea80000300800 */
[----:B------:R-:W2:Y:S01]  /*610e0*/  LDL.LU R23, [R1+0x17c8] ;  /* 0x0017c80001177983 */ /* 0x000ea20000300800 */
[----:B------:R-:W-:-:S03]  /*610f0*/  F2FP.F16.E4M3.UNPACK_B R18, R18 ;  /* 0x00000012ff12723e */ /* 0x000fc600020006ff */
[----:B--2---:R-:W-:Y:S04]  /*61100*/  STL.64 [R1+0x5e68], R22 ;  /* 0x005e681601007387 */ /* 0x004fe80000100a00 */
[----:B------:R0:W-:Y:S04]  /*61110*/  STL.64 [R1+0x5e60], R20 ;  /* 0x005e601401007387 */ /* 0x0001e80000100a00 */
[----:B0-----:R-:W2:Y:S04]  /*61120*/  LDL.LU.64 R20, [R1+0x1130] ;  /* 0x0011300001147983 */ /* 0x001ea80000300a00 */
[----:B------:R-:W2:Y:S01]  /*61130*/  LDL.LU.64 R22, [R1+0x1138] ;  /* 0x0011380001167983 */ /* 0x000ea20000300a00 */
[----:B---3--:R-:W-:Y:S01]  /*61140*/  HMMA.16816.F32 R8, R12, R18, R8 ;  /* 0x000000120c08723c */ /* 0x008fe20000001808 */
[----:B------:R-:W-:-:S02]  /*61150*/  F2FP.F16.E4M3.UNPACK_B R16, R16 ;  /* 0x00000010ff10723e */ /* 0x000fc400020006ff */
[----:B------:R-:W-:Y:S01]  /*61160*/  F2FP.F16.E4M3.UNPACK_B R17, R17 ;  /* 0x00000011ff11723e */ /* 0x000fe200020006ff */
[----:B------:R-:W3:Y:S04]  /*61170*/  LDL.LU R24, [R1+0x17d4] ;  /* 0x0017d40001187983 */ /* 0x000ee80000300800 */
[----:B------:R-:W3:Y:S04]  /*61180*/  LDL.LU R25, [R1+0x17d0] ;  /* 0x0017d00001197983 */ /* 0x000ee80000300800 */
[----:B------:R-:W3:Y:S04]  /*61190*/  LDL.LU R26, [R1+0x17dc] ;  /* 0x0017dc00011a7983 */ /* 0x000ee80000300800 */
[----:B------:R-:W3:Y:S04]  /*611a0*/  LDL.LU R27, [R1+0x17d8] ;  /* 0x0017d800011b7983 */ /* 0x000ee80000300800 */
[----:B------:R-:W-:Y:S04]  /*611b0*/  STL.64 [R1+0x470], R8 ;  /* 0x0004700801007387 */ /* 0x000fe80000100a00 */
[----:B------:R0:W-:Y:S04]  /*611c0*/  STL.64 [R1+0x478], R10 ;  /* 0x0004780a01007387 */ /* 0x0001e80000100a00 */
[----:B0-----:R-:W3:Y:S04]  /*611d0*/  LDL.LU.64 R10, [R1+0x5e88] ;  /* 0x005e8800010a7983 */ /* 0x001ee80000300a00 */
[----:B------:R-:W3:Y:S01]  /*611e0*/  LDL.LU.64 R8, [R1+0x5e80] ;  /* 0x005e800001087983 */ /* 0x000ee20000300a00 */
[----:B--2---:R-:W-:-:S15]  /*611f0*/  HMMA.16816.F32 R20, R12, R16, R20 ;  /* 0x000000100c14723c */ /* 0x004fde0000001814 */
[----:B------:R-:W-:-:S04]  /*61200*/  NOP ;  /* 0x0000000000007918 */ /* 0x000fc80000000000 */
[----:B------:R0:W-:Y:S04]  /*61210*/  STL.64 [R1+0x4a0], R20 ;  /* 0x0004a01401007387 */ /* 0x0001e80000100a00 */
[----:B------:R1:W-:Y:S04]  /*61220*/  STL.64 [R1+0x4a8], R22 ;  /* 0x0004a81601007387 */ /* 0x0003e80000100a00 */
[----:B0-----:R-:W2:Y:S04]  /*61230*/  LDL.LU.64 R20, [R1+0x1150] ;  /* 0x0011500001147983 */ /* 0x001ea80000300a00 */
[----:B-1----:R-:W2:Y:S04]  /*61240*/  LDL.LU.64 R22, [R1+0x1158] ;  /* 0x0011580001167983 */ /* 0x002ea80000300a00 */
[----:B------:R-:W-:Y:S04]  /*61250*/  STL.64 [R1+0x5d10], R18 ;  /* 0x005d101201007387 */ /* 0x000fe80000100a00 */
[----:B------:R0:W-:Y:S04]  /*61260*/  STL.64 [R1+0x5d08], R16 ;  /* 0x005d081001007387 */ /* 0x0001e80000100a00 */
[----:B0-----:R-:W2:Y:S04]  /*61270*/  LDL.LU.64 R16, [R1+0x490] ;  /* 0x0004900001107983 */ /* 0x001ea80000300a00 */
[----:B------:R-:W2:Y:S01]  /*61280*/  LDL.LU.64 R18, [R1+0x498] ;  /* 0x0004980001127983 */ /* 0x000ea20000300a00 */
[----:B---3--:R-:W-:-:S02]  /*61290*/  F2FP.F16.E4M3.UNPACK_B R10, R10 ;  /* 0x0000000aff0a723e */ /* 0x008fc400020006ff */
[----:B------:R-:W-:Y:S02]  /*612a0*/  F2FP.F16.E4M3.UNPACK_B R11, R11 ;  /* 0x0000000bff0b723e */ /* 0x000fe400020006ff */
[----:B------:R-:W-:Y:S02]  /*612b0*/  F2FP.F16.E4M3.UNPACK_B R8, R8 ;  /* 0x00000008ff08723e */ /* 0x000fe400020006ff */
[----:B------:R-:W-:-:S03]  /*612c0*/  F2FP.F16.E4M3.UNPACK_B R9, R9 ;  /* 0x00000009ff09723e */ /* 0x000fc600020006ff */
[----:B----4-:R-:W-:-:S15]  /*612d0*/  HMMA.16816.F32 R4, R12, R10, R4 ;  /* 0x0000000a0c04723c */ /* 0x010fde0000001804 */
[----:B------:R-:W-:-:S04]  /*612e0*/  NOP ;  /* 0x0000000000007918 */ /* 0x000fc80000000000 */
[----:B------:R-:W-:Y:S04]  /*612f0*/  STL.64 [R1+0x4d0], R4 ;  /* 0x0004d00401007387 */ /* 0x000fe80000100a00 */
[----:B------:R0:W-:Y:S04]  /*61300*/  STL.64 [R1+0x4d8], R6 ;  /* 0x0004d80601007387 */ /* 0x0001e80000100a00 */
[----:B0-----:R-:W3:Y:S04]  /*61310*/  LDL.LU.64 R6, [R1+0x5e78] ;  /* 0x005e780001067983 */ /* 0x001ee80000300a00 */
[----:B------:R-:W4:Y:S01]  /*61320*/  LDL.LU.64 R4, [R1+0x5e70] ;  /* 0x005e700001047983 */ /* 0x000f220000300a00 */
        /* <DEDUP_REMOVED lines=12> */
[----:B----4-:R-:W-:Y:S02]  /*613f0*/  F2FP.F16.E4M3.UNPACK_B R4, R4 ;  /* 0x00000004ff04723e */ /* 0x010fe400020006ff */
[----:B------:R-:W-:Y:S02]  /*61400*/  F2FP.F16.E4M3.UNPACK_B R5, R5 ;  /* 0x00000005ff05723e */ /* 0x000fe400020006ff */
[----:B------:R-:W-:Y:S02]  /*61410*/  F2FP.F16.E4M3.UNPACK_B R2, R2 ;  /* 0x00000002ff02723e */ /* 0x000fe400020006ff */
[----:B------:R-:W-:Y:S01]  /*61420*/  F2FP.F16.E4M3.UNPACK_B R3, R3 ;  /* 0x00000003ff03723e */ /* 0x000fe200020006ff */
[----:B------:R-:W-:-:S15]  /*61430*/  HMMA.16816.F32 R20, R12, R6, R20 ;  /* 0x000000060c14723c */ /* 0x000fde0000001814 */
[----:B------:R-:W-:-:S04]  /*61440*/  NOP ;  /* 0x0000000000007918 */ /* 0x000fc80000000000 */
[----:B------:R-:W-:Y:S04]  /*61450*/  STL.64 [R1+0x5a0], R20 ;  /* 0x0005a01401007387 */ /* 0x000fe80000100a00 */
[----:B------:R0:W-:Y:S04]  /*61460*/  STL.64 [R1+0x5a8], R22 ;  /* 0x0005a81601007387 */ /* 0x0001e80000100a00 */
[----:B0-----:R-:W3:Y:S04]  /*61470*/  LDL.LU.64 R22, [R1+0x5e68] ;  /* 0x005e680001167983 */ /* 0x001ee80000300a00 */
[----:B------:R-:W4:Y:S04]  /*61480*/  LDL.LU.64 R20, [R1+0x5e60] ;  /* 0x005e600001147983 */ /* 0x000f280000300a00 */
[----:B------:R0:W-:Y:S04]  /*61490*/  STL [R1+0x5ce0], R4 ;  /* 0x005ce00401007387 */ /* 0x0001e80000100800 */
[----:B------:R-:W-:Y:S01]  /*614a0*/  STL [R1+0x5cdc], R5 ;  /* 0x005cdc0501007387 */ /* 0x000fe20000100800 */
[C---:B--2---:R-:W-:Y:S08]  /*614b0*/  HMMA.16816.F32 R16, R12.reuse, R2, R16 ;  /* 0x000000020c10723c */ /* 0x044ff00000001810 */
[----:B------:R-:W-:Y:S01]  /*614c0*/  HMMA.16816.F32 R8, R12, R4, R8 ;  /* 0x000000040c08723c */ /* 0x000fe20000001808 */
[----:B0-----:R-:W-:-:S15]  /*614d0*/  IMAD R4, R25, 0x100, R24 ;  /* 0x0000010019047824 */ /* 0x001fde00078e0218 */
[----:B------:R-:W-:-:S03]  /*614e0*/  NOP ;  /* 0x0000000000007918 */ /* 0x000fc60000000000 */
[----:B------:R0:W-:Y:S04]  /*614f0*/  STL.64 [R1+0x1160], R8 ;  /* 0x0011600801007387 */ /* 0x0001e80000100a00 */
[----:B------:R1:W-:Y:S04]  /*61500*/  STL.64 [R1+0x1168], R10 ;  /* 0x0011680a01007387 */ /* 0x0003e80000100a00 */
[----:B------:R4:W-:Y:S04]  /*61510*/  STL.64 [R1+0x5e58], R6 ;  /* 0x005e580601007387 */ /* 0x0009e80000100a00 */
[----:B0-----:R-:W2:Y:S01]  /*61520*/  LDL R8, [R1+0x98] ;  /* 0x0000980001087983 */ /* 0x001ea20000100800 */
[----:B-1----:R-:W-:-:S03]  /*61530*/  IMAD R10, R27, 0x100, R26 ;  /* 0x000001001b0a7824 */ /* 0x002fc600078e021a */
[----:B------:R-:W2:Y:S04]  /*61540*/  LDL R9, [R1+0x9c] ;  /* 0x00009c0001097983 */ /* 0x000ea80000100800 */
[----:B------:R-:W2:Y:S04]  /*61550*/  LDL R26, [R1+0x18] ;  /* 0x00001800011a7983 */ /* 0x000ea80000100800 */
[----:B------:R-:W-:Y:S04]  /*61560*/  STL.64 [R1+0x590], R16 ;  /* 0x0005901001007387 */ /* 0x000fe80000100a00 */
[----:B------:R-:W-:Y:S04]  /*61570*/  STL.64 [R1+0x598], R18 ;  /* 0x0005981201007387 */ /* 0x000fe80000100a00 */
[----:B------:R-:W2:Y:S04]  /*61580*/  LDL R27, [R1+0x1c] ;  /* 0x00001c00011b7983 */ /* 0x000ea80000100800 */
[----:B------:R-:W2:Y:S04]  /*61590*/  LDL R24, [R1+0x20] ;  /* 0x0000200001187983 */ /* 0x000ea80000100800 */
[----:B------:R-:W2:Y:S01]  /*615a0*/  LDL R25, [R1+0x24] ;  /* 0x0000240001197983 */ /* 0x000ea20000100800 */
[----:B---3--:R-:W-:-:S02]  /*615b0*/  IMAD R5, R23, 0x100, R22 ;  /* 0x0000010017057824 */ /* 0x008fc400078e0216 */
[----:B----4-:R-:W-:Y:S01]  /*615c0*/  IMAD R6, R21, 0x100, R20 ;  /* 0x0000010015067824 */ /* 0x010fe200078e0214 */
[----:B--2---:R0:W-:Y:S04]  /*615d0*/  STL.64 [R1+0x5d98], R26 ;  /* 0x005d981a01007387 */ /* 0x0041e80000100a00 */
[----:B0-----:R-:W2:Y:S04]  /*615e0*/  LDL R26, [R1+0x90] ;  /* 0x00009000011a7983 */ /* 0x001ea80000100800 */
[----:B------:R-:W2:Y:S04]  /*615f0*/  LDL R27, [R1+0x94] ;  /* 0x00009400011b7983 */ /* 0x000ea80000100800 */
[----:B------:R-:W-:Y:S04]  /*61600*/  STL.64 [R1+0x5d90], R24 ;  /* 0x005d901801007387 */ /* 0x000fe80000100a00 */
[----:B------:R-:W3:Y:S04]  /*61610*/  LDL R22, [R1+0x28] ;  /* 0x0000280001167983 */ /* 0x000ee80000100800 */
[----:B------:R-:W3:Y:S01]  /*61620*/  LDL R23, [R1+0x2c] ;  /* 0x00002c0001177983 */ /* 0x000ee20000100800 */
[----:B------:R-:W-:-:S02]  /*61630*/  F2FP.F16.E4M3.UNPACK_B R13, R5 ;  /* 0x00000005ff0d723e */ /* 0x000fc400020006ff */
[----:B------:R-:W-:Y:S02]  /*61640*/  F2FP.F16.E4M3.UNPACK_B R14, R4 ;  /* 0x00000004ff0e723e */ /* 0x000fe400020006ff */
[----:B------:R-:W-:Y:S01]  /*61650*/  F2FP.F16.E4M3.UNPACK_B R12, R6 ;  /* 0x00000006ff0c723e */ /* 0x000fe200020006ff */
[----:B------:R-:W4:Y:S04]  /*61660*/  LDL.LU.64 R4, [R1+0x10c0] ;  /* 0x0010c00001047983 */ /* 0x000f280000300a00 */
[----:B------:R-:W4:Y:S04]  /*61670*/  LDL.LU.64 R6, [R1+0x10c8] ;  /* 0x0010c80001067983 */ /* 0x000f280000300a00 */
[----:B------:R-:W2:Y:S04]  /*61680*/  LDL R18, [R1+0x68] ;  /* 0x0000680001127983 */ /* 0x000ea80000100800 */
[----:B------:R-:W2:Y:S04]  /*61690*/  LDL R19, [R1+0x6c] ;  /* 0x00006c0001137983 */ /* 0x000ea80000100800 */
[----:B---3--:R-:W-:Y:S04]  /*616a0*/  STL.64 [R1+0x5da0], R22 ;  /* 0x005da01601007387 */ /* 0x008fe80000100a00 */
[----:B------:R-:W3:Y:S04]  /*616b0*/  LDL R16, [R1+0x70] ;  /* 0x0000700001107983 */ /* 0x000ee80000100800 */
[----:B------:R-:W3:Y:S01]  /*616c0*/  LDL R17, [R1+0x74] ;  /* 0x0000740001117983 */ /* 0x000ee20000100800 */
[----:B------:R-:W-:-:S03]  /*616d0*/  F2FP.F16.E4M3.UNPACK_B R15, R10 ;  /* 0x0000000aff0f723e */ /* 0x000fc600020006ff */
[----:B--2---:R0:W-:Y:S04]  /*616e0*/  STL.64 [R1+0x5e40], R18 ;  /* 0x005e401201007387 */ /* 0x0041e80000100a00 */
[C---:B----4-:R-:W-:Y:S01]  /*616f0*/  HMMA.16816.F32 R4, R12.reuse, R8, R4 ;  /* 0x000000080c04723c */ /* 0x050fe20000001804 */
[----:B---3--:R1:W-:Y:S04]  /*61700*/  STL.64 [R1+0x5e38], R16 ;  /* 0x005e381001007387 */ /* 0x0083e80000100a00 */
[----:B------:R-:W2:Y:S04]  /*61710*/  LDL R10, [R1+0x40] ;  /* 0x00004000010a7983 */ /* 0x000ea80000100800 */
[----:B------:R-:W2:Y:S04]  /*61720*/  LDL R11, [R1+0x44] ;  /* 0x00004400010b7983 */ /* 0x000ea80000100800 */
[----:B------:R-:W3:Y:S04]  /*61730*/  LDL R20, [R1+0x30] ;  /* 0x0000300001147983 */ /* 0x000ee80000100800 */
[----:B------:R-:W3:Y:S04]  /*61740*/  LDL R21, [R1+0x34] ;  /* 0x0000340001157983 */ /* 0x000ee80000100800 */
[----:B0-----:R-:W4:Y:S04]  /*61750*/  LDL R18, [R1+0x80] ;  /* 0x0000800001127983 */ /* 0x001f280000100800 */
[----:B------:R-:W4:Y:S04]  /*61760*/  LDL R19, [R1+0x84] ;  /* 0x0000840001137983 */ /* 0x000f280000100800 */
[----:B-1----:R-:W3:Y:S04]  /*61770*/  LDL.64 R16, [R1+0x88] ;  /* 0x0000880001107983 */ /* 0x002ee80000100a00 */
[----:B--2---:R-:W-:Y:S04]  /*61780*/  STL.64 [R1+0x5dd8], R10 ;  /* 0x005dd80a01007387 */ /* 0x004fe80000100a00 */
[----:B------:R-:W2:Y:S04]  /*61790*/  LDL R8, [R1+0x48] ;  /* 0x0000480001087983 */ /* 0x000ea80000100800 */
[----:B------:R0:W-:Y:S04]  /*617a0*/  STL.64 [R1+0x1150], R4 ;  /* 0x0011500401007387 */ /* 0x0001e80000100a00 */
[----:B------:R1:W-:Y:S04]  /*617b0*/  STL.64 [R1+0x1158], R6 ;  /* 0x0011580601007387 */ /* 0x0003e80000100a00 */
[----:B------:R-:W2:Y:S04]  /*617c0*/  LDL R9, [R1+0x4c] ;  /* 0x00004c0001097983 */ /* 0x000ea80000100800 */
[----:B0-----:R-:W3:Y:S04]  /*617d0*/  LDL.LU.64 R4, [R1+0x10a0] ;  /* 0x0010a00001047983 */ /* 0x001ee80000300a00 */
[----:B-1----:R-:W3:Y:S04]  /*617e0*/  LDL.LU.64 R6, [R1+0x10a8] ;  /* 0x0010a80001067983 */ /* 0x002ee80000300a00 */
[----:B--2---:R0:W-:Y:S04]  /*617f0*/  STL.64 [R1+0x5df0], R8 ;  /* 0x005df00801007387 */ /* 0x0041e80000100a00 */
[----:B0-----:R-:W2:Y:S04]  /*61800*/  LDL.LU.64 R8, [R1+0x10b0] ;  /* 0x0010b00001087983 */ /* 0x001ea80000300a00 */
[----:B------:R-:W2:Y:S04]  /*61810*/  LDL.LU.64 R10, [R1+0x10b8] ;  /* 0x0010b800010a7983 */ /* 0x000ea80000300a00 */
[----:B------:R-:W2:Y:S04]  /*61820*/  LDL.64 R22, [R1+0x38] ;  /* 0x0000380001167983 */ /* 0x000ea80000100a00 */
[----:B--2---:R-:W-:Y:S04]  /*61830*/  STL.64 [R1+0x5dd0], R22 ;  /* 0x005dd01601007387 */ /* 0x004fe80000100a00 */
[----:B---3--:R-:W-:Y:S01]  /*61840*/  STL.64 [R1+0x5dc8], R20 ;  /* 0x005dc81401007387 */ /* 0x008fe20000100a00 */
[----:B------:R-:W-:Y:S03]  /*61850*/  HMMA.16816.F32 R8, R12, R26, R8 ;  /* 0x0000001a0c08723c */ /* 0x000fe60000001808 */
[----:B------:R-:W2:Y:S04]  /*61860*/  LDL.LU.64 R24, [R1+0x1070] ;  /* 0x0010700001187983 */ /* 0x000ea80000300a00 */
[----:B------:R-:W3:-:S12]  /*61870*/  LDL.LU.64 R26, [R1+0x1078] ;  /* 0x00107800011a7983 */ /* 0x000ed80000300a00 */
[----:B------:R-:W-:Y:S04]  /*61880*/  STL.64 [R1+0x1140], R8 ;  /* 0x0011400801007387 */ /* 0x000fe80000100a00 */
[----:B------:R-:W-:Y:S04]  /*61890*/  STL.64 [R1+0x1148], R10 ;  /* 0x0011480a01007387 */ /* 0x000fe80000100a00 */
[----:B---3--:R-:W-:Y:S04]  /*618a0*/  STL.64 [R1+0x5e50], R26 ;  /* 0x005e501a01007387 */ /* 0x008fe80000100a00 */
[----:B--2---:R0:W-:Y:S04]  /*618b0*/  STL.64 [R1+0x5e48], R24 ;  /* 0x005e481801007387 */ /* 0x0041e80000100a00 */
[----:B0-----:R-:W4:Y:S04]  /*618c0*/  LDL.LU.64 R24, [R1+0x1090] ;  /* 0x0010900001187983 */ /* 0x001f280000300a00 */
[----:B------:R-:W4:Y:S04]  /*618d0*/  LDL.LU.64 R26, [R1+0x1098] ;  /* 0x00109800011a7983 */ /* 0x000f280000300a00 */
[----:B------:R-:W2:Y:S04]  /*618e0*/  LDL.LU.64 R20, [R1+0x1060] ;  /* 0x0010600001147983 */ /* 0x000ea80000300a00 */
[----:B------:R-:W2:Y:S04]  /*618f0*/  LDL.LU.64 R22, [R1+0x1068] ;  /* 0x0010680001167983 */ /* 0x000ea80000300a00 */
[----:B------:R-:W3:Y:S04]  /*61900*/  LDL R10, [R1+0x50] ;  /* 0x00005000010a7983 */ /* 0x000ee80000100800 */
[----:B------:R-:W3:Y:S01]  /*61910*/  LDL R11, [R1+0x54] ;  /* 0x00005400010b7983 */ /* 0x000ee20000100800 */
[----:B------:R-:W-:Y:S03]  /*61920*/  HMMA.16816.F32 R4, R12, R16, R4 ;  /* 0x000000100c04723c */ /* 0x000fe60000001804 */
[----:B---3--:R0:W-:Y:S04]  /*61930*/  STL.64 [R1+0x5e08], R10 ;  /* 0x005e080a01007387 */ /* 0x0081e80000100a00 */
[----:B0-----:R-:W3:Y:S04]  /*61940*/  LDL R10, [R1+0x78] ;  /* 0x00007800010a7983 */ /* 0x001ee80000100800 */
[----:B------:R-:W3:Y:S08]  /*61950*/  LDL R11, [R1+0x7c] ;  /* 0x00007c00010b7983 */ /* 0x000ef00000100800 */
[----:B------:R-:W-:Y:S04]  /*61960*/  STL.64 [R1+0x1130], R4 ;  /* 0x0011300401007387 */ /* 0x000fe80000100a00 */
[----:B------:R0:W-:Y:S04]  /*61970*/  STL.64 [R1+0x1138], R6 ;  /* 0x0011380601007387 */ /* 0x0001e80000100a00 */
[----:B0-----:R-:W2:Y:S04]  /*61980*/  LDL.LU.64 R6, [R1+0x5e58] ;  /* 0x005e580001067983 */ /* 0x001ea80000300a00 */
[----:B------:R-:W2:Y:S04]  /*61990*/  LDL R8, [R1+0x58] ;  /* 0x0000580001087983 */ /* 0x000ea80000100800 */
[----:B------:R-:W2:Y:S01]  /*619a0*/  LDL R9, [R1+0x5c] ;  /* 0x00005c0001097983 */ /* 0x000ea20000100800 */
[----:B------:R-:W-:-:S02]  /*619b0*/  IMAD.MOV.U32 R4, RZ, RZ, R16 ;  /* 0x000000ffff047224 */ /* 0x000fc400078e0010 */
[----:B------:R-:W-:Y:S02]  /*619c0*/  IMAD.MOV.U32 R5, RZ, RZ, R17 ;  /* 0x000000ffff057224 */ /* 0x000fe400078e0011 */
[C---:B----4-:R-:W-:Y:S01]  /*619d0*/  HMMA.16816.F32 R16, R12.reuse, R18, R24 ;  /* 0x000000120c10723c */ /* 0x050fe20000001818 */
[----:B--2---:R-:W-:Y:S04]  /*619e0*/  STL.64 [R1+0x5e20], R8 ;  /* 0x005e200801007387 */ /* 0x004fe80000100a00 */
[----:B------:R-:W-:Y:S04]  /*619f0*/  STL.64 [R1+0x5d00], R6 ;  /* 0x005d000601007387 */ /* 0x000fe80000100a00 */
[----:B------:R0:W-:Y:S04]  /*61a00*/  STL.64 [R1+0x5cf8], R4 ;  /* 0x005cf80401007387 */ /* 0x0001e80000100a00 */
[----:B0-----:R-:W3:Y:S04]  /*61a10*/  LDL.LU.64 R4, [R1+0x1080] ;  /* 0x0010800001047983 */ /* 0x001ee80000300a00 */
[----:B------:R-:W3:Y:S04]  /*61a20*/  LDL.LU.64 R6, [R1+0x1088] ;  /* 0x0010880001067983 */ /* 0x000ee80000300a00 */
[----:B------:R-:W2:Y:S04]  /*61a30*/  LDL.LU.64 R26, [R1+0x5e50] ;  /* 0x005e5000011a7983 */ /* 0x000ea80000300a00 */
[----:B------:R-:W2:Y:S04]  /*61a40*/  LDL.LU.64 R24, [R1+0x5e48] ;  /* 0x005e480001187983 */ /* 0x000ea80000300a00 */
[----:B------:R-:W-:Y:S04]  /*61a50*/  STL.64 [R1+0x1120], R16 ;  /* 0x0011201001007387 */ /* 0x000fe80000100a00 */
[----:B------:R0:W-:Y:S04]  /*61a60*/  STL.64 [R1+0x1128], R18 ;  /* 0x0011281201007387 */ /* 0x0001e80000100a00 */
[----:B0-----:R-:W4:Y:S04]  /*61a70*/  LDL.LU.64 R18, [R1+0x5e40] ;  /* 0x005e400001127983 */ /* 0x001f280000300a00 */
[----:B------:R-:W2:Y:S01]  /*61a80*/  LDL.LU.64 R16, [R1+0x5e38] ;  /* 0x005e380001107983 */ /* 0x000ea20000300a00 */
[C---:B---3--:R-:W-:Y:S03]  /*61a90*/  HMMA.16816.F32 R4, R12.reuse, R10, R4 ;  /* 0x0000000a0c04723c */ /* 0x048fe60000001804 */
[----:B------:R-:W3:Y:S05]  /*61aa0*/  LDL R10, [R1+0x60] ;  /* 0x00006000010a7983 */ /* 0x000eea0000100800 */
[C---:B--2---:R-:W-:Y:S11]  /*61ab0*/  HMMA.16816.F32 R24, R12.reuse, R16, R24 ;  /* 0x000000100c18723c */ /* 0x044ff60000001818 */
[----:B------:R-:W-:Y:S04]  /*61ac0*/  STL.64 [R1+0x1110], R4 ;  /* 0x0011100401007387 */ /* 0x000fe80000100a00 */
[----:B------:R4:W-:Y:S04]  /*61ad0*/  STL.64 [R1+0x1118], R6 ;  /* 0x0011180601007387 */ /* 0x0009e80000100a00 */
[----:B------:R-:W3:Y:S01]  /*61ae0*/  LDL R11, [R1+0x64] ;  /* 0x00006400010b7983 */ /* 0x000ee20000100800 */
[C---:B----4-:R-:W-:Y:S03]  /*61af0*/  HMMA.16816.F32 R4, R12.reuse, R18, R20 ;  /* 0x000000120c04723c */ /* 0x050fe60000001814 */
[----:B------:R-:W2:Y:S04]  /*61b00*/  LDL.LU.64 R20, [R1+0x1010] ;  /* 0x0010100001147983 */ /* 0x000ea80000300a00 */
[----:B------:R-:W-:Y:S04]  /*61b10*/  STL.64 [R1+0x1100], R24 ;  /* 0x0011001801007387 */ /* 0x000fe80000100a00 */
[----:B------:R-:W-:Y:S04]  /*61b20*/  STL.64 [R1+0x1108], R26 ;  /* 0x0011081a01007387 */ /* 0x000fe80000100a00 */
[----:B------:R-:W4:Y:S04]  /*61b30*/  LDL.LU.64 R22, [R1+0x1018] ;  /* 0x0010180001167983 */ /* 0x000f280000300a00 */
[----:B------:R-:W-:Y:S04]  /*61b40*/  STL.64 [R1+0x10f0], R4 ;  /* 0x0010f00401007387 */ /* 0x000fe80000100a00 */
[----:B------:R-:W-:Y:S04]  /*61b50*/  STL.64 [R1+0x10f8], R6 ;  /* 0x0010f80601007387 */ /* 0x000fe80000100a00 */
[----:B----4-:R-:W-:Y:S04]  /*61b60*/  STL.64 [R1+0x5de8], R22 ;  /* 0x005de81601007387 */ /* 0x010fe80000100a00 */
[----:B--2---:R0:W-:Y:S04]  /*61b70*/  STL.64 [R1+0x5de0], R20 ;  /* 0x005de01401007387 */ /* 0x0041e80000100a00 */
[----:B0-----:R-:W2:Y:S04]  /*61b80*/  LDL.LU.64 R20, [R1+0x1020] ;  /* 0x0010200001147983 */ /* 0x001ea80000300a00 */
[----:B------:R-:W4:Y:S04]  /*61b90*/  LDL.LU.64 R22, [R1+0x1028] ;  /* 0x0010280001167983 */ /* 0x000f280000300a00 */
        /* <DEDUP_REMOVED lines=10> */
[----:B0-----:R-:W3:Y:S04]  /*61c40*/  LDL.LU.64 R20, [R1+0x1050] ;  /* 0x0010500001147983 */ /* 0x001ee80000300a00 */
[----:B------:R-:W3:Y:S04]  /*61c50*/  LDL.LU.64 R22, [R1+0x1058] ;  /* 0x0010580001167983 */ /* 0x000ee80000300a00 */
[----:B------:R-:W2:Y:S04]  /*61c60*/  LDL.LU.64 R24, [R1+0xfe0] ;  /* 0x000fe00001187983 */ /* 0x000ea80000300a00 */
[----:B------:R-:W4:Y:S04]  /*61c70*/  LDL.LU.64 R26, [R1+0xfe8] ;  /* 0x000fe800011a7983 */ /* 0x000f280000300a00 */
[----:B----4-:R-:W-:Y:S04]  /*61c80*/  STL.64 [R1+0x5db0], R26 ;  /* 0x005db01a01007387 */ /* 0x010fe80000100a00 */
[----:B--2---:R0:W-:Y:S04]  /*61c90*/  STL.64 [R1+0x5da8], R24 ;  /* 0x005da81801007387 */ /* 0x0041e80000100a00 */
[----:B0-----:R-:W2:Y:S04]  /*61ca0*/  LDL.LU.64 R24, [R1+0xff0] ;  /* 0x000ff00001187983 */ /* 0x001ea80000300a00 */
[----:B------:R-:W4:Y:S01]  /*61cb0*/  LDL.LU.64 R26, [R1+0xff8] ;  /* 0x000ff800011a7983 */ /* 0x000f220000300a00 */
[C---:B---3--:R-:W-:Y:S03]  /*61cc0*/  HMMA.16816.F32 R8, R12.reuse, R10, R20 ;  /* 0x0000000a0c08723c */ /* 0x048fe60000001814 */
[----:B----4-:R-:W-:Y:S04]  /*61cd0*/  STL.64 [R1+0x5dc0], R26 ;  /* 0x005dc01a01007387 */ /* 0x010fe80000100a00 */
[----:B--2---:R0:W-:Y:S04]  /*61ce0*/  STL.64 [R1+0x5db8], R24 ;  /* 0x005db81801007387 */ /* 0x0041e80000100a00 */
[----:B0-----:R-:W2:Y:S04]  /*61cf0*/  LDL.LU.64 R24, [R1+0x1000] ;  /* 0x0010000001187983 */ /* 0x001ea80000300a00 */
[----:B------:R-:W2:Y:S04]  /*61d00*/  LDL.LU.64 R26, [R1+0x1008] ;  /* 0x00100800011a7983 */ /* 0x000ea80000300a00 */
[----:B------:R-:W3:Y:S04]  /*61d10*/  LDL.LU.64 R16, [R1+0xfd0] ;  /* 0x000fd00001107983 */ /* 0x000ee80000300a00 */
[----:B------:R-:W3:Y:S04]  /*61d20*/  LDL.LU.64 R18, [R1+0xfd8] ;  /* 0x000fd80001127983 */ /* 0x000ee80000300a00 */
[----:B------:R-:W4:Y:S04]  /*61d30*/  LDL.LU.64 R4, [R1+0xfc0] ;  /* 0x000fc00001047983 */ /* 0x000f280000300a00 */
[----:B------:R-:W4:Y:S04]  /*61d40*/  LDL.LU.64 R6, [R1+0xfc8] ;  /* 0x000fc80001067983 */ /* 0x000f280000300a00 */
[----:B------:R-:W2:Y:S04]  /*61d50*/  LDL.LU.64 R22, [R1+0x5e30] ;  /* 0x005e300001167983 */ /* 0x000ea80000300a00 */
[----:B------:R-:W2:Y:S04]  /*61d60*/  LDL.LU.64 R20, [R1+0x5e28] ;  /* 0x005e280001147983 */ /* 0x000ea80000300a00 */
[----:B------:R0:W-:Y:S04]  /*61d70*/  STL.64 [R1+0x10e0], R8 ;  /* 0x0010e00801007387 */ /* 0x0001e80000100a00 */
[----:B------:R2:W-:Y:S04]  /*61d80*/  STL.64 [R1+0x10e8], R10 ;  /* 0x0010e80a01007387 */ /* 0x0005e80000100a00 */
[----:B0-----:R-:W2:Y:S02]  /*61d90*/  LDL.LU.64 R8, [R1+0x5e20] ;  /* 0x005e200001087983 */ /* 0x001ea40000300a00 */
[----:B--2---:R-:W-:Y:S02]  /*61da0*/  HMMA.16816.F32 R8, R12, R8, R20 ;  /* 0x000000080c08723c */ /* 0x004fe40000001814 */
[----:B------:R-:W2:Y:S04]  /*61db0*/  LDL.LU.64 R22, [R1+0x5e18] ;  /* 0x005e180001167983 */ /* 0x000ea80000300a00 */
[----:B------:R-:W2:-:S13]  /*61dc0*/  LDL.LU.64 R20, [R1+0x5e10] ;  /* 0x005e100001147983 */ /* 0x000e9a0000300a00 */
[----:B------:R-:W-:Y:S04]  /*61dd0*/  STL.64 [R1+0x10d0], R8 ;  /* 0x0010d00801007387 */ /* 0x000fe80000100a00 */
[----:B------:R0:W-:Y:S04]  /*61de0*/  STL.64 [R1+0x10d8], R10 ;  /* 0x0010d80a01007387 */ /* 0x0001e80000100a00 */
[----:B0-----:R-:W2:Y:S02]  /*61df0*/  LDL.LU.64 R10, [R1+0x5e08] ;  /* 0x005e0800010a7983 */ /* 0x001ea40000300a00 */
[----:B--2---:R-:W-:Y:S02]  /*61e00*/  HMMA.16816.F32 R8, R12, R10, R20 ;  /* 0x0000000a0c08723c */ /* 0x004fe40000001814 */
[----:B------:R-:W2:Y:S04]  /*61e10*/  LDL.LU.64 R22, [R1+0x5e00] ;  /* 0x005e000001167983 */ /* 0x000ea80000300a00 */
[----:B------:R-:W2:-:S13]  /*61e20*/  LDL.LU.64 R20, [R1+0x5df8] ;  /* 0x005df80001147983 */ /* 0x000e9a0000300a00 */
        /* <DEDUP_REMOVED lines=11> */
[----:B------:R-:W3:-:S13]  /*61ee0*/  LDL.LU.64 R20, [R1+0x5dc8] ;  /* 0x005dc80001147983 */ /* 0x000eda0000300a00 */
[----:B------:R0:W-:Y:S04]  /*61ef0*/  STL.64 [R1+0x10a0], R8 ;  /* 0x0010a00801007387 */ /* 0x0001e80000100a00 */
[----:B------:R1:W-:Y:S04]  /*61f00*/  STL.64 [R1+0x10a8], R10 ;  /* 0x0010a80a01007387 */ /* 0x0003e80000100a00 */
[----:B0-----:R-:W3:Y:S04]  /*61f10*/  LDL R8, [R1+0x10] ;  /* 0x0000100001087983 */ /* 0x001ee80000100800 */
[----:B-1----:R-:W3:Y:S04]  /*61f20*/  LDL R10, [R1+0x8] ;  /* 0x00000800010a7983 */ /* 0x002ee80000100800 */
[----:B------:R-:W3:Y:S01]  /*61f30*/  LDL R11, [R1+0xc] ;  /* 0x00000c00010b7983 */ /* 0x000ee20000100800 */
[----:B--2---:R-:W-:Y:S03]  /*61f40*/  HMMA.16816.F32 R24, R12, R22, R24 ;  /* 0x000000160c18723c */ /* 0x004fe60000001818 */
[----:B---3--:R-:W-:-:S15]  /*61f50*/  STL.64 [R1+0x5d78], R10 ;  /* 0x005d780a01007387 */ /* 0x008fde0000100a00 */
[----:B------:R-:W-:Y:S01]  /*61f60*/  NOP ;  /* 0x0000000000007918 */ /* 0x000fe20000000000 */
[----:B------:R-:W-:Y:S04]  /*61f70*/  STL.64 [R1+0x1090], R24 ;  /* 0x0010901801007387 */ /* 0x000fe80000100a00 */
[----:B------:R0:W-:Y:S04]  /*61f80*/  STL.64 [R1+0x1098], R26 ;  /* 0x0010981a01007387 */ /* 0x0001e80000100a00 */
[----:B0-----:R-:W2:Y:S04]  /*61f90*/  LDL.LU.64 R26, [R1+0x5dc0] ;  /* 0x005dc000011a7983 */ /* 0x001ea80000300a00 */
[----:B------:R-:W2:Y:S01]  /*61fa0*/  LDL.LU.64 R24, [R1+0x5db8] ;  /* 0x005db80001187983 */ /* 0x000ea20000300a00 */
[----:B------:R-:W-:-:S02]  /*61fb0*/  IMAD.MOV.U32 R9, RZ, RZ, R0 ;  /* 0x000000ffff097224 */ /* 0x000fc400078e0000 */
[----:B------:R-:W-:-:S05]  /*61fc0*/  IMAD.MOV.U32 R0, RZ, RZ, R23 ;  /* 0x000000ffff007224 */ /* 0x000fca00078e0017 */
[----:B------:R-:W-:Y:S01]  /*61fd0*/  STL [R1+0x5cd8], R0 ;  /* 0x005cd80001007387 */ /* 0x000fe20000100800 */
[----:B--2---:R-:W-:Y:S03]  /*61fe0*/  HMMA.16816.F32 R20, R12, R20, R24 ;  /* 0x000000140c14723c */ /* 0x004fe60000001818 */
[----:B------:R-:W2:Y:S04]  /*61ff0*/  LDL.LU.64 R26, [R1+0x5db0] ;  /* 0x005db000011a7983 */ /* 0x000ea80000300a00 */
[----:B------:R-:W2:-:S12]  /*62000*/  LDL.LU.64 R24, [R1+0x5da8] ;  /* 0x005da80001187983 */ /* 0x000e980000300a00 */
[----:B------:R-:W-:Y:S04]  /*62010*/  STL.64 [R1+0x1080], R20 ;  /* 0x0010801401007387 */ /* 0x000fe80000100a00 */
[----:B------:R0:W-:Y:S04]  /*62020*/  STL.64 [R1+0x1088], R22 ;  /* 0x0010881601007387 */ /* 0x0001e80000100a00 */
[----:B0-----:R-:W2:Y:S02]  /*62030*/  LDL.LU.64 R22, [R1+0x5da0] ;  /* 0x005da00001167983 */ /* 0x001ea40000300a00 */
[----:B--2---:R-:W-:Y:S02]  /*62040*/  HMMA.16816.F32 R20, R12, R22, R24 ;  /* 0x000000160c14723c */ /* 0x004fe40000001818 */
[----:B------:R-:W4:Y:S04]  /*62050*/  LDL.LU.64 R26, [R1+0x5d98] ;  /* 0x005d9800011a7983 */ /* 0x000f280000300a00 */
[----:B------:R-:W2:-:S13]  /*62060*/  LDL.LU.64 R24, [R1+0x5d90] ;  /* 0x005d900001187983 */ /* 0x000e9a0000300a00 */
[----:B------:R-:W-:Y:S04]  /*62070*/  STL.64 [R1+0x1070], R20 ;  /* 0x0010701401007387 */ /* 0x000fe80000100a00 */
[----:B------:R-:W-:Y:S01]  /*62080*/  STL.64 [R1+0x1078], R22 ;  /* 0x0010781601007387 */ /* 0x000fe20000100a00 */
[C---:B--2---:R-:W-:Y:S03]  /*62090*/  HMMA.16816.F32 R16, R12.reuse, R24, R16 ;  /* 0x000000180c10723c */ /* 0x044fe60000001810 */
[----:B------:R-:W2:Y:S05]  /*620a0*/  LDL.LU.64 R24, [R1+0xf80] ;  /* 0x000f800001187983 */ /* 0x000eaa0000300a00 */
[C---:B----4-:R-:W-:Y:S11]  /*620b0*/  HMMA.16816.F32 R4, R12.reuse, R26, R4 ;  /* 0x0000001a0c04723c */ /* 0x050ff60000001804 */
[----:B------:R-:W-:Y:S04]  /*620c0*/  STL.64 [R1+0x1060], R16 ;  /* 0x0010601001007387 */ /* 0x000fe80000100a00 */
[----:B------:R-:W-:Y:S04]  /*620d0*/  STL.64 [R1+0x1068], R18 ;  /* 0x0010681201007387 */ /* 0x000fe80000100a00 */
[----:B------:R-:W3:Y:S04]  /*620e0*/  LDL.LU.64 R26, [R1+0xf88] ;  /* 0x000f8800011a7983 */ /* 0x000ee80000300a00 */
[----:B------:R-:W-:Y:S04]  /*620f0*/  STL.64 [R1+0x1050], R4 ;  /* 0x0010500401007387 */ /* 0x000fe80000100a00 */
[----:B------:R-:W-:Y:S04]  /*62100*/  STL.64 [R1+0x1058], R6 ;  /* 0x0010580601007387 */ /* 0x000fe80000100a00 */
[----:B---3--:R0:W-:Y:S04]  /*62110*/  STL.64 [R1+0x5d60], R26 ;  /* 0x005d601a01007387 */ /* 0x0081e80000100a00 */
[----:B0-----:R-:W3:Y:S04]  /*62120*/  LDL R26, [R1] ;  /* 0x00000000011a7983 */ /* 0x001ee80000100800 */
[----:B------:R-:W3:Y:S04]  /*62130*/  LDL R27, [R1+0x4] ;  /* 0x00000400011b7983 */ /* 0x000ee80000100800 */
[----:B------:R-:W4:Y:S04]  /*62140*/  LDL.LU.64 R4, [R1+0xfa0] ;  /* 0x000fa00001047983 */ /* 0x000f280000300a00 */
[----:B------:R-:W2:Y:S04]  /*62150*/  LDL.LU.64 R6, [R1+0xfa8] ;  /* 0x000fa80001067983 */ /* 0x000ea80000300a00 */
[----:B--2---:R-:W-:Y:S04]  /*62160*/  STL.64 [R1+0x5d88], R6 ;  /* 0x005d880601007387 */ /* 0x004fe80000100a00 */
[----:B----4-:R0:W-:Y:S04]  /*62170*/  STL.64 [R1+0x5d80], R4 ;  /* 0x005d800401007387 */ /* 0x0101e80000100a00 */
[----:B0-----:R-:W2:Y:S04]  /*62180*/  LDL.LU.64 R4, [R1+0xfb0] ;  /* 0x000fb00001047983 */ /* 0x001ea80000300a00 */
[----:B------:R-:W2:Y:S04]  /*62190*/  LDL.LU.64 R6, [R1+0xfb8] ;  /* 0x000fb80001067983 */ /* 0x000ea80000300a00 */
[----:B------:R-:W-:Y:S04]  /*621a0*/  STL.64 [R1+0x5d58], R24 ;  /* 0x005d581801007387 */ /* 0x000fe80000100a00 */
[----:B------:R-:W4:Y:S04]  /*621b0*/  LDL.LU.64 R20, [R1+0xf60] ;  /* 0x000f600001147983 */ /* 0x000f280000300a00 */
[----:B------:R-:W2:Y:S04]  /*621c0*/  LDL.LU.64 R22, [R1+0xf68] ;  /* 0x000f680001167983 */ /* 0x000ea80000300a00 */
[----:B--2---:R-:W-:Y:S04]  /*621d0*/  STL.64 [R1+0x5d40], R22 ;  /* 0x005d401601007387 */ /* 0x004fe80000100a00 */
[----:B----4-:R0:W-:Y:S04]  /*621e0*/  STL.64 [R1+0x5d38], R20 ;  /* 0x005d381401007387 */ /* 0x0101e80000100a00 */
[----:B0-----:R-:W2:Y:S04]  /*621f0*/  LDL.LU.64 R20, [R1+0xf70] ;  /* 0x000f700001147983 */ /* 0x001ea80000300a00 */
[----:B------:R-:W4:Y:S01]  /*62200*/  LDL.LU.64 R22, [R1+0xf78] ;  /* 0x000f780001167983 */ /* 0x000f220000300a00 */
[C---:B------:R-:W-:Y:S03]  /*62210*/  HMMA.16816.F32 R8, R12.reuse, R8, R4 ;  /* 0x000000080c08723c */ /* 0x040fe60000001804 */
        /* <DEDUP_REMOVED lines=9> */
[----:B------:R-:W2:Y:S04]  /*622b0*/  LDL.LU.64 R18, [R1+0xf58] ;  /* 0x000f580001127983 */ /* 0x000ea80000300a00 */
[----:B------:R-:W4:Y:S04]  /*622c0*/  LDL.LU.64 R6, [R1+0x5d88] ;  /* 0x005d880001067983 */ /* 0x000f280000300a00 */
[----:B------:R-:W4:Y:S04]  /*622d0*/  LDL.LU.64 R4, [R1+0x5d80] ;  /* 0x005d800001047983 */ /* 0x000f280000300a00 */
[----:B------:R-:W-:Y:S04]  /*622e0*/  STL.64 [R1+0x1040], R8 ;  /* 0x0010400801007387 */ /* 0x000fe80000100a00 */
[----:B------:R0:W-:Y:S04]  /*622f0*/  STL.64 [R1+0x1048], R10 ;  /* 0x0010480a01007387 */ /* 0x0001e80000100a00 */
[----:B0-----:R-:W4:Y:S01]  /*62300*/  LDL.LU.64 R10, [R1+0x5d78] ;  /* 0x005d7800010a7983 */ /* 0x001f220000300a00 */
[C---:B---3--:R-:W-:Y:S08]  /*62310*/  HMMA.16816.F32 R24, R12.reuse, R26, R20 ;  /* 0x0000001a0c18723c */ /* 0x048ff00000001814 */
[----:B----4-:R-:W-:Y:S01]  /*62320*/  HMMA.16816.F32 R8, R12, R10, R4 ;  /* 0x0000000a0c08723c */ /* 0x010fe20000001804 */
[----:B------:R-:W3:Y:S04]  /*62330*/  LDL.LU.64 R4, [R1+0xf30] ;  /* 0x000f300001047983 */ /* 0x000ee80000300a00 */
[----:B------:R-:W3:-:S14]  /*62340*/  LDL.LU.64 R6, [R1+0xf38] ;  /* 0x000f380001067983 */ /* 0x000edc0000300a00 */
[----:B------:R0:W-:Y:S04]  /*62350*/  STL.64 [R1+0x1030], R8 ;  /* 0x0010300801007387 */ /* 0x0001e80000100a00 */
[----:B------:R1:W-:Y:S04]  /*62360*/  STL.64 [R1+0x1038], R10 ;  /* 0x0010380a01007387 */ /* 0x0003e80000100a00 */
[----:B0-----:R-:W4:Y:S04]  /*62370*/  LDL.LU.64 R8, [R1+0xf20] ;  /* 0x000f200001087983 */ /* 0x001f280000300a00 */
[----:B-1----:R-:W4:Y:S04]  /*62380*/  LDL.LU.64 R10, [R1+0xf28] ;  /* 0x000f2800010a7983 */ /* 0x002f280000300a00 */
[----:B------:R-:W2:Y:S04]  /*62390*/  LDL.LU.64 R22, [R1+0x5d70] ;  /* 0x005d700001167983 */ /* 0x000ea80000300a00 */
[----:B------:R-:W2:Y:S04]  /*623a0*/  LDL.LU.64 R20, [R1+0x5d68] ;  /* 0x005d680001147983 */ /* 0x000ea80000300a00 */
[----:B------:R-:W-:Y:S04]  /*623b0*/  STL.64 [R1+0x1020], R24 ;  /* 0x0010201801007387 */ /* 0x000fe80000100a00 */
[----:B------:R0:W-:Y:S04]  /*623c0*/  STL.64 [R1+0x1028], R26 ;  /* 0x0010281a01007387 */ /* 0x0001e80000100a00 */
[----:B0-----:R-:W2:Y:S04]  /*623d0*/  LDL.LU.64 R26, [R1+0x5d60] ;  /* 0x005d6000011a7983 */ /* 0x001ea80000300a00 */
[----:B------:R-:W2:Y:S02]  /*623e0*/  LDL.LU.64 R24, [R1+0x5d58] ;  /* 0x005d580001187983 */ /* 0x000ea40000300a00 */
[----:B--2---:R-:W-:-:S15]  /*623f0*/  HMMA.16816.F32 R24, R12, R28, R24 ;  /* 0x0000001c0c18723c */ /* 0x004fde0000001818 */
[----:B------:R-:W-:-:S04]  /*62400*/  NOP ;  /* 0x0000000000007918 */ /* 0x000fc80000000000 */
[----:B------:R-:W-:Y:S04]  /*62410*/  STL.64 [R1+0x1010], R24 ;  /* 0x0010101801007387 */ /* 0x000fe80000100a00 */
[----:B------:R0:W-:Y:S04]  /*62420*/  STL.64 [R1+0x1018], R26 ;  /* 0x0010181a01007387 */ /* 0x0001e80000100a00 */
[----:B0-----:R-:W2:Y:S04]  /*62430*/  LDL.LU.64 R26, [R1+0x5d50] ;  /* 0x005d5000011a7983 */ /* 0x001ea80000300a00 */
[----:B------:R-:W3:Y:S04]  /*62440*/  LDL.LU.64 R24, [R1+0x5d48] ;  /* 0x005d480001187983 */ /* 0x000ee80000300a00 */
[----:B------:R-:W-:Y:S01]  /*62450*/  STL.64 [R1+0x5c10], R28 ;  /* 0x005c101c01007387 */ /* 0x000fe20000100a00 */
[----:B--2---:R-:W-:-:S15]  /*62460*/  HMMA.16816.F32 R20, R12, R26, R20 ;  /* 0x0000001a0c14723c */ /* 0x004fde0000001814 */
[----:B------:R-:W-:-:S04]  /*62470*/  NOP ;  /* 0x0000000000007918 */ /* 0x000fc80000000000 */
[----:B------:R-:W-:Y:S04]  /*62480*/  STL.64 [R1+0x1000], R20 ;  /* 0x0010001401007387 */ /* 0x000fe80000100a00 */
[----:B------:R0:W-:Y:S04]  /*62490*/  STL.64 [R1+0x1008], R22 ;  /* 0x0010081601007387 */ /* 0x0001e80000100a00 */
[----:B0-----:R-:W3:Y:S04]  /*624a0*/  LDL.LU.64 R22, [R1+0x5d40] ;  /* 0x005d400001167983 */ /* 0x001ee80000300a00 */
[----:B------:R-:W3:Y:S02]  /*624b0*/  LDL.LU.64 R20, [R1+0x5d38] ;  /* 0x005d380001147983 */ /* 0x000ee40000300a00 */
[----:B---3--:R-:W-:-:S15]  /*624c0*/  HMMA.16816.F32 R20, R12, R24, R20 ;  /* 0x000000180c14723c */ /* 0x008fde0000001814 */
[----:B------:R-:W-:-:S04]  /*624d0*/  NOP ;  /* 0x0000000000007918 */ /* 0x000fc80000000000 */
[----:B------:R-:W-:Y:S04]  /*624e0*/  STL.64 [R1+0xff0], R20 ;  /* 0x000ff01401007387 */ /* 0x000fe80000100a00 */
[----:B------:R0:W-:Y:S04]  /*624f0*/  STL.64 [R1+0xff8], R22 ;  /* 0x000ff81601007387 */ /* 0x0001e80000100a00 */
[----:B0-----:R-:W2:Y:S04]  /*62500*/  LDL.LU.64 R22, [R1+0x5d30] ;  /* 0x005d300001167983 */ /* 0x001ea80000300a00 */
[----:B------:R-:W3:Y:S04]  /*62510*/  LDL.LU.64 R20, [R1+0x5d28] ;  /* 0x005d280001147983 */ /* 0x000ee80000300a00 */
[----:B------:R-:W-:Y:S04]  /*62520*/  STL.64 [R1+0x5c08], R26 ;  /* 0x005c081a01007387 */ /* 0x000fe80000100a00 */
[----:B------:R0:W-:Y:S04]  /*62530*/  STL.64 [R1+0x5c00], R24 ;  /* 0x005c001801007387 */ /* 0x0001e80000100a00 */
[----:B0-----:R-:W3:Y:S04]  /*62540*/  LDL.LU.64 R24, [R1+0xf00] ;  /* 0x000f000001187983 */ /* 0x001ee80000300a00 */
[----:B------:R-:W3:Y:S01]  /*62550*/  LDL.LU.64 R26, [R1+0xf08] ;  /* 0x000f0800011a7983 */ /* 0x000ee20000300a00 */
        /* <DEDUP_REMOVED lines=11> */
[----:B------:R-:W4:Y:S04]  /*62610*/  LDL.LU.64 R16, [R1+0x5d08] ;  /* 0x005d080001107983 */ /* 0x000f280000300a00 */
[----:B------:R-:W-:Y:S04]  /*62620*/  STL.64 [R1+0x5be8], R22 ;  /* 0x005be81601007387 */ /* 0x000fe80000100a00 */
[----:B------:R0:W-:Y:S04]  /*62630*/  STL.64 [R1+0x5be0], R20 ;  /* 0x005be01401007387 */ /* 0x0001e80000100a00 */
[----:B0-----:R-:W3:Y:S04]  /*62640*/  LDL.LU.64 R20, [R1+0xef0] ;  /* 0x000ef00001147983 */ /* 0x001ee80000300a00 */
[----:B------:R-:W3:Y:S01]  /*62650*/  LDL.LU.64 R22, [R1+0xef8] ;  /* 0x000ef80001167983 */ /* 0x000ee20000300a00 */
[C---:B--2---:R-:W-:Y:S08]  /*62660*/  HMMA.16816.F32 R4, R12.reuse, R18, R4 ;  /* 0x000000120c04723c */ /* 0x044ff00000001804 */
[C---:B----4-:R-:W-:Y:S11]  /*62670*/  HMMA.16816.F32 R8, R12.reuse, R16, R8 ;  /* 0x000000100c08723c */ /* 0x050ff60000001808 */
[----:B------:R-:W-:Y:S04]  /*62680*/  STL.64 [R1+0xfc0], R4 ;  /* 0x000fc00401007387 */ /* 0x000fe80000100a00 */
[----:B------:R0:W-:Y:S04]  /*62690*/  STL.64 [R1+0xfc8], R6 ;  /* 0x000fc80601007387 */ /* 0x0001e80000100a00 */
[----:B0-----:R-:W3:Y:S04]  /*626a0*/  LDL.LU.64 R6, [R1+0x5d00] ;  /* 0x005d000001067983 */ /* 0x001ee80000300a00 */
[----:B------:R-:W2:Y:S04]  /*626b0*/  LDL.LU.64 R4, [R1+0x5cf8] ;  /* 0x005cf80001047983 */ /* 0x000ea80000300a00 */
[----:B------:R-:W-:Y:S04]  /*626c0*/  STL.64 [R1+0xfb0], R8 ;  /* 0x000fb00801007387 */ /* 0x000fe80000100a00 */
[----:B------:R0:W-:Y:S04]  /*626d0*/  STL.64 [R1+0xfb8], R10 ;  /* 0x000fb80a01007387 */ /* 0x0001e80000100a00 */
[----:B0-----:R-:W4:Y:S04]  /*626e0*/  LDL.LU.64 R10, [R1+0x5cf0] ;  /* 0x005cf000010a7983 */ /* 0x001f280000300a00 */
[----:B------:R-:W2:Y:S04]  /*626f0*/  LDL.LU.64 R8, [R1+0x5ce8] ;  /* 0x005ce80001087983 */ /* 0x000ea80000300a00 */
[----:B------:R-:W-:Y:S04]  /*62700*/  STL.64 [R1+0x5bc8], R18 ;  /* 0x005bc81201007387 */ /* 0x000fe80000100a00 */
[----:B------:R0:W-:Y:S04]  /*62710*/  STL.64 [R1+0x5bc0], R16 ;  /* 0x005bc01001007387 */ /* 0x0001e80000100a00 */
[----:B0-----:R-:W4:Y:S04]  /*62720*/  LDL.LU.64 R16, [R1+0xf10] ;  /* 0x000f100001107983 */ /* 0x001f280000300a00 */
[----:B------:R-:W4:Y:S04]  /*62730*/  LDL.LU.64 R18, [R1+0xf18] ;  /* 0x000f180001127983 */ /* 0x000f280000300a00 */
[----:B------:R-:W3:Y:S01]  /*62740*/  LDL.LU R0, [R1+0x17e8] ;  /* 0x0017e80001007983 */ /* 0x000ee20000300800 */
[C---:B--2---:R-:W-:Y:S08]  /*62750*/  HMMA.16816.F32 R24, R12.reuse, R8, R24 ;  /* 0x000000080c18723c */ /* 0x044ff00000001818 */
[----:B----4-:R-:W-:-:S15]  /*62760*/  HMMA.16816.F32 R16, R12, R10, R16 ;  /* 0x0000000a0c10723c */ /* 0x010fde0000001810 */
[----:B------:R-:W-:-:S04]  /*62770*/  NOP ;  /* 0x0000000000007918 */ /* 0x000fc80000000000 */
[----:B------:R0:W-:Y:S04]  /*62780*/  STL.64 [R1+0xfa0], R16 ;  /* 0x000fa01001007387 */ /* 0x0001e80000100a00 */
[----:B------:R-:W-:Y:S04]  /*62790*/  STL.64 [R1+0xfa8], R18 ;  /* 0x000fa81201007387 */ /* 0x000fe80000100a00 */
[----:B0-----:R-:W2:Y:S04]  /*627a0*/  LDL.LU R17, [R1+0x17f0] ;  /* 0x0017f00001117983 */ /* 0x001ea80000300800 */
[----:B------:R-:W4:Y:S04]  /*627b0*/  LDL.LU R16, [R1+0x17f8] ;  /* 0x0017f80001107983 */ /* 0x000f280000300800 */
[----:B------:R-:W-:Y:S04]  /*627c0*/  STL [R1+0x5ba4], R10 ;  /* 0x005ba40a01007387 */ /* 0x000fe80000100800 */
[----:B------:R-:W-:Y:S04]  /*627d0*/  STL [R1+0x5ba0], R11 ;  /* 0x005ba00b01007387 */ /* 0x000fe80000100800 */
[----:B------:R0:W-:Y:S04]  /*627e0*/  STL.64 [R1+0xf90], R24 ;  /* 0x000f901801007387 */ /* 0x0001e80000100a00 */
[----:B------:R1:W-:Y:S04]  /*627f0*/  STL.64 [R1+0xf98], R26 ;  /* 0x000f981a01007387 */ /* 0x0003e80000100a00 */
[----:B0-----:R-:W2:Y:S04]  /*62800*/  LDL.LU.64 R24, [R1+0xee0] ;  /* 0x000ee00001187983 */ /* 0x001ea80000300a00 */
[----:B-1----:R-:W2:Y:S04]  /*62810*/  LDL.LU.64 R26, [R1+0xee8] ;  /* 0x000ee800011a7983 */ /* 0x002ea80000300a00 */
[----:B------:R-:W-:Y:S04]  /*62820*/  STL [R1+0x5ba8], R8 ;  /* 0x005ba80801007387 */ /* 0x000fe80000100800 */
[----:B------:R3:W-:Y:S04]  /*62830*/  STL [R1+0x5b9c], R9 ;  /* 0x005b9c0901007387 */ /* 0x0007e80000100800 */
[----:B------:R-:W2:Y:S01]  /*62840*/  LDL R18, [R1+0x98] ;  /* 0x0000980001127983 */ /* 0x000ea20000100800 */
[----:B---3--:R-:W-:Y:S01]  /*62850*/  HMMA.16816.F32 R8, R12, R6, R20 ;  /* 0x000000060c08723c */ /* 0x008fe20000001814 */
[----:B------:R-:W-:-:S02]  /*62860*/  IMAD.MOV.U32 R28, RZ, RZ, R4 ;  /* 0x000000ffff1c7224 */ /* 0x000fc400078e0004 */
[----:B------:R-:W-:-:S15]  /*62870*/  IMAD.MOV.U32 R29, RZ, RZ, R5 ;  /* 0x000000ffff1d7224 */ /* 0x000fde00078e0005 */
[----:B------:R-:W-:Y:S01]  /*62880*/  NOP ;  /* 0x0000000000007918 */ /* 0x000fe20000000000 */
[----:B------:R0:W-:Y:S04]  /*62890*/  STL.64 [R1+0xf80], R8 ;  /* 0x000f800801007387 */ /* 0x0001e80000100a00 */
[----:B------:R1:W-:Y:S04]  /*628a0*/  STL.64 [R1+0xf88], R10 ;  /* 0x000f880a01007387 */ /* 0x0003e80000100a00 */
[----:B------:R-:W3:Y:S04]  /*628b0*/  LDL R19, [R1+0x9c] ;  /* 0x00009c0001137983 */ /* 0x000ee80000100800 */
[----:B------:R-:W2:Y:S04]  /*628c0*/  LDL.64 R20, [R1+0x90] ;  /* 0x0000900001147983 */ /* 0x000ea80000100a00 */
[----:B------:R-:W2:Y:S04]  /*628d0*/  LDL.LU R4, [R1+0x5ce0] ;  /* 0x005ce00001047983 */ /* 0x000ea80000300800 */
[----:B------:R-:W2:Y:S04]  /*628e0*/  LDL.LU R5, [R1+0x5cdc] ;  /* 0x005cdc0001057983 */ /* 0x000ea80000300800 */
[----:B0-----:R-:W3:Y:S04]  /*628f0*/  LDL.LU.64 R8, [R1+0x520] ;  /* 0x0005200001087983 */ /* 0x001ee80000300a00 */
[----:B-1----:R-:W3:Y:S04]  /*62900*/  LDL.LU.64 R10, [R1+0x528] ;  /* 0x00052800010a7983 */ /* 0x002ee80000300a00 */
[----:B------:R-:W3:Y:S01]  /*62910*/  LDL.64 R22, [R1+0x80] ;  /* 0x0000800001167983 */ /* 0x000ee20000100a00 */
[C---:B--2---:R-:W-:Y:S03]  /*62920*/  HMMA.16816.F32 R24, R12.reuse, R4, R24 ;  /* 0x000000040c18723c */ /* 0x044fe60000001818 */
[----:B---3--:R0:W-:Y:S04]  /*62930*/  STL.64 [R1+0x5cd0], R22 ;  /* 0x005cd01601007387 */ /* 0x0081e80000100a00 */
[----:B0-----:R-:W2:Y:S04]  /*62940*/  LDL.LU R22, [R1+0x17e4] ;  /* 0x0017e40001167983 */ /* 0x001ea80000300800 */
[----:B------:R-:W2:Y:S04]  /*62950*/  LDL.LU R23, [R1+0x17e0] ;  /* 0x0017e00001177983 */ /* 0x000ea80000300800 */
[----:B------:R-:W-:Y:S04]  /*62960*/  STL.64 [R1+0x5cc8], R20 ;  /* 0x005cc81401007387 */ /* 0x000fe80000100a00 */
[----:B------:R0:W-:Y:S04]  /*62970*/  STL [R1+0x5b98], R6 ;  /* 0x005b980601007387 */ /* 0x0001e80000100800 */
[----:B0-----:R-:W3:Y:S04]  /*62980*/  LDL.LU R6, [R1+0x17ec] ;  /* 0x0017ec0001067983 */ /* 0x001ee80000300800 */
[----:B------:R-:W-:Y:S04]  /*62990*/  STL [R1+0x5b94], R7 ;  /* 0x005b940701007387 */ /* 0x000fe80000100800 */
[----:B------:R0:W-:Y:S04]  /*629a0*/  STL.64 [R1+0xf70], R24 ;  /* 0x000f701801007387 */ /* 0x0001e80000100a00 */
[----:B------:R1:W-:Y:S04]  /*629b0*/  STL.64 [R1+0xf78], R26 ;  /* 0x000f781a01007387 */ /* 0x0003e80000100a00 */
[----:B0-----:R-:W2:Y:S04]  /*629c0*/  LDL.64 R24, [R1+0x78] ;  /* 0x0000780001187983 */ /* 0x001ea80000100a00 */
[----:B-1----:R-:W2:Y:S01]  /*629d0*/  LDL.64 R26, [R1+0x70] ;  /* 0x00007000011a7983 */ /* 0x002ea20000100a00 */
[----:B------:R-:W-:Y:S03]  /*629e0*/  HMMA.16816.F32 R12, R12, R2, R8 ;  /* 0x000000020c0c723c */ /* 0x000fe60000001808 */
[----:B--2---:R0:W-:Y:S04]  /*629f0*/  STL.64 [R1+0x5cc0], R26 ;  /* 0x005cc01a01007387 */ /* 0x0041e80000100a00 */
[----:B0-----:R-:W4:Y:S04]  /*62a00*/  LDL.LU R26, [R1+0x17fc] ;  /* 0x0017fc00011a7983 */ /* 0x001f280000300800 */
[----:B------:R0:W-:Y:S01]  /*62a10*/  STL.64 [R1+0x5cb8], R24 ;  /* 0x005cb81801007387 */ /* 0x0001e20000100a00 */
[----:B------:R-:W-:-:S03]  /*62a20*/  IMAD R27, R23, 0x100, R22 ;  /* 0x00000100171b7824 */ /* 0x000fc600078e0216 */
[----:B0-----:R-:W2:Y:S04]  /*62a30*/  LDL.LU R25, [R1+0x17f4] ;  /* 0x0017f40001197983 */ /* 0x001ea80000300800 */
[----:B------:R-:W-:Y:S04]  /*62a40*/  STL [R1+0x5bb0], R4 ;  /* 0x005bb00401007387 */ /* 0x000fe80000100800 */
[----:B------:R0:W-:Y:S04]  /*62a50*/  STL [R1+0x5bac], R5 ;  /* 0x005bac0501007387 */ /* 0x0001e80000100800 */
[----:B------:R-:W2:Y:S04]  /*62a60*/  LDL.LU.64 R20, [R1+0xed0] ;  /* 0x000ed00001147983 */ /* 0x000ea80000300a00 */
[----:B------:R-:W2:Y:S01]  /*62a70*/  LDL.LU.64 R22, [R1+0xed8] ;  /* 0x000ed80001167983 */ /* 0x000ea20000300a00 */
[----:B---3--:R-:W-:-:S03]  /*62a80*/  IMAD R0, R0, 0x100, R6 ;  /* 0x0000010000007824 */ /* 0x008fc600078e0206 */
[----:B0-----:R-:W3:Y:S04]  /*62a90*/  LDL.LU.64 R4, [R1+0xec0] ;  /* 0x000ec00001047983 */ /* 0x001ee80000300a00 */
[----:B------:R-:W3:Y:S04]  /*62aa0*/  LDL.LU.64 R6, [R1+0xec8] ;  /* 0x000ec80001067983 */ /* 0x000ee80000300a00 */
[----:B------:R-:W3:Y:S04]  /*62ab0*/  LDL.LU.64 R8, [R1+0xeb0] ;  /* 0x000eb00001087983 */ /* 0x000ee80000300a00 */
[----:B------:R-:W3:Y:S04]  /*62ac0*/  LDL.LU.64 R10, [R1+0xeb8] ;  /* 0x000eb800010a7983 */ /* 0x000ee80000300a00 */
[----:B------:R0:W-:Y:S04]  /*62ad0*/  STL.64 [R1+0x580], R12 ;  /* 0x0005800c01007387 */ /* 0x0001e80000100a00 */
[----:B------:R1:W-:Y:S04]  /*62ae0*/  STL.64 [R1+0x588], R14 ;  /* 0x0005880e01007387 */ /* 0x0003e80000100a00 */
[----:B------:R-:W-:Y:S04]  /*62af0*/  STL [R1+0x5b84], R2 ;  /* 0x005b840201007387 */ /* 0x000fe80000100800 */
[----:B------:R-:W-:Y:S01]  /*62b00*/  STL [R1+0x5b80], R3 ;  /* 0x005b800301007387 */ /* 0x000fe20000100800 */
[----:B0-----:R-:W-:-:S02]  /*62b10*/  F2FP.F16.E4M3.UNPACK_B R12, R27 ;  /* 0x0000001bff0c723e */ /* 0x001fc400020006ff */
[----:B------:R-:W-:Y:S01]  /*62b20*/  F2FP.F16.E4M3.UNPACK_B R13, R0 ;  /* 0x00000000ff0d723e */ /* 0x000fe200020006ff */
[----:B----4-:R-:W-:-:S05]  /*62b30*/  IMAD R16, R16, 0x100, R26 ;  /* 0x0000010010107824 */ /* 0x010fca00078e021a */
[----:B-1----:R-:W-:Y:S01]  /*62b40*/  F2FP.F16.E4M3.UNPACK_B R15, R16 ;  /* 0x00000010ff0f723e */ /* 0x002fe200020006ff */
[----:B--2---:R-:W-:Y:S02]  /*62b50*/  IMAD R17, R17, 0x100, R25 ;  /* 0x0000010011117824 */ /* 0x004fe400078e0219 */
[----:B------:R-:W2:Y:S04]  /*62b60*/  LDL.LU.64 R24, [R1+0xea0] ;  /* 0x000ea00001187983 */ /* 0x000ea80000300a00 */
[----:B------:R-:W2:Y:S04]  /*62b70*/  LDL.LU.64 R26, [R1+0xea8] ;  /* 0x000ea800011a7983 */ /* 0x000ea80000300a00 */
[----:B------:R-:W4:Y:S01]  /*62b80*/  LDL.LU R0, [R1+0x5cd8] ;  /* 0x005cd80001007983 */ /* 0x000f220000300800 */
[----:B------:R-:W-:-:S07]  /*62b90*/  F2FP.F16.E4M3.UNPACK_B R14, R17 ;  /* 0x00000011ff0e723e */ /* 0x000fce00020006ff */
[C---:B------:R-:W-:Y:S01]  /*62ba0*/  HMMA.16816.F32 R16, R12.reuse, R18, R20 ;  /* 0x000000120c10723c */ /* 0x040fe20000001814 */
[----:B------:R-:W2:Y:S04]  /*62bb0*/  LDL.LU.64 R22, [R1+0x5cd0] ;  /* 0x005cd00001167983 */ /* 0x000ea80000300a00 */
[----:B------:R-:W2:Y:S03]  /*62bc0*/  LDL.LU.64 R20, [R1+0x5cc8] ;  /* 0x005cc80001147983 */ /* 0x000ea60000300a00 */
[C---:B---3--:R-:W-:Y:S11]  /*62bd0*/  HMMA.16816.F32 R8, R12.reuse, R28, R8 ;  /* 0x0000001c0c08723c */ /* 0x048ff60000001808 */
[----:B------:R0:W-:Y:S04]  /*62be0*/  STL.64 [R1+0xf60], R16 ;  /* 0x000f601001007387 */ /* 0x0001e80000100a00 */
[----:B------:R1:W-:Y:S04]  /*62bf0*/  STL.64 [R1+0xf68], R18 ;  /* 0x000f681201007387 */ /* 0x0003e80000100a00 */
[----:B0-----:R-:W3:Y:S04]  /*62c00*/  LDL.LU.64 R16, [R1+0xe90] ;  /* 0x000e900001107983 */ /* 0x001ee80000300a00 */
[----:B-1----:R-:W3:Y:S01]  /*62c10*/  LDL.LU.64 R18, [R1+0xe98] ;  /* 0x000e980001127983 */ /* 0x002ee20000300a00 */
[C---:B--2---:R-:W-:Y:S08]  /*62c20*/  HMMA.16816.F32 R4, R12.reuse, R20, R4 ;  /* 0x000000140c04723c */ /* 0x044ff00000001804 */
[----:B------:R-:W-:Y:S01]  /*62c30*/  HMMA.16816.F32 R24, R12, R22, R24 ;  /* 0x000000160c18723c */ /* 0x000fe20000001818 */
[----:B------:R-:W-:-:S02]  /*62c40*/  IMAD.MOV.U32 R2, RZ, RZ, R20 ;  /* 0x000000ffff027224 */ /* 0x000fc400078e0014 */
[----:B------:R-:W-:-:S08]  /*62c50*/  IMAD.MOV.U32 R3, RZ, RZ, R21 ;  /* 0x000000ffff037224 */ /* 0x000fd000078e0015 */
[----:B------:R0:W-:Y:S04]  /*62c60*/  STL.64 [R1+0xf50], R4 ;  /* 0x000f500401007387 */ /* 0x0001e80000100a00 */
[----:B------:R1:W-:Y:S04]  /*62c70*/  STL.64 [R1+0xf58], R6 ;  /* 0x000f580601007387 */ /* 0x0003e80000100a00 */
[----:B0-----:R-:W2:Y:S04]  /*62c80*/  LDL.LU.64 R4, [R1+0xe80] ;  /* 0x000e800001047983 */ /* 0x001ea80000300a00 */
[----:B-1----:R-:W2:Y:S04]  /*62c90*/  LDL.LU.64 R6, [R1+0xe88] ;  /* 0x000e880001067983 */ /* 0x002ea80000300a00 */
[----:B------:R-:W-:Y:S04]  /*62ca0*/  STL [R1+0x5b8c], R2 ;  /* 0x005b8c0201007387 */ /* 0x000fe80000100800 */
[----:B------:R-:W-:Y:S04]  /*62cb0*/  STL [R1+0x5b88], R3 ;  /* 0x005b880301007387 */ /* 0x000fe80000100800 */
[----:B------:R0:W-:Y:S04]  /*62cc0*/  STL.64 [R1+0xf40], R8 ;  /* 0x000f400801007387 */ /* 0x0001e80000100a00 */
[----:B------:R-:W-:Y:S04]  /*62cd0*/  STL.64 [R1+0xf48], R10 ;  /* 0x000f480a01007387 */ /* 0x000fe80000100a00 */
[----:B------:R-:W2:Y:S04]  /*62ce0*/  LDL.64 R28, [R1+0x58] ;  /* 0x00005800011c7983 */ /* 0x000ea80000100a00 */
[----:B0-----:R-:W2:Y:S04]  /*62cf0*/  LDL.64 R8, [R1+0x60] ;  /* 0x0000600001087983 */ /* 0x001ea80000100a00 */
[----:B------:R-:W-:Y:S04]  /*62d00*/  STL.64 [R1+0xf30], R24 ;  /* 0x000f301801007387 */ /* 0x000fe80000100a00 */
[----:B------:R0:W-:Y:S04]  /*62d10*/  STL.64 [R1+0xf38], R26 ;  /* 0x000f381a01007387 */ /* 0x0001e80000100a00 */
[----:B0-----:R-:W2:Y:S04]  /*62d20*/  LDL.LU.64 R26, [R1+0x5cc0] ;  /* 0x005cc000011a7983 */ /* 0x001ea80000300a00 */
[----:B------:R-:W3:Y:S01]  /*62d30*/  LDL.LU.64 R24, [R1+0x5cb8] ;  /* 0x005cb80001187983 */ /* 0x000ee20000300a00 */
[----:B------:R-:W-:-:S03]  /*62d40*/  IMAD.MOV.U32 R3, RZ, RZ, R22 ;  /* 0x000000ffff037224 */ /* 0x000fc600078e0016 */
[----:B------:R-:W2:Y:S04]  /*62d50*/  LDL.64 R10, [R1+0x68] ;  /* 0x00006800010a7983 */ /* 0x000ea80000100a00 */
[----:B------:R-:W2:Y:S01]  /*62d60*/  LDL.64 R22, [R1+0x50] ;  /* 0x0000500001167983 */ /* 0x000ea20000100a00 */
[C---:B---3--:R-:W-:Y:S01]  /*62d70*/  HMMA.16816.F32 R16, R12.reuse, R24, R16 ;  /* 0x000000180c10723c */ /* 0x048fe20000001810 */
[----:B------:R-:W-:Y:S02]  /*62d80*/  IMAD.MOV.U32 R2, RZ, RZ, R25 ;  /* 0x000000ffff027224 */ /* 0x000fe400078e0019 */
[----:B--2---:R-:W-:Y:S04]  /*62d90*/  STL.64 [R1+0x5ca0], R22 ;  /* 0x005ca01601007387 */ /* 0x004fe80000100a00 */
[----:B------:R-:W-:Y:S04]  /*62da0*/  STL [R1+0x5b90], R3 ;  /* 0x005b900301007387 */ /* 0x000fe80000100800 */
[----:B------:R-:W-:Y:S08]  /*62db0*/  STL [R1+0x5bb4], R2 ;  /* 0x005bb40201007387 */ /* 0x000ff00000100800 */
[----:B------:R-:W-:Y:S04]  /*62dc0*/  STL.64 [R1+0xf20], R16 ;  /* 0x000f201001007387 */ /* 0x000fe80000100a00 */
[----:B------:R0:W-:Y:S02]  /*62dd0*/  STL.64 [R1+0xf28], R18 ;  /* 0x000f281201007387 */ /* 0x0001e40000100a00 */
[----:B0-----:R-:W-:Y:S02]  /*62de0*/  HMMA.16816.F32 R16, R12, R26, R4 ;  /* 0x0000001a0c10723c */ /* 0x001fe40000001804 */
[----:B------:R-:W2:Y:S01]  /*62df0*/  LDL.LU.64 R4, [R1+0xe70] ;  /* 0x000e700001047983 */ /* 0x000ea20000300a00 */
[----:B------:R-:W-:-:S15]  /*62e00*/  IMAD.MOV.U32 R3, RZ, RZ, R27 ;  /* 0x000000ffff037224 */ /* 0x000fde00078e001b */
[----:B------:R-:W-:Y:S01]  /*62e10*/  NOP ;  /* 0x0000000000007918 */ /* 0x000fe20000000000 */
[----:B------:R-:W-:Y:S04]  /*62e20*/  STL.64 [R1+0xf10], R16 ;  /* 0x000f101001007387 */ /* 0x000fe80000100a00 */
[----:B------:R0:W-:Y:S04]  /*62e30*/  STL.64 [R1+0xf18], R18 ;  /* 0x000f181201007387 */ /* 0x0001e80000100a00 */
[----:B------:R-:W2:Y:S04]  /*62e40*/  LDL.LU.64 R6, [R1+0xe78] ;  /* 0x000e780001067983 */ /* 0x000ea80000300a00 */
[----:B------:R-:W3:Y:S04]  /*62e50*/  LDL R26, [R1+0x20] ;  /* 0x00002000011a7983 */ /* 0x000ee80000100800 */
[----:B------:R-:W3:Y:S04]  /*62e60*/  LDL R27, [R1+0x24] ;  /* 0x00002400011b7983 */ /* 0x000ee80000100800 */
[----:B------:R-:W2:Y:S04]  /*62e70*/  LDL R24, [R1+0x28] ;  /* 0x0000280001187983 */ /* 0x000ea80000100800 */
[----:B------:R-:W2:Y:S04]  /*62e80*/  LDL R25, [R1+0x2c] ;  /* 0x00002c0001197983 */ /* 0x000ea80000100800 */
[----:B0-----:R-:W2:Y:S04]  /*62e90*/  LDL R18, [R1+0x38] ;  /* 0x0000380001127983 */ /* 0x001ea80000100800 */
[----:B------:R-:W2:Y:S04]  /*62ea0*/  LDL.LU.64 R20, [R1+0xe50] ;  /* 0x000e500001147983 */ /* 0x000ea80000300a00 */
[----:B------:R-:W2:Y:S01]  /*62eb0*/  LDL.LU.64 R22, [R1+0xe58] ;  /* 0x000e580001167983 */ /* 0x000ea20000300a00 */
[----:B----4-:R-:W-:-:S03]  /*62ec0*/  IMAD.MOV.U32 R19, RZ, RZ, R0 ;  /* 0x000000ffff137224 */ /* 0x010fc600078e0000 */
[----:B--2---:R-:W-:Y:S04]  /*62ed0*/  STL.64 [R1+0x5cb0], R22 ;  /* 0x005cb01601007387 */ /* 0x004fe80000100a00 */
[----:B------:R0:W-:Y:S04]  /*62ee0*/  STL.64 [R1+0x5ca8], R20 ;  /* 0x005ca81401007387 */ /* 0x0001e80000100a00 */
[----:B0-----:R-:W2:Y:S04]  /*62ef0*/  LDL.LU.64 R20, [R1+0xe60] ;  /* 0x000e600001147983 */ /* 0x001ea80000300a00 */
[----:B------:R-:W2:Y:S04]  /*62f00*/  LDL.LU.64 R22, [R1+0xe68] ;  /* 0x000e680001167983 */ /* 0x000ea80000300a00 */
[----:B------:R0:W-:Y:S04]  /*62f10*/  STL.64 [R1+0x5c70], R18 ;  /* 0x005c701201007387 */ /* 0x0001e80000100a00 */
[----:B0-----:R-:W4:Y:S01]  /*62f20*/  LDL.64 R18, [R1+0x40] ;  /* 0x0000400001127983 */ /* 0x001f220000100a00 */
[C---:B------:R-:W-:Y:S08]  /*62f30*/  HMMA.16816.F32 R4, R12.reuse, R10, R4 ;  /* 0x0000000a0c04723c */ /* 0x040ff00000001804 */
[C---:B--2---:R-:W-:Y:S01]  /*62f40*/  HMMA.16816.F32 R20, R12.reuse, R8, R20 ;  /* 0x000000080c14723c */ /* 0x044fe20000001814 */
[----:B----4-:R0:W-:Y:S04]  /*62f50*/  STL.64 [R1+0x5c88], R18 ;  /* 0x005c881201007387 */ /* 0x0101e80000100a00 */
[----:B0-----:R-:W2:Y:S04]  /*62f60*/  LDL.64 R18, [R1+0x48] ;  /* 0x0000480001127983 */ /* 0x001ea80000100a00 */
[----:B---3--:R-:W-:Y:S04]  /*62f70*/  STL.64 [R1+0x5c68], R26 ;  /* 0x005c681a01007387 */ /* 0x008fe80000100a00 */
[----:B------:R0:W-:Y:S04]  /*62f80*/  STL.64 [R1+0x5c60], R24 ;  /* 0x005c601801007387 */ /* 0x0001e80000100a00 */
[----:B0-----:R-:W3:Y:S04]  /*62f90*/  LDL.LU.64 R24, [R1+0xe40] ;  /* 0x000e400001187983 */ /* 0x001ee80000300a00 */
[----:B------:R-:W3:Y:S04]  /*62fa0*/  LDL.LU.64 R26, [R1+0xe48] ;  /* 0x000e4800011a7983 */ /* 0x000ee80000300a00 */
[----:B------:R-:W4:Y:S04]  /*62fb0*/  LDL.64 R16, [R1+0x30] ;  /* 0x0000300001107983 */ /* 0x000f280000100a00 */
[----:B------:R-:W-:Y:S04]  /*62fc0*/  STL [R1+0x5bb8], R3 ;  /* 0x005bb80301007387 */ /* 0x000fe80000100800 */
[----:B------:R-:W-:Y:S04]  /*62fd0*/  STL.64 [R1+0xf00], R4 ;  /* 0x000f000401007387 */ /* 0x000fe80000100a00 */
[----:B------:R-:W-:Y:S04]  /*62fe0*/  STL.64 [R1+0xf08], R6 ;  /* 0x000f080601007387 */ /* 0x000fe80000100a00 */
        /* <DEDUP_REMOVED lines=8> */
[----:B0-----:R-:W3:Y:S01]  /*63070*/  LDL.LU.64 R22, [R1+0x5ca0] ;  /* 0x005ca00001167983 */ /* 0x001ee20000300a00 */
[----:B------:R-:W-:Y:S02]  /*63080*/  IMAD.MOV.U32 R6, RZ, RZ, R10 ;  /* 0x000000ffff067224 */ /* 0x000fe400078e000a */
[----:B------:R-:W-:-:S02]  /*63090*/  IMAD.MOV.U32 R7, RZ, RZ, R11 ;  /* 0x000000ffff077224 */ /* 0x000fc400078e000b */
[----:B------:R-:W-:Y:S02]  /*630a0*/  IMAD.MOV.U32 R11, RZ, RZ, R8 ;  /* 0x000000ffff0b7224 */ /* 0x000fe400078e0008 */
[----:B------:R-:W-:Y:S02]  /*630b0*/  IMAD.MOV.U32 R10, RZ, RZ, R29 ;  /* 0x000000ffff0a7224 */ /* 0x000fe400078e001d */
[----:B------:R-:W-:Y:S02]  /*630c0*/  IMAD.MOV.U32 R8, RZ, RZ, R28 ;  /* 0x000000ffff087224 */ /* 0x000fe400078e001c */
[----:B------:R-:W2:Y:S04]  /*630d0*/  LDL.64 R28, [R1] ;  /* 0x00000000011c7983 */ /* 0x000ea80000100a00 */
[----:B------:R-:W-:Y:S04]  /*630e0*/  STL.64 [R1+0x5bd8], R10 ;  /* 0x005bd80a01007387 */ /* 0x000fe80000100a00 */
[----:B------:R3:W-:Y:S02]  /*630f0*/  STL.64 [R1+0x5bd0], R8 ;  /* 0x005bd00801007387 */ /* 0x0007e40000100a00 */
[----:B---3--:R-:W-:-:S15]  /*63100*/  HMMA.16816.F32 R8, R12, R22, R24 ;  /* 0x000000160c08723c */ /* 0x008fde0000001818 */
[----:B------:R-:W-:-:S04]  /*63110*/  NOP ;  /* 0x0000000000007918 */ /* 0x000fc80000000000 */
[----:B------:R-:W-:Y:S04]  /*63120*/  STL.64 [R1+0xed0], R8 ;  /* 0x000ed00801007387 */ /* 0x000fe80000100a00 */
[----:B------:R-:W-:Y:S04]  /*63130*/  STL.64 [R1+0xed8], R10 ;  /* 0x000ed80a01007387 */ /* 0x000fe80000100a00 */
[----:B------:R-:W3:Y:S04]  /*63140*/  LDL.LU.64 R24, [R1+0xe10] ;  /* 0x000e100001187983 */ /* 0x000ee80000300a00 */
[----:B------:R-:W2:Y:S04]  /*63150*/  LDL.LU.64 R26, [R1+0xe18] ;  /* 0x000e1800011a7983 */ /* 0x000ea80000300a00 */
[----:B--2---:R-:W-:Y:S04]  /*63160*/  STL.64 [R1+0x5c80], R26 ;  /* 0x005c801a01007387 */ /* 0x004fe80000100a00 */
[----:B---3--:R0:W-:Y:S04]  /*63170*/  STL.64 [R1+0x5c78], R24 ;  /* 0x005c781801007387 */ /* 0x0081e80000100a00 */
[----:B0-----:R-:W2:Y:S04]  /*63180*/  LDL.LU.64 R24, [R1+0xe20] ;  /* 0x000e200001187983 */ /* 0x001ea80000300a00 */
[----:B------:R-:W3:Y:S04]  /*63190*/  LDL.LU.64 R26, [R1+0xe28] ;  /* 0x000e2800011a7983 */ /* 0x000ee80000300a00 */
[----:B---3--:R-:W-:Y:S04]  /*631a0*/  STL.64 [R1+0x5c98], R26 ;  /* 0x005c981a01007387 */ /* 0x008fe80000100a00 */
[----:B--2---:R0:W-:Y:S04]  /*631b0*/  STL.64 [R1+0x5c90], R24 ;  /* 0x005c901801007387 */ /* 0x0041e80000100a00 */
[----:B0-----:R-:W2:Y:S04]  /*631c0*/  LDL.LU.64 R24, [R1+0xe30] ;  /* 0x000e300001187983 */ /* 0x001ea80000300a00 */
[----:B------:R-:W2:Y:S01]  /*631d0*/  LDL.LU.64 R26, [R1+0xe38] ;  /* 0x000e3800011a7983 */ /* 0x000ea20000300a00 */
[----:B------:R-:W-:-:S02]  /*631e0*/  IMAD.MOV.U32 R4, RZ, RZ, R22 ;  /* 0x000000ffff047224 */ /* 0x000fc400078e0016 */
[----:B------:R-:W-:Y:S01]  /*631f0*/  IMAD.MOV.U32 R5, RZ, RZ, R23 ;  /* 0x000000ffff057224 */ /* 0x000fe200078e0017 */
[----:B------:R-:W3:Y:S04]  /*63200*/  LDL.LU.64 R20, [R1+0xdf0] ;  /* 0x000df00001147983 */ /* 0x000ee80000300a00 */
[----:B------:R-:W3:Y:S04]  /*63210*/  LDL.LU.64 R22, [R1+0xdf8] ;  /* 0x000df80001167983 */ /* 0x000ee80000300a00 */
[----:B------:R-:W3:Y:S04]  /*63220*/  LDL.LU.64 R8, [R1+0xde0] ;  /* 0x000de00001087983 */ /* 0x000ee80000300a00 */
[----:B------:R-:W3:Y:S04]  /*63230*/  LDL.LU.64 R10, [R1+0xde8] ;  /* 0x000de800010a7983 */ /* 0x000ee80000300a00 */
[----:B------:R-:W-:Y:S04]  /*63240*/  STL.64 [R1+0x5bf8], R6 ;  /* 0x005bf80601007387 */ /* 0x000fe80000100a00 */
[----:B------:R0:W-:Y:S01]  /*63250*/  STL.64 [R1+0x5bf0], R4 ;  /* 0x005bf00401007387 */ /* 0x0001e20000100a00 */
[----:B------:R-:W-:-:S02]  /*63260*/  IMAD.MOV.U32 R3, RZ, RZ, R18 ;  /* 0x000000ffff037224 */ /* 0x000fc400078e0012 */
[----:B------:R-:W-:Y:S01]  /*63270*/  IMAD.MOV.U32 R2, RZ, RZ, R19 ;  /* 0x000000ffff027224 */ /* 0x000fe200078e0013 */
[----:B0-----:R-:W4:Y:S04]  /*63280*/  LDL.LU.64 R4, [R1+0xe00] ;  /* 0x000e000001047983 */ /* 0x001f280000300a00 */
[----:B------:R-:W4:Y:S01]  /*63290*/  LDL.LU.64 R6, [R1+0xe08] ;  /* 0x000e080001067983 */ /* 0x000f220000300a00 */
[----:B--2---:R-:W-:-:S15]  /*632a0*/  HMMA.16816.F32 R24, R12, R18, R24 ;  /* 0x000000120c18723c */ /* 0x004fde0000001818 */
[----:B------:R-:W-:-:S04]  /*632b0*/  NOP ;  /* 0x0000000000007918 */ /* 0x000fc80000000000 */
[----:B------:R-:W-:Y:S04]  /*632c0*/  STL.64 [R1+0xec0], R24 ;  /* 0x000ec01801007387 */ /* 0x000fe80000100a00 */
[----:B------:R0:W-:Y:S04]  /*632d0*/  STL.64 [R1+0xec8], R26 ;  /* 0x000ec81a01007387 */ /* 0x0001e80000100a00 */
[----:B0-----:R-:W2:Y:S04]  /*632e0*/  LDL.LU.64 R26, [R1+0x5c98] ;  /* 0x005c9800011a7983 */ /* 0x001ea80000300a00 */
[----:B------:R-:W2:Y:S04]  /*632f0*/  LDL.LU.64 R24, [R1+0x5c90] ;  /* 0x005c900001187983 */ /* 0x000ea80000300a00 */
[----:B------:R-:W2:Y:S02]  /*63300*/  LDL.LU.64 R18, [R1+0x5c88] ;  /* 0x005c880001127983 */ /* 0x000ea40000300a00 */
[----:B--2---:R-:W-:Y:S01]  /*63310*/  HMMA.16816.F32 R24, R12, R18, R24 ;  /* 0x000000120c18723c */ /* 0x004fe20000001818 */
[----:B------:R-:W-:-:S15]  /*63320*/  IMAD.MOV.U32 R0, RZ, RZ, R19 ;  /* 0x000000ffff007224 */ /* 0x000fde00078e0013 */
[----:B------:R-:W-:-:S03]  /*63330*/  NOP ;  /* 0x0000000000007918 */ /* 0x000fc60000000000 */
[----:B------:R-:W-:Y:S04]  /*63340*/  STL.64 [R1+0xeb0], R24 ;  /* 0x000eb01801007387 */ /* 0x000fe80000100a00 */
[----:B------:R0:W-:Y:S04]  /*63350*/  STL.64 [R1+0xeb8], R26 ;  /* 0x000eb81a01007387 */ /* 0x0001e80000100a00 */
[----:B0-----:R-:W2:Y:S04]  /*63360*/  LDL.LU.64 R26, [R1+0x5c80] ;  /* 0x005c8000011a7983 */ /* 0x001ea80000300a00 */
[----:B------:R-:W2:Y:S04]  /*63370*/  LDL.LU.64 R24, [R1+0x5c78] ;  /* 0x005c780001187983 */ /* 0x000ea80000300a00 */
[----:B------:R-:W2:Y:S04]  /*63380*/  LDL.LU.64 R18, [R1+0x5c70] ;  /* 0x005c700001127983 */ /* 0x000ea80000300a00 */
[----:B------:R-:W-:Y:S01]  /*63390*/  STL [R1+0x5a90], R0 ;  /* 0x005a900001007387 */ /* 0x000fe20000100800 */
[----:B--2---:R-:W-:-:S15]  /*633a0*/  HMMA.16816.F32 R24, R12, R18, R24 ;  /* 0x000000120c18723c */ /* 0x004fde0000001818 */
[----:B------:R-:W-:-:S04]  /*633b0*/  NOP ;  /* 0x0000000000007918 */ /* 0x000fc80000000000 */
[----:B------:R-:W-:Y:S04]  /*633c0*/  STL.64 [R1+0xea0], R24 ;  /* 0x000ea01801007387 */ /* 0x000fe80000100a00 */
[----:B------:R0:W-:Y:S04]  /*633d0*/  STL.64 [R1+0xea8], R26 ;  /* 0x000ea81a01007387 */ /* 0x0001e80000100a00 */
[----:B0-----:R-:W2:Y:S04]  /*633e0*/  LDL.LU.64 R26, [R1+0x5c68] ;  /* 0x005c6800011a7983 */ /* 0x001ea80000300a00 */
[----:B------:R-:W3:Y:S01]  /*633f0*/  LDL.LU.64 R24, [R1+0x5c60] ;  /* 0x005c600001187983 */ /* 0x000ee20000300a00 */
[----:B----4-:R-:W-:Y:S01]  /*63400*/  HMMA.16816.F32 R4, R12, R16, R4 ;  /* 0x000000100c04723c */ /* 0x010fe20000001804 */
[----:B------:R-:W-:-:S02]  /*63410*/  IMAD.MOV.U32 R0, RZ, RZ, R16 ;  /* 0x000000ffff007224 */ /* 0x000fc400078e0010 */
[----:B------:R-:W4:Y:S04]  /*63420*/  LDL.64 R18, [R1+0x18] ;  /* 0x0000180001127983 */ /* 0x000f280000100a00 */
[----:B------:R-:W-:-:S12]  /*63430*/  STL [R1+0x5a94], R0 ;  /* 0x005a940001007387 */ /* 0x000fd80000100800 */
[----:B------:R-:W-:Y:S04]  /*63440*/  STL.64 [R1+0xe90], R4 ;  /* 0x000e900401007387 */ /* 0x000fe80000100a00 */
[----:B------:R2:W-:Y:S01]  /*63450*/  STL.64 [R1+0xe98], R6 ;  /* 0x000e980601007387 */ /* 0x0005e20000100a00 */
[C---:B---3--:R-:W-:Y:S08]  /*63460*/  HMMA.16816.F32 R20, R12.reuse, R24, R20 ;  /* 0x000000180c14723c */ /* 0x048ff00000001814 */
[C---:B--2---:R-:W-:Y:S01]  /*63470*/  HMMA.16816.F32 R4, R12.reuse, R26, R8 ;  /* 0x0000001a0c04723c */ /* 0x044fe20000001808 */
[----:B------:R-:W4:Y:S10]  /*63480*/  LDL.LU.64 R8, [R1+0xdd0] ;  /* 0x000dd00001087983 */ /* 0x000f340000300a00 */
[----:B------:R-:W-:Y:S04]  /*63490*/  STL.64 [R1+0xe80], R20 ;  /* 0x000e801401007387 */ /* 0x000fe80000100a00 */
[----:B------:R-:W-:Y:S04]  /*634a0*/  STL.64 [R1+0xe88], R22 ;  /* 0x000e881601007387 */ /* 0x000fe80000100a00 */
[----:B------:R-:W4:Y:S04]  /*634b0*/  LDL.LU.64 R10, [R1+0xdd8] ;  /* 0x000dd800010a7983 */ /* 0x000f280000300a00 */
[----:B------:R-:W-:Y:S04]  /*634c0*/  STL.64 [R1+0xe70], R4 ;  /* 0x000e700401007387 */ /* 0x000fe80000100a00 */
[----:B------:R-:W-:Y:S04]  /*634d0*/  STL.64 [R1+0xe78], R6 ;  /* 0x000e780601007387 */ /* 0x000fe80000100a00 */
[----:B------:R-:W2:Y:S04]  /*634e0*/  LDL.LU.64 R24, [R1+0xd90] ;  /* 0x000d900001187983 */ /* 0x000ea80000300a00 */
[----:B------:R-:W3:Y:S04]  /*634f0*/  LDL.LU.64 R26, [R1+0xd98] ;  /* 0x000d9800011a7983 */ /* 0x000ee80000300a00 */
[----:B---3--:R-:W-:Y:S04]  /*63500*/  STL.64 [R1+0x5c20], R26 ;  /* 0x005c201a01007387 */ /* 0x008fe80000100a00 */
[----:B--2---:R0:W-:Y:S04]  /*63510*/  STL.64 [R1+0x5c18], R24 ;  /* 0x005c181801007387 */ /* 0x0041e80000100a00 */
[----:B0-----:R-:W2:Y:S04]  /*63520*/  LDL.LU.64 R24, [R1+0xda0] ;  /* 0x000da00001187983 */ /* 0x001ea80000300a00 */
[----:B------:R-:W3:Y:S04]  /*63530*/  LDL.LU.64 R26, [R1+0xda8] ;  /* 0x000da800011a7983 */ /* 0x000ee80000300a00 */
[----:B---3--:R0:W-:Y:S04]  /*63540*/  STL.64 [R1+0x5c30], R26 ;  /* 0x005c301a01007387 */ /* 0x0081e80000100a00 */
[----:B0-----:R-:W3:Y:S04]  /*63550*/  LDL R26, [R1+0x8] ;  /* 0x00000800011a7983 */ /* 0x001ee80000100800 */
[----:B------:R-:W3:Y:S04]  /*63560*/  LDL R27, [R1+0xc] ;  /* 0x00000c00011b7983 */ /* 0x000ee80000100800 */
[----:B--2---:R0:W-:Y:S04]  /*63570*/  STL.64 [R1+0x5c28], R24 ;  /* 0x005c281801007387 */ /* 0x0041e80000100a00 */
[----:B0-----:R-:W2:Y:S04]  /*63580*/  LDL R24, [R1+0x10] ;  /* 0x0000100001187983 */ /* 0x001ea80000100800 */
[----:B------:R-:W2:Y:S04]  /*63590*/  LDL R25, [R1+0x14] ;  /* 0x0000140001197983 */ /* 0x000ea80000100800 */
[----:B---3--:R-:W-:Y:S04]  /*635a0*/  STL.64 [R1+0x5c48], R26 ;  /* 0x005c481a01007387 */ /* 0x008fe80000100a00 */
[----:B------:R-:W3:Y:S04]  /*635b0*/  LDL.LU.64 R4, [R1+0xd80] ;  /* 0x000d800001047983 */ /* 0x000ee80000300a00 */
[----:B------:R-:W2:Y:S04]  /*635c0*/  LDL.LU.64 R6, [R1+0xd88] ;  /* 0x000d880001067983 */ /* 0x000ea80000300a00 */
[----:B--2---:R-:W-:Y:S04]  /*635d0*/  STL.64 [R1+0x5c40], R6 ;  /* 0x005c400601007387 */ /* 0x004fe80000100a00 */
[----:B---3--:R0:W-:Y:S04]  /*635e0*/  STL.64 [R1+0x5c38], R4 ;  /* 0x005c380401007387 */ /* 0x0081e80000100a00 */
[----:B0-----:R-:W2:Y:S04]  /*635f0*/  LDL.LU.64 R4, [R1+0xdb0] ;  /* 0x000db00001047983 */ /* 0x001ea80000300a00 */
[----:B------:R-:W3:Y:S01]  /*63600*/  LDL.LU.64 R6, [R1+0xdb8] ;  /* 0x000db80001067983 */ /* 0x000ee20000300a00 */
[----:B----4-:R-:W-:Y:S03]  /*63610*/  HMMA.16816.F32 R8, R12, R18, R8 ;  /* 0x000000120c08723c */ /* 0x010fe60000001808 */
[----:B---3--:R-:W-:Y:S04]  /*63620*/  STL.64 [R1+0x5c58], R6 ;  /* 0x005c580601007387 */ /* 0x008fe80000100a00 */
[----:B--2---:R0:W-:Y:S04]  /*63630*/  STL.64 [R1+0x5c50], R4 ;  /* 0x005c500401007387 */ /* 0x0041e80000100a00 */
[----:B0-----:R-:W2:Y:S04]  /*63640*/  LDL.LU.64 R4, [R1+0xdc0] ;  /* 0x000dc00001047983 */ /* 0x001ea80000300a00 */
[----:B------:R-:W2:Y:S04]  /*63650*/  LDL.LU.64 R6, [R1+0xdc8] ;  /* 0x000dc80001067983 */ /* 0x000ea80000300a00 */
[----:B------:R-:W3:Y:S04]  /*63660*/  LDL.LU.64 R20, [R1+0xd70] ;  /* 0x000d700001147983 */ /* 0x000ee80000300a00 */
[----:B------:R-:W3:Y:S04]  /*63670*/  LDL.LU.64 R22, [R1+0xd78] ;  /* 0x000d780001167983 */ /* 0x000ee80000300a00 */
[----:B------:R0:W-:Y:S01]  /*63680*/  STL.64 [R1+0xe60], R8 ;  /* 0x000e600801007387 */ /* 0x0001e20000100a00 */
[----:B------:R-:W-:-:S03]  /*63690*/  IMAD.MOV.U32 R0, RZ, RZ, R19 ;  /* 0x000000ffff007224 */ /* 0x000fc600078e0013 */
[----:B------:R1:W-:Y:S04]  /*636a0*/  STL.64 [R1+0xe68], R10 ;  /* 0x000e680a01007387 */ /* 0x0003e80000100a00 */
[----:B0-----:R-:W4:Y:S04]  /*636b0*/  LDL.LU.64 R8, [R1+0xd60] ;  /* 0x000d600001087983 */ /* 0x001f280000300a00 */
[----:B-1----:R-:W4:Y:S04]  /*636c0*/  LDL.LU.64 R10, [R1+0xd68] ;  /* 0x000d6800010a7983 */ /* 0x002f280000300a00 */
[----:B------:R-:W3:Y:S04]  /*636d0*/  LDL.LU.64 R16, [R1+0xd50] ;  /* 0x000d500001107983 */ /* 0x000ee80000300a00 */
[----:B------:R-:W3:Y:S04]  /*636e0*/  LDL.LU.64 R18, [R1+0xd58] ;  /* 0x000d580001127983 */ /* 0x000ee80000300a00 */
        /* <DEDUP_REMOVED lines=8> */
[----:B------:R-:W2:Y:S04]  /*63770*/  LDL.LU.64 R6, [R1+0x5c40] ;  /* 0x005c400001067983 */ /* 0x000ea80000300a00 */
[----:B------:R-:W2:-:S13]  /*63780*/  LDL.LU.64 R4, [R1+0x5c38] ;  /* 0x005c380001047983 */ /* 0x000e9a0000300a00 */
[----:B------:R-:W-:Y:S04]  /*63790*/  STL.64 [R1+0xe40], R24 ;  /* 0x000e401801007387 */ /* 0x000fe80000100a00 */
[----:B------:R0:W-:Y:S04]  /*637a0*/  STL.64 [R1+0xe48], R26 ;  /* 0x000e481a01007387 */ /* 0x0001e80000100a00 */
[----:B0-----:R-:W2:Y:S04]  /*637b0*/  LDL.LU.64 R26, [R1+0x5c30] ;  /* 0x005c3000011a7983 */ /* 0x001ea80000300a00 */
[----:B------:R-:W2:Y:S01]  /*637c0*/  LDL.LU.64 R24, [R1+0x5c28] ;  /* 0x005c280001187983 */ /* 0x000ea20000300a00 */
[----:B------:R-:W-:Y:S01]  /*637d0*/  IMAD.MOV.U32 R0, RZ, RZ, R29 ;  /* 0x000000ffff007224 */ /* 0x000fe200078e001d */
[----:B--2---:R-:W-:-:S15]  /*637e0*/  HMMA.16816.F32 R24, R12, R28, R24 ;  /* 0x0000001c0c18723c */ /* 0x004fde0000001818 */
[----:B------:R-:W-:-:S04]  /*637f0*/  NOP ;  /* 0x0000000000007918 */ /* 0x000fc80000000000 */
        /* <DEDUP_REMOVED lines=11> */
[----:B------:R-:W3:Y:S04]  /*638b0*/  LDL.LU.64 R24, [R1+0x5c00] ;  /* 0x005c000001187983 */ /* 0x000ee80000300a00 */
[----:B------:R-:W-:Y:S04]  /*638c0*/  STL [R1+0x5b68], R28 ;  /* 0x005b681c01007387 */ /* 0x000fe80000100800 */
[----:B------:R-:W-:Y:S01]  /*638d0*/  STL [R1+0x5b64], R29 ;  /* 0x005b641d01007387 */ /* 0x000fe20000100800 */
[C---:B--2---:R-:W-:Y:S08]  /*638e0*/  HMMA.16816.F32 R4, R12.reuse, R26, R4 ;  /* 0x0000001a0c04723c */ /* 0x044ff00000001804 */
[C---:B---3--:R-:W-:Y:S11]  /*638f0*/  HMMA.16816.F32 R20, R12.reuse, R24, R20 ;  /* 0x000000180c14723c */ /* 0x048ff60000001814 */
[----:B------:R-:W-:Y:S04]  /*63900*/  STL.64 [R1+0xe10], R4 ;  /* 0x000e100401007387 */ /* 0x000fe80000100a00 */
[----:B------:R0:W-:Y:S04]  /*63910*/  STL.64 [R1+0xe18], R6 ;  /* 0x000e180601007387 */ /* 0x0001e80000100a00 */
[----:B0-----:R-:W2:Y:S04]  /*63920*/  LDL.LU.64 R6, [R1+0x5bf8] ;  /* 0x005bf80001067983 */ /* 0x001ea80000300a00 */
[----:B------:R-:W3:Y:S04]  /*63930*/  LDL.LU.64 R4, [R1+0x5bf0] ;  /* 0x005bf00001047983 */ /* 0x000ee80000300a00 */
[----:B------:R-:W-:Y:S04]  /*63940*/  STL.64 [R1+0xe00], R20 ;  /* 0x000e001401007387 */ /* 0x000fe80000100a00 */
[----:B------:R0:W-:Y:S04]  /*63950*/  STL.64 [R1+0xe08], R22 ;  /* 0x000e081601007387 */ /* 0x0001e80000100a00 */
[----:B0-----:R-:W4:Y:S04]  /*63960*/  LDL.LU.64 R22, [R1+0x5be8] ;  /* 0x005be80001167983 */ /* 0x001f280000300a00 */
[----:B------:R-:W2:Y:S04]  /*63970*/  LDL.LU.64 R20, [R1+0x5be0] ;  /* 0x005be00001147983 */ /* 0x000ea80000300a00 */
[----:B------:R-:W-:Y:S04]  /*63980*/  STL.64 [R1+0x59a8], R26 ;  /* 0x0059a81a01007387 */ /* 0x000fe80000100a00 */
[----:B------:R0:W-:Y:S04]  /*63990*/  STL.64 [R1+0x59a0], R24 ;  /* 0x0059a01801007387 */ /* 0x0001e80000100a00 */
[----:B0-----:R-:W3:Y:S04]  /*639a0*/  LDL.LU.64 R24, [R1+0xd40] ;  /* 0x000d400001187983 */ /* 0x001ee80000300a00 */
[----:B------:R-:W3:Y:S01]  /*639b0*/  LDL.LU.64 R26, [R1+0xd48] ;  /* 0x000d4800011a7983 */ /* 0x000ee20000300a00 */
[C---:B----4-:R-:W-:Y:S08]  /*639c0*/  HMMA.16816.F32 R8, R12.reuse, R22, R8 ;  /* 0x000000160c08723c */ /* 0x050ff00000001808 */
[C---:B--2---:R-:W-:Y:S11]  /*639d0*/  HMMA.16816.F32 R16, R12.reuse, R20, R16 ;  /* 0x000000140c10723c */ /* 0x044ff60000001810 */
[----:B------:R-:W-:Y:S04]  /*639e0*/  STL.64 [R1+0xdf0], R8 ;  /* 0x000df00801007387 */ /* 0x000fe80000100a00 */
[----:B------:R0:W-:Y:S04]  /*639f0*/  STL.64 [R1+0xdf8], R10 ;  /* 0x000df80a01007387 */ /* 0x0001e80000100a00 */
[----:B0-----:R-:W2:Y:S04]  /*63a00*/  LDL.LU.64 R10, [R1+0x5bd8] ;  /* 0x005bd800010a7983 */ /* 0x001ea80000300a00 */
[----:B------:R-:W4:Y:S04]  /*63a10*/  LDL.LU.64 R8, [R1+0x5bd0] ;  /* 0x005bd00001087983 */ /* 0x000f280000300a00 */
[----:B------:R-:W-:Y:S04]  /*63a20*/  STL.64 [R1+0xde0], R16 ;  /* 0x000de01001007387 */ /* 0x000fe80000100a00 */
[----:B------:R0:W-:Y:S04]  /*63a30*/  STL.64 [R1+0xde8], R18 ;  /* 0x000de81201007387 */ /* 0x0001e80000100a00 */
[----:B0-----:R-:W3:Y:S04]  /*63a40*/  LDL.LU.64 R18, [R1+0x5bc8] ;  /* 0x005bc80001127983 */ /* 0x001ee80000300a00 */
[----:B------:R-:W2:Y:S04]  /*63a50*/  LDL.LU.64 R16, [R1+0x5bc0] ;  /* 0x005bc00001107983 */ /* 0x000ea80000300a00 */
[----:B------:R-:W-:Y:S04]  /*63a60*/  STL.64 [R1+0x5988], R22 ;  /* 0x0059881601007387 */ /* 0x000fe80000100a00 */
[----:B------:R0:W-:Y:S04]  /*63a70*/  STL.64 [R1+0x5980], R20 ;  /* 0x0059801401007387 */ /* 0x0001e80000100a00 */
[----:B0-----:R-:W2:Y:S04]  /*63a80*/  LDL.LU.64 R20, [R1+0xd30] ;  /* 0x000d300001147983 */ /* 0x001ea80000300a00 */
[----:B------:R-:W2:Y:S01]  /*63a90*/  LDL.LU.64 R22, [R1+0xd38] ;  /* 0x000d380001167983 */ /* 0x000ea20000300a00 */
[C---:B---3--:R-:W-:Y:S08]  /*63aa0*/  HMMA.16816.F32 R24, R12.reuse, R18, R24 ;  /* 0x000000120c18723c */ /* 0x048ff00000001818 */
[----:B--2---:R-:W-:Y:S11]  /*63ab0*/  HMMA.16816.F32 R20, R12, R16, R20 ;  /* 0x000000100c14723c */ /* 0x004ff60000001814 */
[----:B------:R-:W-:Y:S04]  /*63ac0*/  STL.64 [R1+0xdd0], R24 ;  /* 0x000dd01801007387 */ /* 0x000fe80000100a00 */
[----:B------:R0:W-:Y:S02]  /*63ad0*/  STL.64 [R1+0xdd8], R26 ;  /* 0x000dd81a01007387 */ /* 0x0001e40000100a00 */
[----:B0-----:R-:W-:-:S02]  /*63ae0*/  IMAD.MOV.U32 R26, RZ, RZ, R3 ;  /* 0x000000ffff1a7224 */ /* 0x001fc400078e0003 */
[----:B------:R-:W-:Y:S01]  /*63af0*/  IMAD.MOV.U32 R27, RZ, RZ, R2 ;  /* 0x000000ffff1b7224 */ /* 0x000fe200078e0002 */
[----:B------:R-:W2:Y:S04]  /*63b00*/  LDL.LU R3, [R1+0x5bb8] ;  /* 0x005bb80001037983 */ /* 0x000ea80000300800 */
[----:B------:R-:W3:Y:S01]  /*63b10*/  LDL.LU R2, [R1+0x5bb4] ;  /* 0x005bb40001027983 */ /* 0x000ee20000300800 */
[----:B------:R-:W-:-:S03]  /*63b20*/  IMAD.MOV.U32 R24, RZ, RZ, R4 ;  /* 0x000000ffff187224 */ /* 0x000fc600078e0004 */
[----:B------:R-:W2:Y:S04]  /*63b30*/  LDL.LU R4, [R1+0x5bb0] ;  /* 0x005bb00001047983 */ /* 0x000ea80000300800 */
[----:B------:R0:W-:Y:S04]  /*63b40*/  STL.64 [R1+0xdc0], R20 ;  /* 0x000dc01401007387 */ /* 0x0001e80000100a00 */
[----:B------:R4:W-:Y:S01]  /*63b50*/  STL.64 [R1+0xdc8], R22 ;  /* 0x000dc81601007387 */ /* 0x0009e20000100a00 */
[----:B------:R-:W-:-:S03]  /*63b60*/  IMAD.MOV.U32 R25, RZ, RZ, R5 ;  /* 0x000000ffff197224 */ /* 0x000fc600078e0005 */
[----:B------:R-:W2:Y:S04]  /*63b70*/  LDL.LU R5, [R1+0x5bac] ;  /* 0x005bac0001057983 */ /* 0x000ea80000300800 */
[----:B------:R-:W2:Y:S04]  /*63b80*/  LDL.LU R28, [R1+0x1800] ;  /* 0x00180000011c7983 */ /* 0x000ea80000300800 */
[----:B------:R-:W2:Y:S04]  /*63b90*/  LDL.LU R29, [R1+0x1808] ;  /* 0x00180800011d7983 */ /* 0x000ea80000300800 */
[----:B------:R-:W2:Y:S04]  /*63ba0*/  LDL.LU R0, [R1+0x1810] ;  /* 0x0018100001007983 */ /* 0x000ea80000300800 */
[----:B------:R1:W-:Y:S01]  /*63bb0*/  STL.64 [R1+0x5aa8], R26 ;  /* 0x005aa81a01007387 */ /* 0x0003e20000100a00 */
[----:B0-----:R-:W-:-:S02]  /*63bc0*/  IMAD.MOV.U32 R20, RZ, RZ, R11 ;  /* 0x000000ffff147224 */ /* 0x001fc400078e000b */
[----:B----4-:R-:W-:Y:S02]  /*63bd0*/  IMAD.MOV.U32 R22, RZ, RZ, R8 ;  /* 0x000000ffff167224 */ /* 0x010fe400078e0008 */
[----:B------:R-:W-:Y:S02]  /*63be0*/  IMAD.MOV.U32 R23, RZ, RZ, R10 ;  /* 0x000000ffff177224 */ /* 0x000fe400078e000a */
[----:B------:R-:W-:Y:S01]  /*63bf0*/  IMAD.MOV.U32 R21, RZ, RZ, R9 ;  /* 0x000000ffff157224 */ /* 0x000fe200078e0009 */
[----:B-1----:R-:W4:Y:S04]  /*63c00*/  LDL.LU R26, [R1+0x180c] ;  /* 0x00180c00011a7983 */ /* 0x002f280000300800 */
[----:B------:R-:W2:Y:S04]  /*63c10*/  LDL.LU R27, [R1+0x1814] ;  /* 0x00181400011b7983 */ /* 0x000ea80000300800 */
[----:B------:R0:W-:Y:S04]  /*63c20*/  STL.64 [R1+0x5aa0], R24 ;  /* 0x005aa01801007387 */ /* 0x0001e80000100a00 */
[----:B0-----:R-:W2:Y:S04]  /*63c30*/  LDL.LU R25, [R1+0x1804] ;  /* 0x0018040001197983 */ /* 0x001ea80000300800 */
[----:B------:R-:W2:Y:S04]  /*63c40*/  LDL.LU R8, [R1+0x5ba8] ;  /* 0x005ba80001087983 */ /* 0x000ea80000300800 */
[----:B------:R-:W2:Y:S04]  /*63c50*/  LDL.LU R10, [R1+0x5ba4] ;  /* 0x005ba400010a7983 */ /* 0x000ea80000300800 */
[----:B------:R-:W2:Y:S04]  /*63c60*/  LDL.LU R11, [R1+0x5ba0] ;  /* 0x005ba000010b7983 */ /* 0x000ea80000300800 */
[----:B------:R-:W2:Y:S04]  /*63c70*/  LDL.LU R9, [R1+0x5b9c] ;  /* 0x005b9c0001097983 */ /* 0x000ea80000300800 */
[----:B------:R-:W-:Y:S04]  /*63c80*/  STL.64 [R1+0x5ab8], R22 ;  /* 0x005ab81601007387 */ /* 0x000fe80000100a00 */
[----:B------:R0:W-:Y:S04]  /*63c90*/  STL.64 [R1+0x5ab0], R20 ;  /* 0x005ab01401007387 */ /* 0x0001e80000100a00 */
[----:B0-----:R-:W2:Y:S04]  /*63ca0*/  LDL.LU.64 R20, [R1+0xd20] ;  /* 0x000d200001147983 */ /* 0x001ea80000300a00 */
[----:B------:R-:W2:Y:S04]  /*63cb0*/  LDL.LU.64 R22, [R1+0xd28] ;  /* 0x000d280001167983 */ /* 0x000ea80000300a00 */
[----:B------:R-:W-:Y:S04]  /*63cc0*/  STL.64 [R1+0x5998], R18 ;  /* 0x0059981201007387 */ /* 0x000fe80000100a00 */
[----:B------:R0:W-:Y:S04]  /*63cd0*/  STL.64 [R1+0x5990], R16 ;  /* 0x0059901001007387 */ /* 0x0001e80000100a00 */
[----:B0-----:R-:W3:Y:S04]  /*63ce0*/  LDL.LU.64 R16, [R1+0xcf0] ;  /* 0x000cf00001107983 */ /* 0x001ee80000300a00 */
[----:B------:R-:W3:Y:S01]  /*63cf0*/  LDL.LU.64 R18, [R1+0xcf8] ;  /* 0x000cf80001127983 */ /* 0x000ee20000300a00 */
[----:B--2---:R-:W-:-:S15]  /*63d00*/  HMMA.16816.F32 R20, R12, R10, R20 ;  /* 0x0000000a0c14723c */ /* 0x004fde0000001814 */
[----:B------:R-:W-:-:S04]  /*63d10*/  NOP ;  /* 0x0000000000007918 */ /* 0x000fc80000000000 */
[----:B------:R-:W-:Y:S04]  /*63d20*/  STL.64 [R1+0xdb0], R20 ;  /* 0x000db01401007387 */ /* 0x000fe80000100a00 */
[----:B------:R0:W-:Y:S02]  /*63d30*/  STL.64 [R1+0xdb8], R22 ;  /* 0x000db81601007387 */ /* 0x0001e40000100a00 */
[----:B0-----:R-:W-:Y:S02]  /*63d40*/  IMAD.MOV.U32 R22, RZ, RZ, R6 ;  /* 0x000000ffff167224 */ /* 0x001fe400078e0006 */
[----:B------:R-:W-:Y:S01]  /*63d50*/  IMAD.MOV.U32 R23, RZ, RZ, R7 ;  /* 0x000000ffff177224 */ /* 0x000fe200078e0007 */
[----:B------:R-:W2:Y:S04]  /*63d60*/  LDL.LU R6, [R1+0x5b98] ;  /* 0x005b980001067983 */ /* 0x000ea80000300800 */
[----:B------:R-:W2:Y:S04]  /*63d70*/  LDL.LU R7, [R1+0x5b94] ;  /* 0x005b940001077983 */ /* 0x000ea80000300800 */
[----:B------:R0:W-:Y:S04]  /*63d80*/  STL.64 [R1+0x5ad0], R22 ;  /* 0x005ad01601007387 */ /* 0x0001e80000100a00 */
[----:B------:R-:W2:Y:S04]  /*63d90*/  LDL.LU.64 R20, [R1+0xd10] ;  /* 0x000d100001147983 */ /* 0x000ea80000300a00 */
[----:B0-----:R-:W2:Y:S02]  /*63da0*/  LDL.LU.64 R22, [R1+0xd18] ;  /* 0x000d180001167983 */ /* 0x001ea40000300a00 */
[----:B--2---:R-:W-:-:S15]  /*63db0*/  HMMA.16816.F32 R20, R12, R8, R20 ;  /* 0x000000080c14723c */ /* 0x004fde0000001814 */
[----:B------:R-:W-:-:S04]  /*63dc0*/  NOP ;  /* 0x0000000000007918 */ /* 0x000fc80000000000 */
[----:B------:R0:W-:Y:S04]  /*63dd0*/  STL.64 [R1+0xda0], R20 ;  /* 0x000da01401007387 */ /* 0x0001e80000100a00 */
[----:B------:R-:W-:Y:S04]  /*63de0*/  STL.64 [R1+0xda8], R22 ;  /* 0x000da81601007387 */ /* 0x000fe80000100a00 */
[----:B0-----:R-:W2:Y:S01]  /*63df0*/  LDL R20, [R1+0x70] ;  /* 0x0000700001147983 */ /* 0x001ea20000100800 */
[----:B------:R-:W-:-:S03]  /*63e00*/  IMAD.MOV.U32 R21, RZ, RZ, R3 ;  /* 0x000000ffff157224 */ /* 0x000fc600078e0003 */
[----:B------:R-:W3:Y:S04]  /*63e10*/  LDL.LU R3, [R1+0x5b90] ;  /* 0x005b900001037983 */ /* 0x000ee80000300800 */
[----:B--2---:R0:W-:Y:S04]  /*63e20*/  STL.64 [R1+0x5ae8], R20 ;  /* 0x005ae81401007387 */ /* 0x0041e80000100a00 */
[----:B0-----:R-:W2:Y:S04]  /*63e30*/  LDL.LU.64 R20, [R1+0xd00] ;  /* 0x000d000001147983 */ /* 0x001ea80000300a00 */
[----:B------:R-:W2:Y:S04]  /*63e40*/  LDL.LU.64 R22, [R1+0xd08] ;  /* 0x000d080001167983 */ /* 0x000ea80000300a00 */
[----:B------:R-:W-:Y:S04]  /*63e50*/  STL.64 [R1+0x5968], R10 ;  /* 0x0059680a01007387 */ /* 0x000fe80000100a00 */
[----:B------:R-:W-:Y:S01]  /*63e60*/  STL.64 [R1+0x5960], R8 ;  /* 0x0059600801007387 */ /* 0x000fe20000100a00 */
[----:B--2---:R-:W-:-:S15]  /*63e70*/  HMMA.16816.F32 R20, R12, R6, R20 ;  /* 0x000000060c14723c */ /* 0x004fde0000001814 */
[----:B------:R-:W-:-:S04]  /*63e80*/  NOP ;  /* 0x0000000000007918 */ /* 0x000fc80000000000 */
[----:B------:R-:W-:Y:S04]  /*63e90*/  STL.64 [R1+0xd90], R20 ;  /* 0x000d901401007387 */ /* 0x000fe80000100a00 */
[----:B------:R0:W-:Y:S04]  /*63ea0*/  STL.64 [R1+0xd98], R22 ;  /* 0x000d981601007387 */ /* 0x0001e80000100a00 */
[----:B0-----:R-:W2:Y:S01]  /*63eb0*/  LDL R22, [R1+0x78] ;  /* 0x0000780001167983 */ /* 0x001ea20000100800 */
[----:B---3--:R-:W-:Y:S01]  /*63ec0*/  HMMA.16816.F32 R8, R12, R4, R16 ;  /* 0x000000040c08723c */ /* 0x008fe20000001810 */
[----:B------:R-:W-:-:S02]  /*63ed0*/  IMAD.MOV.U32 R23, RZ, RZ, R2 ;  /* 0x000000ffff177224 */ /* 0x000fc400078e0002 */
[----:B------:R-:W-:-:S15]  /*63ee0*/  IMAD.MOV.U32 R20, RZ, RZ, R3 ;  /* 0x000000ffff147224 */ /* 0x000fde00078e0003 */
[----:B------:R-:W-:Y:S01]  /*63ef0*/  NOP ;  /* 0x0000000000007918 */ /* 0x000fe20000000000 */
[----:B------:R-:W-:Y:S04]  /*63f00*/  STL.64 [R1+0xd80], R8 ;  /* 0x000d800801007387 */ /* 0x000fe80000100a00 */
[----:B------:R-:W-:Y:S04]  /*63f10*/  STL.64 [R1+0xd88], R10 ;  /* 0x000d880a01007387 */ /* 0x000fe80000100a00 */
[----:B------:R-:W3:Y:S04]  /*63f20*/  LDL.LU R2, [R1+0x5b8c] ;  /* 0x005b8c0001027983 */ /* 0x000ee80000300800 */
[----:B--2---:R0:W-:Y:S04]  /*63f30*/  STL.64 [R1+0x5b00], R22 ;  /* 0x005b001601007387 */ /* 0x0041e80000100a00 */
[----:B------:R-:W-:Y:S04]  /*63f40*/  STL.64 [R1+0x5948], R6 ;  /* 0x0059480601007387 */ /* 0x000fe80000100a00 */
[----:B------:R-:W-:Y:S04]  /*63f50*/  STL.64 [R1+0x5940], R4 ;  /* 0x0059400401007387 */ /* 0x000fe80000100a00 */
[----:B------:R-:W2:Y:S04]  /*63f60*/  LDL.LU R3, [R1+0x5b88] ;  /* 0x005b880001037983 */ /* 0x000ea80000300800 */
[----:B------:R-:W2:Y:S04]  /*63f70*/  LDL R21, [R1+0x84] ;  /* 0x0000840001157983 */ /* 0x000ea80000100800 */
[----:B--2---:R3:W-:Y:S04]  /*63f80*/  STL.64 [R1+0x5b18], R20 ;  /* 0x005b181401007387 */ /* 0x0047e80000100a00 */
[----:B0-----:R-:W2:Y:S04]  /*63f90*/  LDL R22, [R1+0x88] ;  /* 0x0000880001167983 */ /* 0x001ea80000100800 */
[----:B------:R-:W2:Y:S01]  /*63fa0*/  LDL R23, [R1+0x8c] ;  /* 0x00008c0001177983 */ /* 0x000ea20000100800 */
[----:B------:R-:W-:-:S02]  /*63fb0*/  IMAD R28, R28, 0x100, R25 ;  /* 0x000001001c1c7824 */ /* 0x000fc400078e0219 */
[----:B----4-:R-:W-:Y:S02]  /*63fc0*/  IMAD R29, R29, 0x100, R26 ;  /* 0x000001001d1d7824 */ /* 0x010fe400078e021a */
[----:B---3--:R-:W-:Y:S02]  /*63fd0*/  IMAD.MOV.U32 R20, RZ, RZ, R2 ;  /* 0x000000ffff147224 */ /* 0x008fe400078e0002 */
[----:B------:R-:W-:Y:S01]  /*63fe0*/  IMAD.MOV.U32 R21, RZ, RZ, R3 ;  /* 0x000000ffff157224 */ /* 0x000fe200078e0003 */
[----:B------:R-:W3:Y:S04]  /*63ff0*/  LDL.LU R2, [R1+0x5b84] ;  /* 0x005b840001027983 */ /* 0x000ee80000300800 */
[----:B------:R-:W3:Y:S01]  /*64000*/  LDL.LU R3, [R1+0x5b80] ;  /* 0x005b800001037983 */ /* 0x000ee20000300800 */
[----:B------:R-:W-:-:S03]  /*64010*/  IMAD R0, R0, 0x100, R27 ;  /* 0x0000010000007824 */ /* 0x000fc600078e021b */
[----:B--2---:R0:W-:Y:S04]  /*64020*/  STL.64 [R1+0x5b30], R22 ;  /* 0x005b301601007387 */ /* 0x0041e80000100a00 */
[----:B0-----:R-:W2:Y:S04]  /*64030*/  LDL R22, [R1+0x98] ;  /* 0x0000980001167983 */ /* 0x001ea80000100800 */
[----:B------:R-:W2:Y:S04]  /*64040*/  LDL R23, [R1+0x9c] ;  /* 0x00009c0001177983 */ /* 0x000ea80000100800 */
[----:B------:R0:W-:Y:S04]  /*64050*/  STL.64 [R1+0x5b48], R20 ;  /* 0x005b481401007387 */ /* 0x0001e80000100a00 */
[----:B0-----:R-:W4:Y:S04]  /*64060*/  LDL.LU R20, [R1+0x181c] ;  /* 0x00181c0001147983 */ /* 0x001f280000300800 */
[----:B------:R-:W4:Y:S04]  /*64070*/  LDL.LU R21, [R1+0x1818] ;  /* 0x0018180001157983 */ /* 0x000f280000300800 */
[----:B------:R-:W2:Y:S04]  /*64080*/  LDL.LU.64 R24, [R1+0xc70] ;  /* 0x000c700001187983 */ /* 0x000ea80000300a00 */
[----:B------:R-:W2:Y:S04]  /*64090*/  LDL.LU.64 R26, [R1+0xc78] ;  /* 0x000c7800011a7983 */ /* 0x000ea80000300a00 */
[----:B--2---:R-:W-:Y:S04]  /*640a0*/  STL.64 [R1+0x5ac8], R26 ;  /* 0x005ac81a01007387 */ /* 0x004fe80000100a00 */
[----:B------:R0:W-:Y:S04]  /*640b0*/  STL.64 [R1+0x5ac0], R24 ;  /* 0x005ac01801007387 */ /* 0x0001e80000100a00 */
[----:B0-----:R-:W2:Y:S04]  /*640c0*/  LDL.LU.64 R24, [R1+0xc80] ;  /* 0x000c800001187983 */ /* 0x001ea80000300a00 */
        /* <DEDUP_REMOVED lines=27> */
[----:B0-----:R-:W3:Y:S04]  /*64280*/  LDL.LU.64 R24, [R1+0x4f0] ;  /* 0x0004f00001187983 */ /* 0x001ee80000300a00 */
[----:B------:R-:W3:Y:S04]  /*64290*/  LDL.LU.64 R26, [R1+0x4f8] ;  /* 0x0004f800011a7983 */ /* 0x000ee80000300a00 */
[----:B------:R-:W2:Y:S04]  /*642a0*/  LDL.LU.64 R16, [R1+0xc60] ;  /* 0x000c600001107983 */ /* 0x000ea80000300a00 */
[----:B------:R-:W2:Y:S04]  /*642b0*/  LDL.LU.64 R18, [R1+0xc68] ;  /* 0x000c680001127983 */ /* 0x000ea80000300a00 */
[----:B------:R-:W2:Y:S04]  /*642c0*/  LDL.LU.64 R8, [R1+0xc50] ;  /* 0x000c500001087983 */ /* 0x000ea80000300a00 */
[----:B------:R-:W2:Y:S04]  /*642d0*/  LDL.LU.64 R10, [R1+0xc58] ;  /* 0x000c5800010a7983 */ /* 0x000ea80000300a00 */
[----:B------:R-:W2:Y:S04]  /*642e0*/  LDL.LU.64 R4, [R1+0xc40] ;  /* 0x000c400001047983 */ /* 0x000ea80000300a00 */
[----:B------:R-:W2:Y:S01]  /*642f0*/  LDL.LU.64 R6, [R1+0xc48] ;  /* 0x000c480001067983 */ /* 0x000ea20000300a00 */
[----:B----4-:R-:W-:Y:S01]  /*64300*/  IMAD R21, R21, 0x100, R20 ;  /* 0x0000010015157824 */ /* 0x010fe200078e0214 */
[----:B---3--:R-:W-:Y:S02]  /*64310*/  HMMA.16816.F32 R12, R12, R2, R24 ;  /* 0x000000020c0c723c */ /* 0x008fe40000001818 */
[----:B------:R-:W3:Y:S04]  /*64320*/  LDL.LU.64 R26, [R1+0x5b78] ;  /* 0x005b7800011a7983 */ /* 0x000ee80000300a00 */
[----:B------:R-:W3:-:S13]  /*64330*/  LDL.LU.64 R24, [R1+0x5b70] ;  /* 0x005b700001187983 */ /* 0x000eda0000300a00 */
[----:B------:R0:W-:Y:S04]  /*64340*/  STL.64 [R1+0x570], R12 ;  /* 0x0005700c01007387 */ /* 0x0001e80000100a00 */
[----:B------:R1:W-:Y:S01]  /*64350*/  STL.64 [R1+0x578], R14 ;  /* 0x0005780e01007387 */ /* 0x0003e20000100a00 */
[----:B0-----:R-:W-:Y:S02]  /*64360*/  F2FP.F16.E4M3.UNPACK_B R12, R28 ;  /* 0x0000001cff0c723e */ /* 0x001fe400020006ff */
[----:B------:R-:W-:Y:S02]  /*64370*/  F2FP.F16.E4M3.UNPACK_B R13, R29 ;  /* 0x0000001dff0d723e */ /* 0x000fe400020006ff */
[----:B-1----:R-:W-:Y:S02]  /*64380*/  F2FP.F16.E4M3.UNPACK_B R14, R0 ;  /* 0x00000000ff0e723e */ /* 0x002fe400020006ff */
[----:B------:R-:W-:Y:S01]  /*64390*/  F2FP.F16.E4M3.UNPACK_B R15, R21 ;  /* 0x00000015ff0f723e */ /* 0x000fe200020006ff */
[----:B------:R-:W4:Y:S04]  /*643a0*/  LDL.LU R28, [R1+0x5b68] ;  /* 0x005b6800011c7983 */ /* 0x000f280000300800 */
[----:B------:R-:W4:Y:S04]  /*643b0*/  LDL.LU R29, [R1+0x5b64] ;  /* 0x005b6400011d7983 */ /* 0x000f280000300800 */
[----:B------:R-:W2:Y:S01]  /*643c0*/  LDL.LU R0, [R1+0x5b60] ;  /* 0x005b600001007983 */ /* 0x000ea20000300800 */
[----:B---3--:R-:W-:Y:S03]  /*643d0*/  HMMA.16816.F32 R20, R12, R22, R24 ;  /* 0x000000160c14723c */ /* 0x008fe60000001818 */
[----:B------:R-:W3:Y:S04]  /*643e0*/  LDL.LU.64 R26, [R1+0x5b58] ;  /* 0x005b5800011a7983 */ /* 0x000ee80000300a00 */
[----:B------:R-:W3:-:S12]  /*643f0*/  LDL.LU.64 R24, [R1+0x5b50] ;  /* 0x005b500001187983 */ /* 0x000ed80000300a00 */
[----:B------:R0:W-:Y:S04]  /*64400*/  STL.64 [R1+0xd70], R20 ;  /* 0x000d701401007387 */ /* 0x0001e80000100a00 */
[----:B------:R3:W-:Y:S04]  /*64410*/  STL.64 [R1+0xd78], R22 ;  /* 0x000d781601007387 */ /* 0x0007e80000100a00 */
[----:B0-----:R-:W3:Y:S02]  /*64420*/  LDL.LU.64 R20, [R1+0x5b48] ;  /* 0x005b480001147983 */ /* 0x001ee40000300a00 */
[----:B---3--:R-:W-:Y:S02]  /*64430*/  HMMA.16816.F32 R20, R12, R20, R24 ;  /* 0x000000140c14723c */ /* 0x008fe40000001818 */
[----:B------:R-:W3:Y:S04]  /*64440*/  LDL.LU.64 R26, [R1+0x5b40] ;  /* 0x005b4000011a7983 */ /* 0x000ee80000300a00 */
[----:B------:R-:W3:-:S13]  /*64450*/  LDL.LU.64 R24, [R1+0x5b38] ;  /* 0x005b380001187983 */ /* 0x000eda0000300a00 */
[----:B------:R-:W-:Y:S04]  /*64460*/  STL.64 [R1+0xd60], R20 ;  /* 0x000d601401007387 */ /* 0x000fe80000100a00 */
[----:B------:R0:W-:Y:S04]  /*64470*/  STL.64 [R1+0xd68], R22 ;  /* 0x000d681601007387 */ /* 0x0001e80000100a00 */
[----:B0-----:R-:W3:Y:S02]  /*64480*/  LDL.LU.64 R22, [R1+0x5b30] ;  /* 0x005b300001167983 */ /* 0x001ee40000300a00 */
[----:B---3--:R-:W-:Y:S02]  /*64490*/  HMMA.16816.F32 R20, R12, R22, R24 ;  /* 0x000000160c14723c */ /* 0x008fe40000001818 */
[----:B------:R-:W3:Y:S04]  /*644a0*/  LDL.LU.64 R26, [R1+0x5b28] ;  /* 0x005b2800011a7983 */ /* 0x000ee80000300a00 */
[----:B------:R-:W3:-:S13]  /*644b0*/  LDL.LU.64 R24, [R1+0x5b20] ;  /* 0x005b200001187983 */ /* 0x000eda0000300a00 */
        /* <DEDUP_REMOVED lines=24> */
[----:B------:R-:W-:Y:S04]  /*64640*/  STL.64 [R1+0xd10], R20 ;  /* 0x000d101401007387 */ /* 0x000fe80000100a00 */
[----:B------:R0:W-:Y:S04]  /*64650*/  STL.64 [R1+0xd18], R22 ;  /* 0x000d181601007387 */ /* 0x0001e80000100a00 */
[----:B0-----:R-:W2:Y:S04]  /*64660*/  LDL.LU.64 R22, [R1+0x5ab8] ;  /* 0x005ab80001167983 */ /* 0x001ea80000300a00 */
[----:B------:R-:W3:Y:S02]  /*64670*/  LDL.LU.64 R20, [R1+0x5ab0] ;  /* 0x005ab00001147983 */ /* 0x000ee40000300a00 */
[----:B---3--:R-:W-:-:S15]  /*64680*/  HMMA.16816.F32 R24, R12, R20, R24 ;  /* 0x000000140c18723c */ /* 0x008fde0000001818 */
[----:B------:R-:W-:-:S04]  /*64690*/  NOP ;  /* 0x0000000000007918 */ /* 0x000fc80000000000 */
[----:B------:R-:W-:Y:S04]  /*646a0*/  STL.64 [R1+0xd00], R24 ;  /* 0x000d001801007387 */ /* 0x000fe80000100a00 */
[----:B------:R0:W-:Y:S04]  /*646b0*/  STL.64 [R1+0xd08], R26 ;  /* 0x000d081a01007387 */ /* 0x0001e80000100a00 */
[----:B0-----:R-:W3:Y:S04]  /*646c0*/  LDL.LU.64 R26, [R1+0x5aa8] ;  /* 0x005aa800011a7983 */ /* 0x001ee80000300a00 */
[----:B------:R-:W3:Y:S01]  /*646d0*/  LDL.LU.64 R24, [R1+0x5aa0] ;  /* 0x005aa00001187983 */ /* 0x000ee20000300a00 */
[----:B--2---:R-:W-:-:S15]  /*646e0*/  HMMA.16816.F32 R16, R12, R22, R16 ;  /* 0x000000160c10723c */ /* 0x004fde0000001810 */
[----:B------:R-:W-:-:S04]  /*646f0*/  NOP ;  /* 0x0000000000007918 */ /* 0x000fc80000000000 */
[----:B------:R-:W-:Y:S04]  /*64700*/  STL.64 [R1+0xcf0], R16 ;  /* 0x000cf01001007387 */ /* 0x000fe80000100a00 */
[----:B------:R-:W-:Y:S01]  /*64710*/  STL.64 [R1+0xcf8], R18 ;  /* 0x000cf81201007387 */ /* 0x000fe20000100a00 */
[C---:B---3--:R-:W-:Y:S03]  /*64720*/  HMMA.16816.F32 R8, R12.reuse, R24, R8 ;  /* 0x000000180c08723c */ /* 0x048fe60000001808 */
[----:B------:R-:W2:Y:S05]  /*64730*/  LDL.LU.64 R24, [R1+0xba0] ;  /* 0x000ba00001187983 */ /* 0x000eaa0000300a00 */
[----:B------:R-:W-:Y:S11]  /*64740*/  HMMA.16816.F32 R4, R12, R26, R4 ;  /* 0x0000001a0c04723c */ /* 0x000ff60000001804 */
[----:B------:R-:W-:Y:S04]  /*64750*/  STL.64 [R1+0xce0], R8 ;  /* 0x000ce00801007387 */ /* 0x000fe80000100a00 */
[----:B------:R-:W-:Y:S04]  /*64760*/  STL.64 [R1+0xce8], R10 ;  /* 0x000ce80a01007387 */ /* 0x000fe80000100a00 */
[----:B------:R-:W3:Y:S04]  /*64770*/  LDL.LU.64 R26, [R1+0xba8] ;  /* 0x000ba800011a7983 */ /* 0x000ee80000300a00 */
[----:B------:R-:W-:Y:S04]  /*64780*/  STL.64 [R1+0xcd0], R4 ;  /* 0x000cd00401007387 */ /* 0x000fe80000100a00 */
[----:B------:R-:W-:Y:S04]  /*64790*/  STL.64 [R1+0xcd8], R6 ;  /* 0x000cd80601007387 */ /* 0x000fe80000100a00 */
[----:B---3--:R0:W-:Y:S04]  /*647a0*/  STL.64 [R1+0x59b8], R26 ;  /* 0x0059b81a01007387 */ /* 0x0081e80000100a00 */
[----:B0-----:R-:W3:Y:S01]  /*647b0*/  LDL R26, [R1] ;  /* 0x00000000011a7983 */ /* 0x001ee20000100800 */
[----:B------:R-:W-:-:S03]  /*647c0*/  IMAD.MOV.U32 R27, RZ, RZ, R0 ;  /* 0x000000ffff1b7224 */ /* 0x000fc600078e0000 */
[----:B------:R-:W4:Y:S04]  /*647d0*/  LDL.LU R0, [R1+0x5a98] ;  /* 0x005a980001007983 */ /* 0x000f280000300800 */
[----:B--2---:R0:W-:Y:S04]  /*647e0*/  STL.64 [R1+0x59b0], R24 ;  /* 0x0059b01801007387 */ /* 0x0041e80000100a00 */
[----:B0-----:R-:W2:Y:S04]  /*647f0*/  LDL.64 R24, [R1+0x8] ;  /* 0x0000080001187983 */ /* 0x001ea80000100a00 */
[----:B---3--:R0:W-:Y:S04]  /*64800*/  STL.64 [R1+0x59e8], R26 ;  /* 0x0059e81a01007387 */ /* 0x0081e80000100a00 */
[----:B0-----:R-:W3:Y:S04]  /*64810*/  LDL R26, [R1+0x10] ;  /* 0x00001000011a7983 */ /* 0x001ee80000100800 */
[----:B------:R-:W3:Y:S04]  /*64820*/  LDL R27, [R1+0x14] ;  /* 0x00001400011b7983 */ /* 0x000ee80000100800 */
[----:B--2---:R0:W-:Y:S04]  /*64830*/  STL.64 [R1+0x59e0], R24 ;  /* 0x0059e01801007387 */ /* 0x0041e80000100a00 */
[----:B0-----:R-:W2:Y:S01]  /*64840*/  LDL R24, [R1+0x18] ;  /* 0x0000180001187983 */ /* 0x001ea20000100800 */
[----:B----4-:R-:W-:-:S03]  /*64850*/  IMAD.MOV.U32 R25, RZ, RZ, R0 ;  /* 0x000000ffff197224 */ /* 0x010fc600078e0000 */
[----:B------:R-:W4:Y:S04]  /*64860*/  LDL.LU R0, [R1+0x5a94] ;  /* 0x005a940001007983 */ /* 0x000f280000300800 */
[----:B---3--:R0:W-:Y:S04]  /*64870*/  STL.64 [R1+0x5a00], R26 ;  /* 0x005a001a01007387 */ /* 0x0081e80000100a00 */
[----:B0-----:R-:W3:Y:S04]  /*64880*/  LDL R26, [R1+0x20] ;  /* 0x00002000011a7983 */ /* 0x001ee80000100800 */
[----:B------:R-:W3:Y:S04]  /*64890*/  LDL R27, [R1+0x24] ;  /* 0x00002400011b7983 */ /* 0x000ee80000100800 */
[----:B--2---:R0:W-:Y:S04]  /*648a0*/  STL.64 [R1+0x5a18], R24 ;  /* 0x005a181801007387 */ /* 0x0041e80000100a00 */
[----:B0-----:R-:W2:Y:S04]  /*648b0*/  LDL R24, [R1+0x28] ;  /* 0x0000280001187983 */ /* 0x001ea80000100800 */
[----:B------:R-:W2:Y:S04]  /*648c0*/  LDL R25, [R1+0x2c] ;  /* 0x00002c0001197983 */ /* 0x000ea80000100800 */
[----:B---3--:R4:W-:Y:S02]  /*648d0*/  STL.64 [R1+0x5a30], R26 ;  /* 0x005a301a01007387 */ /* 0x0089e40000100a00 */
[----:B----4-:R-:W-:-:S02]  /*648e0*/  IMAD.MOV.U32 R26, RZ, RZ, R0 ;  /* 0x000000ffff1a7224 */ /* 0x010fc400078e0000 */
[----:B------:R-:W3:Y:S04]  /*648f0*/  LDL.LU R0, [R1+0x5a90] ;  /* 0x005a900001007983 */ /* 0x000ee80000300800 */
[----:B------:R-:W4:Y:S04]  /*64900*/  LDL R27, [R1+0x34] ;  /* 0x00003400011b7983 */ /* 0x000f280000100800 */
[----:B--2---:R0:W-:Y:S04]  /*64910*/  STL.64 [R1+0x5a48], R24 ;  /* 0x005a481801007387 */ /* 0x0041e80000100a00 */
[----:B0-----:R-:W2:Y:S04]  /*64920*/  LDL R24, [R1+0x38] ;  /* 0x0000380001187983 */ /* 0x001ea80000100800 */
[----:B------:R-:W2:Y:S04]  /*64930*/  LDL R25, [R1+0x3c] ;  /* 0x00003c0001197983 */ /* 0x000ea80000100800 */
[----:B----4-:R0:W-:Y:S04]  /*64940*/  STL.64 [R1+0x5a60], R26 ;  /* 0x005a601a01007387 */ /* 0x0101e80000100a00 */
[----:B0-----:R-:W4:Y:S04]  /*64950*/  LDL R26, [R1+0x40] ;  /* 0x00004000011a7983 */ /* 0x001f280000100800 */
[----:B--2---:R-:W-:Y:S04]  /*64960*/  STL.64 [R1+0x5a78], R24 ;  /* 0x005a781801007387 */ /* 0x004fe80000100a00 */
        /* <DEDUP_REMOVED lines=33> */
[----:B------:R-:W2:Y:S01]  /*64b80*/  LDL.LU.64 R18, [R1+0xc28] ;  /* 0x000c280001127983 */ /* 0x000ea20000300a00 */
[----:B---3--:R-:W-:-:S03]  /*64b90*/  IMAD.MOV.U32 R27, RZ, RZ, R0 ;  /* 0x000000ffff1b7224 */ /* 0x008fc600078e0000 */
[----:B--2---:R-:W-:Y:S04]  /*64ba0*/  STL.64 [R1+0x5a88], R18 ;  /* 0x005a881201007387 */ /* 0x004fe80000100a00 */
[----:B------:R0:W-:Y:S04]  /*64bb0*/  STL.64 [R1+0x5a80], R16 ;  /* 0x005a801001007387 */ /* 0x0001e80000100a00 */
[----:B0-----:R-:W4:Y:S04]  /*64bc0*/  LDL.LU.64 R16, [R1+0xc30] ;  /* 0x000c300001107983 */ /* 0x001f280000300a00 */
[----:B------:R-:W4:Y:S04]  /*64bd0*/  LDL.LU.64 R18, [R1+0xc38] ;  /* 0x000c380001127983 */ /* 0x000f280000300a00 */
[----:B------:R-:W2:Y:S04]  /*64be0*/  LDL.LU.64 R20, [R1+0x12a0] ;  /* 0x0012a00001147983 */ /* 0x000ea80000300a00 */
[----:B------:R-:W2:Y:S04]  /*64bf0*/  LDL.LU.64 R22, [R1+0x12a8] ;  /* 0x0012a80001167983 */ /* 0x000ea80000300a00 */
[----:B------:R-:W3:Y:S04]  /*64c00*/  LDL.LU.64 R8, [R1+0x1290] ;  /* 0x0012900001087983 */ /* 0x000ee80000300a00 */
[----:B------:R-:W3:Y:S04]  /*64c10*/  LDL.LU.64 R10, [R1+0x1298] ;  /* 0x00129800010a7983 */ /* 0x000ee80000300a00 */
[----:B------:R-:W2:Y:S04]  /*64c20*/  LDL.LU.64 R4, [R1+0x1280] ;  /* 0x0012800001047983 */ /* 0x000ea80000300a00 */
[----:B------:R-:W2:Y:S01]  /*64c30*/  LDL.LU.64 R6, [R1+0x1288] ;  /* 0x0012880001067983 */ /* 0x000ea20000300a00 */
[----:B----4-:R-:W-:Y:S03]  /*64c40*/  HMMA.16816.F32 R24, R12, R26, R16 ;  /* 0x0000001a0c18723c */ /* 0x010fe60000001810 */
[----:B------:R-:W4:Y:S04]  /*64c50*/  LDL.LU.64 R18, [R1+0x5a88] ;  /* 0x005a880001127983 */ /* 0x000f280000300a00 */
[----:B------:R-:W4:-:S12]  /*64c60*/  LDL.LU.64 R16, [R1+0x5a80] ;  /* 0x005a800001107983 */ /* 0x000f180000300a00 */
[----:B------:R0:W-:Y:S04]  /*64c70*/  STL.64 [R1+0xcc0], R24 ;  /* 0x000cc01801007387 */ /* 0x0001e80000100a00 */
[----:B------:R4:W-:Y:S04]  /*64c80*/  STL.64 [R1+0xcc8], R26 ;  /* 0x000cc81a01007387 */ /* 0x0009e80000100a00 */
[----:B0-----:R-:W4:Y:S02]  /*64c90*/  LDL.LU.64 R24, [R1+0x5a78] ;  /* 0x005a780001187983 */ /* 0x001f240000300a00 */
[----:B----4-:R-:W-:Y:S02]  /*64ca0*/  HMMA.16816.F32 R24, R12, R24, R16 ;  /* 0x000000180c18723c */ /* 0x010fe40000001810 */
[----:B------:R-:W4:Y:S04]  /*64cb0*/  LDL.LU.64 R18, [R1+0x5a70] ;  /* 0x005a700001127983 */ /* 0x000f280000300a00 */
[----:B------:R-:W4:-:S13]  /*64cc0*/  LDL.LU.64 R16, [R1+0x5a68] ;  /* 0x005a680001107983 */ /* 0x000f1a0000300a00 */
[----:B------:R-:W-:Y:S04]  /*64cd0*/  STL.64 [R1+0xcb0], R24 ;  /* 0x000cb01801007387 */ /* 0x000fe80000100a00 */
[----:B------:R0:W-:Y:S04]  /*64ce0*/  STL.64 [R1+0xcb8], R26 ;  /* 0x000cb81a01007387 */ /* 0x0001e80000100a00 */
[----:B0-----:R-:W4:Y:S02]  /*64cf0*/  LDL.LU.64 R26, [R1+0x5a60] ;  /* 0x005a6000011a7983 */ /* 0x001f240000300a00 */
[----:B----4-:R-:W-:Y:S02]  /*64d00*/  HMMA.16816.F32 R24, R12, R26, R16 ;  /* 0x0000001a0c18723c */ /* 0x010fe40000001810 */
[----:B------:R-:W4:Y:S04]  /*64d10*/  LDL.LU.64 R18, [R1+0x5a58] ;  /* 0x005a580001127983 */ /* 0x000f280000300a00 */
[----:B------:R-:W4:-:S13]  /*64d20*/  LDL.LU.64 R16, [R1+0x5a50] ;  /* 0x005a500001107983 */ /* 0x000f1a0000300a00 */
        /* <DEDUP_REMOVED lines=24> */
[----:B------:R-:W-:Y:S04]  /*64eb0*/  STL.64 [R1+0xc60], R24 ;  /* 0x000c601801007387 */ /* 0x000fe80000100a00 */
[----:B------:R0:W-:Y:S04]  /*64ec0*/  STL.64 [R1+0xc68], R26 ;  /* 0x000c681a01007387 */ /* 0x0001e80000100a00 */
[----:B0-----:R-:W2:Y:S04]  /*64ed0*/  LDL.LU.64 R26, [R1+0x59e8] ;  /* 0x0059e800011a7983 */ /* 0x001ea80000300a00 */
[----:B------:R-:W4:Y:S02]  /*64ee0*/  LDL.LU.64 R24, [R1+0x59e0] ;  /* 0x0059e00001187983 */ /* 0x000f240000300a00 */
[----:B----4-:R-:W-:-:S15]  /*64ef0*/  HMMA.16816.F32 R16, R12, R24, R16 ;  /* 0x000000180c10723c */ /* 0x010fde0000001810 */
[----:B------:R-:W-:-:S04]  /*64f00*/  NOP ;  /* 0x0000000000007918 */ /* 0x000fc80000000000 */
[----:B------:R-:W-:Y:S04]  /*64f10*/  STL.64 [R1+0xc50], R16 ;  /* 0x000c501001007387 */ /* 0x000fe80000100a00 */
[----:B------:R0:W-:Y:S04]  /*64f20*/  STL.64 [R1+0xc58], R18 ;  /* 0x000c581201007387 */ /* 0x0001e80000100a00 */
[----:B0-----:R-:W2:Y:S04]  /*64f30*/  LDL.LU.64 R18, [R1+0x59d8] ;  /* 0x0059d80001127983 */ /* 0x001ea80000300a00 */
[----:B------:R-:W2:Y:S01]  /*64f40*/  LDL.LU.64 R16, [R1+0x59d0] ;  /* 0x0059d00001107983 */ /* 0x000ea20000300a00 */
[----:B------:R-:W-:-:S02]  /*64f50*/  IMAD.MOV.U32 R0, RZ, RZ, R25 ;  /* 0x000000ffff007224 */ /* 0x000fc400078e0019 */
[----:B--2---:R-:W-:Y:S01]  /*64f60*/  HMMA.16816.F32 R24, R12, R26, R16 ;  /* 0x0000001a0c18723c */ /* 0x004fe20000001810 */
[----:B------:R-:W2:Y:S04]  /*64f70*/  LDL.LU.64 R18, [R1+0x59c8] ;  /* 0x0059c80001127983 */ /* 0x000ea80000300a00 */
[----:B------:R-:W2:-:S14]  /*64f80*/  LDL.LU.64 R16, [R1+0x59c0] ;  /* 0x0059c00001107983 */ /* 0x000e9c0000300a00 */
[----:B------:R-:W-:Y:S04]  /*64f90*/  STL.64 [R1+0xc40], R24 ;  /* 0x000c401801007387 */ /* 0x000fe80000100a00 */
[----:B------:R0:W-:Y:S04]  /*64fa0*/  STL.64 [R1+0xc48], R26 ;  /* 0x000c481a01007387 */ /* 0x0001e80000100a00 */
[----:B0-----:R-:W4:Y:S04]  /*64fb0*/  LDL.LU.64 R26, [R1+0x59b8] ;  /* 0x0059b800011a7983 */ /* 0x001f280000300a00 */
[----:B------:R-:W4:Y:S02]  /*64fc0*/  LDL.LU.64 R24, [R1+0x59b0] ;  /* 0x0059b00001187983 */ /* 0x000f240000300a00 */
[----:B----4-:R-:W-:-:S15]  /*64fd0*/  HMMA.16816.F32 R24, R12, R28, R24 ;  /* 0x0000001c0c18723c */ /* 0x010fde0000001818 */
[----:B------:R-:W-:-:S04]  /*64fe0*/  NOP ;  /* 0x0000000000007918 */ /* 0x000fc80000000000 */
[----:B------:R-:W-:Y:S04]  /*64ff0*/  STL.64 [R1+0xc30], R24 ;  /* 0x000c301801007387 */ /* 0x000fe80000100a00 */
[----:B------:R0:W-:Y:S04]  /*65000*/  STL.64 [R1+0xc38], R26 ;  /* 0x000c381a01007387 */ /* 0x0001e80000100a00 */
[----:B0-----:R-:W2:Y:S04]  /*65010*/  LDL.LU.64 R26, [R1+0x59a8] ;  /* 0x0059a800011a7983 */ /* 0x001ea80000300a00 */
[----:B------:R-:W4:Y:S01]  /*65020*/  LDL.LU.64 R24, [R1+0x59a0] ;  /* 0x0059a00001187983 */ /* 0x000f220000300a00 */
[C---:B--2---:R-:W-:Y:S08]  /*65030*/  HMMA.16816.F32 R16, R12.reuse, R26, R16 ;  /* 0x0000001a0c10723c */ /* 0x044ff00000001810 */
[C---:B----4-:R-:W-:Y:S11]  /*65040*/  HMMA.16816.F32 R20, R12.reuse, R24, R20 ;  /* 0x000000180c14723c */ /* 0x050ff60000001814 */
        /* <DEDUP_REMOVED lines=9> */
[----:B------:R3:W-:Y:S02]  /*650e0*/  STL.64 [R1+0x57e0], R24 ;  /* 0x0057e01801007387 */ /* 0x0007e40000100a00 */
[----:B---3--:R-:W-:Y:S02]  /*650f0*/  HMMA.16816.F32 R24, R12, R22, R8 ;  /* 0x000000160c18723c */ /* 0x008fe40000001808 */
[----:B------:R-:W3:-:S15]  /*65100*/  LDL.LU.64 R8, [R1+0x1260] ;  /* 0x0012600001087983 */ /* 0x000ede0000300a00 */
[----:B------:R-:W-:Y:S02]  /*65110*/  NOP ;  /* 0x0000000000007918 */ /* 0x000fe40000000000 */
[----:B------:R-:W-:Y:S04]  /*65120*/  STL.64 [R1+0xc00], R24 ;  /* 0x000c001801007387 */ /* 0x000fe80000100a00 */
[----:B------:R-:W-:Y:S04]  /*65130*/  STL.64 [R1+0xc08], R26 ;  /* 0x000c081a01007387 */ /* 0x000fe80000100a00 */
[----:B------:R-:W3:Y:S01]  /*65140*/  LDL.LU.64 R10, [R1+0x1268] ;  /* 0x00126800010a7983 */ /* 0x000ee20000300a00 */
[----:B--2---:R-:W-:-:S15]  /*65150*/  HMMA.16816.F32 R4, R12, R20, R4 ;  /* 0x000000140c04723c */ /* 0x004fde0000001804 */
[----:B------:R-:W-:-:S04]  /*65160*/  NOP ;  /* 0x0000000000007918 */ /* 0x000fc80000000000 */
[----:B------:R-:W-:Y:S04]  /*65170*/  STL.64 [R1+0xbf0], R4 ;  /* 0x000bf00401007387 */ /* 0x000fe80000100a00 */
[----:B------:R-:W-:Y:S04]  /*65180*/  STL.64 [R1+0xbf8], R6 ;  /* 0x000bf80601007387 */ /* 0x000fe80000100a00 */
[----:B---3--:R-:W-:Y:S04]  /*65190*/  STL.64 [R1+0x5978], R10 ;  /* 0x0059780a01007387 */ /* 0x008fe80000100a00 */
[----:B------:R0:W-:Y:S04]  /*651a0*/  STL.64 [R1+0x5970], R8 ;  /* 0x0059700801007387 */ /* 0x0001e80000100a00 */
[----:B0-----:R-:W2:Y:S04]  /*651b0*/  LDL.LU.64 R8, [R1+0x1270] ;  /* 0x0012700001087983 */ /* 0x001ea80000300a00 */
[----:B------:R-:W2:Y:S04]  /*651c0*/  LDL.LU.64 R10, [R1+0x1278] ;  /* 0x00127800010a7983 */ /* 0x000ea80000300a00 */
[----:B------:R-:W3:Y:S04]  /*651d0*/  LDL.LU.64 R4, [R1+0x1240] ;  /* 0x0012400001047983 */ /* 0x000ee80000300a00 */
[----:B------:R-:W2:Y:S04]  /*651e0*/  LDL.LU.64 R6, [R1+0x1248] ;  /* 0x0012480001067983 */ /* 0x000ea80000300a00 */
[----:B--2---:R-:W-:Y:S04]  /*651f0*/  STL.64 [R1+0x5958], R6 ;  /* 0x0059580601007387 */ /* 0x004fe80000100a00 */
[----:B---3--:R0:W-:Y:S04]  /*65200*/  STL.64 [R1+0x5950], R4 ;  /* 0x0059500401007387 */ /* 0x0081e80000100a00 */
[----:B0-----:R-:W2:Y:S04]  /*65210*/  LDL.LU.64 R4, [R1+0x1250] ;  /* 0x0012500001047983 */ /* 0x001ea80000300a00 */
[----:B------:R-:W2:Y:S04]  /*65220*/  LDL.LU.64 R6, [R1+0x1258] ;  /* 0x0012580001067983 */ /* 0x000ea80000300a00 */
[----:B------:R-:W3:Y:S04]  /*65230*/  LDL.LU.64 R24, [R1+0xb00] ;  /* 0x000b000001187983 */ /* 0x000ee80000300a00 */
[----:B------:R-:W2:Y:S01]  /*65240*/  LDL.LU.64 R26, [R1+0xb08] ;  /* 0x000b0800011a7983 */ /* 0x000ea20000300a00 */
[C---:B------:R-:W-:Y:S03]  /*65250*/  HMMA.16816.F32 R8, R12.reuse, R18, R8 ;  /* 0x000000120c08723c */ /* 0x040fe60000001808 */
[----:B--2---:R-:W-:Y:S04]  /*65260*/  STL.64 [R1+0x5938], R26 ;  /* 0x0059381a01007387 */ /* 0x004fe80000100a00 */
[----:B---3--:R0:W-:Y:S04]  /*65270*/  STL.64 [R1+0x5930], R24 ;  /* 0x0059301801007387 */ /* 0x0081e80000100a00 */
[----:B0-----:R-:W2:Y:S04]  /*65280*/  LDL.LU.64 R24, [R1+0x1230] ;  /* 0x0012300001187983 */ /* 0x001ea80000300a00 */
[----:B------:R-:W2:Y:S04]  /*65290*/  LDL.LU.64 R26, [R1+0x1238] ;  /* 0x00123800011a7983 */ /* 0x000ea80000300a00 */
[----:B------:R0:W-:Y:S04]  /*652a0*/  STL.64 [R1+0x57d8], R22 ;  /* 0x0057d81601007387 */ /* 0x0001e80000100a00 */
[----:B0-----:R-:W3:Y:S04]  /*652b0*/  LDL.LU R22, [R1+0x183c] ;  /* 0x00183c0001167983 */ /* 0x001ee80000300800 */
[----:B------:R-:W3:Y:S04]  /*652c0*/  LDL.LU R23, [R1+0x1838] ;  /* 0x0018380001177983 */ /* 0x000ee80000300800 */
[----:B------:R0:W-:Y:S04]  /*652d0*/  STL.64 [R1+0x57d0], R20 ;  /* 0x0057d01401007387 */ /* 0x0001e80000100a00 */
[----:B0-----:R-:W2:Y:S04]  /*652e0*/  LDL.LU R20, [R1+0x1834] ;  /* 0x0018340001147983 */ /* 0x001ea80000300800 */
[----:B------:R-:W2:Y:S04]  /*652f0*/  LDL.LU R21, [R1+0x1830] ;  /* 0x0018300001157983 */ /* 0x000ea80000300800 */
        /* <DEDUP_REMOVED lines=8> */
[----:B0-----:R-:W4:Y:S04]  /*65380*/  LDL.LU.64 R10, [R1+0x5968] ;  /* 0x00596800010a7983 */ /* 0x001f280000300a00 */
[----:B------:R-:W2:Y:S04]  /*65390*/  LDL.LU.64 R8, [R1+0x5960] ;  /* 0x0059600001087983 */ /* 0x000ea80000300a00 */
[----:B------:R0:W-:Y:S04]  /*653a0*/  STL.64 [R1+0x57f8], R18 ;  /* 0x0057f81201007387 */ /* 0x0001e80000100a00 */
[----:B0-----:R-:W2:Y:S04]  /*653b0*/  LDL.LU R18, [R1+0x182c] ;  /* 0x00182c0001127983 */ /* 0x001ea80000300800 */
[----:B------:R-:W2:Y:S04]  /*653c0*/  LDL.LU R19, [R1+0x1828] ;  /* 0x0018280001137983 */ /* 0x000ea80000300800 */
[----:B------:R0:W-:Y:S04]  /*653d0*/  STL.64 [R1+0x57f0], R16 ;  /* 0x0057f01001007387 */ /* 0x0001e80000100a00 */
[----:B0-----:R-:W2:Y:S04]  /*653e0*/  LDL.LU R16, [R1+0x1824] ;  /* 0x0018240001107983 */ /* 0x001ea80000300800 */
[----:B------:R-:W2:Y:S01]  /*653f0*/  LDL.LU R17, [R1+0x1820] ;  /* 0x0018200001117983 */ /* 0x000ea20000300800 */
[----:B----4-:R-:W-:-:S15]  /*65400*/  HMMA.16816.F32 R4, R12, R10, R4 ;  /* 0x0000000a0c04723c */ /* 0x010fde0000001804 */
[----:B------:R-:W-:-:S04]  /*65410*/  NOP ;  /* 0x0000000000007918 */ /* 0x000fc80000000000 */
        /* <DEDUP_REMOVED lines=9> */
[----:B------:R-:W4:Y:S04]  /*654b0*/  LDL.LU.64 R4, [R1+0x5940] ;  /* 0x0059400001047983 */ /* 0x000f280000300a00 */
[----:B------:R-:W-:Y:S04]  /*654c0*/  STL.64 [R1+0x57c8], R10 ;  /* 0x0057c80a01007387 */ /* 0x000fe80000100a00 */
[----:B------:R0:W-:Y:S04]  /*654d0*/  STL.64 [R1+0x57c0], R8 ;  /* 0x0057c00801007387 */ /* 0x0001e80000100a00 */
[----:B0-----:R-:W4:Y:S04]  /*654e0*/  LDL.LU.64 R8, [R1+0x1220] ;  /* 0x0012200001087983 */ /* 0x001f280000300a00 */
[----:B------:R-:W4:Y:S01]  /*654f0*/  LDL.LU.64 R10, [R1+0x1228] ;  /* 0x00122800010a7983 */ /* 0x000f220000300a00 */
[----:B--2---:R-:W-:-:S15]  /*65500*/  HMMA.16816.F32 R24, R12, R6, R24 ;  /* 0x000000060c18723c */ /* 0x004fde0000001818 */
[----:B------:R-:W-:-:S04]  /*65510*/  NOP ;  /* 0x0000000000007918 */ /* 0x000fc80000000000 */
[----:B------:R-:W-:Y:S04]  /*65520*/  STL.64 [R1+0xba0], R24 ;  /* 0x000ba01801007387 */ /* 0x000fe80000100a00 */
[----:B------:R0:W-:Y:S04]  /*65530*/  STL.64 [R1+0xba8], R26 ;  /* 0x000ba81a01007387 */ /* 0x0001e80000100a00 */
[----:B0-----:R-:W2:Y:S04]  /*65540*/  LDL.LU.64 R26, [R1+0x5938] ;  /* 0x00593800011a7983 */ /* 0x001ea80000300a00 */
[----:B------:R-:W2:Y:S01]  /*65550*/  LDL.LU.64 R24, [R1+0x5930] ;  /* 0x0059300001187983 */ /* 0x000ea20000300a00 */
[----:B----4-:R-:W-:Y:S03]  /*65560*/  HMMA.16816.F32 R8, R12, R4, R8 ;  /* 0x000000040c08723c */ /* 0x010fe60000001808 */
[----:B------:R0:W-:Y:S04]  /*65570*/  STL.64 [R1+0x57a8], R6 ;  /* 0x0057a80601007387 */ /* 0x0001e80000100a00 */
[----:B------:R-:W-:Y:S01]  /*65580*/  STL.64 [R1+0x57a0], R4 ;  /* 0x0057a00401007387 */ /* 0x000fe20000100a00 */
[----:B0-----:R-:W-:-:S11]  /*65590*/  IMAD R6, R19, 0x100, R18 ;  /* 0x0000010013067824 */ /* 0x001fd600078e0212 */
[----:B------:R0:W-:Y:S02]  /*655a0*/  STL.64 [R1+0xb90], R8 ;  /* 0x000b900801007387 */ /* 0x0001e40000100a00 */
[----:B0-----:R-:W-:Y:S02]  /*655b0*/  IMAD R8, R17, 0x100, R16 ;  /* 0x0000010011087824 */ /* 0x001fe400078e0210 */
[----:B------:R-:W-:Y:S01]  /*655c0*/  STL.64 [R1+0xb98], R10 ;  /* 0x000b980a01007387 */ /* 0x000fe20000100a00 */
[----:B--2---:R-:W-:-:S15]  /*655d0*/  HMMA.16816.F32 R16, R12, R2, R24 ;  /* 0x000000020c10723c */ /* 0x004fde0000001818 */
[----:B------:R-:W-:-:S04]  /*655e0*/  NOP ;  /* 0x0000000000007918 */ /* 0x000fc80000000000 */
[----:B------:R0:W-:Y:S04]  /*655f0*/  STL.64 [R1+0x560], R16 ;  /* 0x0005601001007387 */ /* 0x0001e80000100a00 */
[----:B------:R1:W-:Y:S04]  /*65600*/  STL.64 [R1+0x568], R18 ;  /* 0x0005681201007387 */ /* 0x0003e80000100a00 */
[----:B------:R-:W2:Y:S04]  /*65610*/  LDL R26, [R1+0x48] ;  /* 0x00004800011a7983 */ /* 0x000ea80000100800 */
[----:B------:R-:W2:Y:S01]  /*65620*/  LDL R27, [R1+0x4c] ;  /* 0x00004c00011b7983 */ /* 0x000ea20000100800 */
[----:B------:R-:W-:-:S03]  /*65630*/  IMAD R5, R21, 0x100, R20 ;  /* 0x0000010015057824 */ /* 0x000fc600078e0214 */
[----:B------:R-:W4:Y:S04]  /*65640*/  LDL R24, [R1+0x50] ;  /* 0x0000500001187983 */ /* 0x000f280000100800 */
[----:B------:R-:W3:Y:S04]  /*65650*/  LDL R20, [R1+0x60] ;  /* 0x0000600001147983 */ /* 0x000ee80000100800 */
[----:B------:R-:W3:Y:S04]  /*65660*/  LDL R21, [R1+0x64] ;  /* 0x0000640001157983 */ /* 0x000ee80000100800 */
[----:B------:R-:W4:Y:S04]  /*65670*/  LDL R25, [R1+0x54] ;  /* 0x0000540001197983 */ /* 0x000f280000100800 */
[----:B0-----:R-:W3:Y:S04]  /*65680*/  LDL R16, [R1+0x98] ;  /* 0x0000980001107983 */ /* 0x001ee80000100800 */
[----:B-1----:R-:W3:Y:S04]  /*65690*/  LDL R18, [R1+0x90] ;  /* 0x0000900001127983 */ /* 0x002ee80000100800 */
[----:B------:R-:W3:Y:S04]  /*656a0*/  LDL R19, [R1+0x94] ;  /* 0x0000940001137983 */ /* 0x000ee80000100800 */
[----:B------:R-:W3:Y:S04]  /*656b0*/  LDL R17, [R1+0x9c] ;  /* 0x00009c0001117983 */ /* 0x000ee80000100800 */
[----:B--2---:R0:W-:Y:S04]  /*656c0*/  STL.64 [R1+0x58c8], R26 ;  /* 0x0058c81a01007387 */ /* 0x0041e80000100a00 */
[----:B0-----:R-:W2:Y:S04]  /*656d0*/  LDL R26, [R1+0x68] ;  /* 0x00006800011a7983 */ /* 0x001ea80000100800 */
[----:B------:R-:W2:Y:S04]  /*656e0*/  LDL R27, [R1+0x6c] ;  /* 0x00006c00011b7983 */ /* 0x000ea80000100800 */
[----:B----4-:R0:W-:Y:S04]  /*656f0*/  STL.64 [R1+0x58c0], R24 ;  /* 0x0058c01801007387 */ /* 0x0101e80000100a00 */
[----:B--2---:R1:W-:Y:S01]  /*65700*/  STL.64 [R1+0x58e0], R26 ;  /* 0x0058e01a01007387 */ /* 0x0043e20000100a00 */
[----:B---3--:R-:W-:-:S03]  /*65710*/  IMAD R4, R23, 0x100, R22 ;  /* 0x0000010017047824 */ /* 0x008fc600078e0216 */
[----:B------:R-:W2:Y:S04]  /*65720*/  LDL R22, [R1+0x58] ;  /* 0x0000580001167983 */ /* 0x000ea80000100800 */
[----:B------:R-:W2:Y:S04]  /*65730*/  LDL R23, [R1+0x5c] ;  /* 0x00005c0001177983 */ /* 0x000ea80000100800 */
[----:B0-----:R-:W3:Y:S04]  /*65740*/  LDL R24, [R1+0x70] ;  /* 0x0000700001187983 */ /* 0x001ee80000100800 */
[----:B------:R-:W3:Y:S04]  /*65750*/  LDL R25, [R1+0x74] ;  /* 0x0000740001197983 */ /* 0x000ee80000100800 */
[----:B-1----:R-:W4:Y:S04]  /*65760*/  LDL R26, [R1+0x78] ;  /* 0x00007800011a7983 */ /* 0x002f280000100800 */
[----:B------:R-:W4:Y:S01]  /*65770*/  LDL R27, [R1+0x7c] ;  /* 0x00007c00011b7983 */ /* 0x000f220000100800 */
[----:B------:R-:W-:-:S03]  /*65780*/  F2FP.F16.E4M3.UNPACK_B R12, R8 ;  /* 0x00000008ff0c723e */ /* 0x000fc600020006ff */
[----:B----4-:R0:W-:Y:S04]  /*65790*/  STL.64 [R1+0x5900], R26 ;  /* 0x0059001a01007387 */ /* 0x0101e80000100a00 */
[----:B0-----:R-:W4:Y:S04]  /*657a0*/  LDL R26, [R1+0x80] ;  /* 0x00008000011a7983 */ /* 0x001f280000100800 */
[----:B------:R-:W4:Y:S04]  /*657b0*/  LDL R27, [R1+0x84] ;  /* 0x00008400011b7983 */ /* 0x000f280000100800 */
[----:B------:R-:W2:Y:S04]  /*657c0*/  LDL.LU.64 R8, [R1+0xb70] ;  /* 0x000b700001087983 */ /* 0x000ea80000300a00 */
[----:B------:R-:W2:Y:S04]  /*657d0*/  LDL.LU.64 R10, [R1+0xb78] ;  /* 0x000b7800010a7983 */ /* 0x000ea80000300a00 */
[----:B---3--:R0:W-:Y:S01]  /*657e0*/  STL.64 [R1+0x58f8], R24 ;  /* 0x0058f81801007387 */ /* 0x0081e20000100a00 */
[----:B------:R-:W-:-:S03]  /*657f0*/  F2FP.F16.E4M3.UNPACK_B R13, R6 ;  /* 0x00000006ff0d723e */ /* 0x000fc600020006ff */
[----:B0-----:R-:W3:Y:S04]  /*65800*/  LDL R24, [R1+0x88] ;  /* 0x0000880001187983 */ /* 0x001ee80000100800 */
[----:B------:R-:W3:Y:S04]  /*65810*/  LDL R25, [R1+0x8c] ;  /* 0x00008c0001197983 */ /* 0x000ee80000100800 */
[----:B----4-:R-:W-:Y:S04]  /*65820*/  STL.64 [R1+0x5918], R26 ;  /* 0x0059181a01007387 */ /* 0x010fe80000100a00 */
[----:B--2---:R-:W-:Y:S04]  /*65830*/  STL.64 [R1+0x58d8], R22 ;  /* 0x0058d81601007387 */ /* 0x004fe80000100a00 */
[----:B------:R0:W-:Y:S04]  /*65840*/  STL.64 [R1+0x58d0], R20 ;  /* 0x0058d01401007387 */ /* 0x0001e80000100a00 */
[----:B0-----:R-:W2:Y:S04]  /*65850*/  LDL.LU.64 R20, [R1+0xb80] ;  /* 0x000b800001147983 */ /* 0x001ea80000300a00 */
[----:B------:R-:W2:Y:S04]  /*65860*/  LDL.LU.64 R22, [R1+0xb88] ;  /* 0x000b880001167983 */ /* 0x000ea80000300a00 */
[----:B------:R-:W4:Y:S01]  /*65870*/  LDL.64 R6, [R1] ;  /* 0x0000000001067983 */ /* 0x000f220000100a00 */
[----:B------:R-:W-:-:S02]  /*65880*/  F2FP.F16.E4M3.UNPACK_B R15, R4 ;  /* 0x00000004ff0f723e */ /* 0x000fc400020006ff */
[----:B------:R-:W-:Y:S01]  /*65890*/  F2FP.F16.E4M3.UNPACK_B R14, R5 ;  /* 0x00000005ff0e723e */ /* 0x000fe200020006ff */
[----:B------:R-:W-:Y:S01]  /*658a0*/  IMAD.MOV.U32 R5, RZ, RZ, R0 ;  /* 0x000000ffff057224 */ /* 0x000fe200078e0000 */
[----:B----4-:R0:W-:Y:S04]  /*658b0*/  STL.64 [R1+0x5800], R6 ;  /* 0x0058000601007387 */ /* 0x0101e80000100a00 */
[----:B------:R-:W4:Y:S04]  /*658c0*/  LDL R4, [R1+0x8] ;  /* 0x0000080001047983 */ /* 0x000f280000100800 */
[----:B0-----:R-:W3:Y:S01]  /*658d0*/  LDL.64 R6, [R1+0x10] ;  /* 0x0000100001067983 */ /* 0x001ee20000100a00 */
[----:B--2---:R-:W-:-:S15]  /*658e0*/  HMMA.16816.F32 R20, R12, R16, R20 ;  /* 0x000000100c14723c */ /* 0x004fde0000001814 */
[----:B------:R-:W-:-:S04]  /*658f0*/  NOP ;  /* 0x0000000000007918 */ /* 0x000fc80000000000 */
[----:B------:R-:W-:Y:S01]  /*65900*/  IMAD.MOV.U32 R0, RZ, RZ, R23 ;  /* 0x000000ffff007224 */ /* 0x000fe200078e0017 */
[----:B---3--:R-:W-:Y:S04]  /*65910*/  STL.64 [R1+0x5830], R6 ;  /* 0x0058300601007387 */ /* 0x008fe80000100a00 */
[----:B----4-:R-:W-:Y:S04]  /*65920*/  STL.64 [R1+0x5828], R4 ;  /* 0x0058280401007387 */ /* 0x010fe80000100a00 */
[----:B------:R0:W-:Y:S04]  /*65930*/  STL.64 [R1+0xb80], R20 ;  /* 0x000b801401007387 */ /* 0x0001e80000100a00 */
[----:B------:R1:W-:Y:S04]  /*65940*/  STL [R1+0xb88], R22 ;  /* 0x000b881601007387 */ /* 0x0003e80000100800 */
[----:B------:R-:W-:Y:S04]  /*65950*/  STL [R1+0x4c30], R0 ;  /* 0x004c300001007387 */ /* 0x000fe80000100800 */
[----:B0-----:R-:W2:Y:S04]  /*65960*/  LDL.LU.64 R20, [R1+0xb20] ;  /* 0x000b200001147983 */ /* 0x001ea80000300a00 */
[----:B-1----:R-:W3:Y:S01]  /*65970*/  LDL.LU.64 R22, [R1+0xb28] ;  /* 0x000b280001167983 */ /* 0x002ee20000300a00 */
[----:B------:R-:W-:-:S15]  /*65980*/  HMMA.16816.F32 R4, R12, R18, R8 ;  /* 0x000000120c04723c */ /* 0x000fde0000001808 */
[----:B------:R-:W-:-:S04]  /*65990*/  NOP ;  /* 0x0000000000007918 */ /* 0x000fc80000000000 */
[----:B------:R-:W-:Y:S04]  /*659a0*/  STL.64 [R1+0xb70], R4 ;  /* 0x000b700401007387 */ /* 0x000fe80000100a00 */
[----:B------:R-:W-:Y:S04]  /*659b0*/  STL.64 [R1+0xb78], R6 ;  /* 0x000b780601007387 */ /* 0x000fe80000100a00 */
[----:B---3--:R-:W-:Y:S04]  /*659c0*/  STL.64 [R1+0x58f0], R22 ;  /* 0x0058f01601007387 */ /* 0x008fe80000100a00 */
[----:B--2---:R0:W-:Y:S04]  /*659d0*/  STL.64 [R1+0x58e8], R20 ;  /* 0x0058e81401007387 */ /* 0x0041e80000100a00 */
[----:B0-----:R-:W2:Y:S04]  /*659e0*/  LDL.LU.64 R20, [R1+0xb30] ;  /* 0x000b300001147983 */ /* 0x001ea80000300a00 */
[----:B------:R-:W3:Y:S04]  /*659f0*/  LDL.LU.64 R22, [R1+0xb38] ;  /* 0x000b380001167983 */ /* 0x000ee80000300a00 */
[----:B---3--:R-:W-:Y:S04]  /*65a00*/  STL.64 [R1+0x5910], R22 ;  /* 0x0059101601007387 */ /* 0x008fe80000100a00 */
[----:B--2---:R0:W-:Y:S04]  /*65a10*/  STL.64 [R1+0x5908], R20 ;  /* 0x0059081401007387 */ /* 0x0041e80000100a00 */
[----:B0-----:R-:W2:Y:S04]  /*65a20*/  LDL.LU.64 R20, [R1+0xb50] ;  /* 0x000b500001147983 */ /* 0x001ea80000300a00 */
[----:B------:R-:W3:Y:S04]  /*65a30*/  LDL.LU.64 R22, [R1+0xb58] ;  /* 0x000b580001167983 */ /* 0x000ee80000300a00 */
[----:B---3--:R-:W-:Y:S04]  /*65a40*/  STL.64 [R1+0x5928], R22 ;  /* 0x0059281601007387 */ /* 0x008fe80000100a00 */
[----:B--2---:R0:W-:Y:S04]  /*65a50*/  STL.64 [R1+0x5920], R20 ;  /* 0x0059201401007387 */ /* 0x0041e80000100a00 */
[----:B0-----:R-:W2:Y:S04]  /*65a60*/  LDL.LU.64 R20, [R1+0xb60] ;  /* 0x000b600001147983 */ /* 0x001ea80000300a00 */
[----:B------:R-:W2:Y:S04]  /*65a70*/  LDL.LU.64 R22, [R1+0xb68] ;  /* 0x000b680001167983 */ /* 0x000ea80000300a00 */
[----:B------:R-:W3:Y:S04]  /*65a80*/  LDL.LU.64 R16, [R1+0xaf0] ;  /* 0x000af00001107983 */ /* 0x000ee80000300a00 */
[----:B------:R-:W3:Y:S04]  /*65a90*/  LDL.LU.64 R18, [R1+0xaf8] ;  /* 0x000af80001127983 */ /* 0x000ee80000300a00 */
[----:B------:R-:W4:Y:S04]  /*65aa0*/  LDL.LU.64 R8, [R1+0xae0] ;  /* 0x000ae00001087983 */ /* 0x000f280000300a00 */
[----:B------:R-:W4:Y:S04]  /*65ab0*/  LDL.LU.64 R10, [R1+0xae8] ;  /* 0x000ae800010a7983 */ /* 0x000f280000300a00 */
[----:B------:R-:W3:Y:S04]  /*65ac0*/  LDL R6, [R1+0x18] ;  /* 0x0000180001067983 */ /* 0x000ee80000100800 */
[----:B------:R-:W3:Y:S01]  /*65ad0*/  LDL R7, [R1+0x1c] ;  /* 0x00001c0001077983 */ /* 0x000ee20000100800 */
[C---:B--2---:R-:W-:Y:S03]  /*65ae0*/  HMMA.16816.F32 R24, R12.reuse, R24, R20 ;  /* 0x000000180c18723c */ /* 0x044fe60000001814 */
[----:B---3--:R0:W-:Y:S04]  /*65af0*/  STL.64 [R1+0x5848], R6 ;  /* 0x0058480601007387 */ /* 0x0081e80000100a00 */
[----:B------:R-:W2:Y:S04]  /*65b00*/  LDL.LU.64 R4, [R1+0xb40] ;  /* 0x000b400001047983 */ /* 0x000ea80000300a00 */
[----:B0-----:R-:W2:Y:S04]  /*65b10*/  LDL.LU.64 R6, [R1+0xb48] ;  /* 0x000b480001067983 */ /* 0x001ea80000300a00 */
[----:B------:R-:W3:Y:S04]  /*65b20*/  LDL.LU.64 R22, [R1+0x5928] ;  /* 0x0059280001167983 */ /* 0x000ee80000300a00 */
[----:B------:R-:W3:Y:S04]  /*65b30*/  LDL.LU.64 R20, [R1+0x5920] ;  /* 0x0059200001147983 */ /* 0x000ee80000300a00 */
        /* <DEDUP_REMOVED lines=9> */
[----:B------:R-:W3:Y:S01]  /*65bd0*/  LDL.LU.64 R24, [R1+0x58f8] ;  /* 0x0058f80001187983 */ /* 0x000ee20000300a00 */
[----:B--2---:R-:W-:-:S15]  /*65be0*/  HMMA.16816.F32 R4, R12, R26, R4 ;  /* 0x0000001a0c04723c */ /* 0x004fde0000001804 */
[----:B------:R-:W-:-:S04]  /*65bf0*/  NOP ;  /* 0x0000000000007918 */ /* 0x000fc80000000000 */
[----:B------:R0:W-:Y:S04]  /*65c00*/  STL.64 [R1+0xb40], R4 ;  /* 0x000b400401007387 */ /* 0x0001e80000100a00 */
[----:B------:R-:W-:Y:S04]  /*65c10*/  STL.64 [R1+0xb48], R6 ;  /* 0x000b480601007387 */ /* 0x000fe80000100a00 */
[----:B0-----:R-:W2:Y:S04]  /*65c20*/  LDL R4, [R1+0x20] ;  /* 0x0000200001047983 */ /* 0x001ea80000100800 */
[----:B------:R-:W2:Y:S01]  /*65c30*/  LDL R5, [R1+0x24] ;  /* 0x0000240001057983 */ /* 0x000ea20000100800 */
[C---:B---3--:R-:W-:Y:S03]  /*65c40*/  HMMA.16816.F32 R24, R12.reuse, R24, R20 ;  /* 0x000000180c18723c */ /* 0x048fe60000001814 */
[----:B--2---:R0:W-:Y:S04]  /*65c50*/  STL.64 [R1+0x5860], R4 ;  /* 0x0058600401007387 */ /* 0x0041e80000100a00 */
[----:B0-----:R-:W2:Y:S04]  /*65c60*/  LDL.LU.64 R4, [R1+0xb10] ;  /* 0x000b100001047983 */ /* 0x001ea80000300a00 */
[----:B------:R-:W2:Y:S04]  /*65c70*/  LDL.LU.64 R6, [R1+0xb18] ;  /* 0x000b180001067983 */ /* 0x000ea80000300a00 */
[----:B------:R-:W3:Y:S04]  /*65c80*/  LDL.LU.64 R22, [R1+0x58f0] ;  /* 0x0058f00001167983 */ /* 0x000ee80000300a00 */
[----:B------:R-:W3:Y:S04]  /*65c90*/  LDL.LU.64 R20, [R1+0x58e8] ;  /* 0x0058e80001147983 */ /* 0x000ee80000300a00 */
[----:B------:R-:W-:Y:S04]  /*65ca0*/  STL.64 [R1+0xb30], R24 ;  /* 0x000b301801007387 */ /* 0x000fe80000100a00 */
[----:B------:R0:W-:Y:S04]  /*65cb0*/  STL.64 [R1+0xb38], R26 ;  /* 0x000b381a01007387 */ /* 0x0001e80000100a00 */
[----:B0-----:R-:W3:Y:S02]  /*65cc0*/  LDL.LU.64 R26, [R1+0x58e0] ;  /* 0x0058e000011a7983 */ /* 0x001ee40000300a00 */
[----:B---3--:R-:W-:Y:S02]  /*65cd0*/  HMMA.16816.F32 R24, R12, R26, R20 ;  /* 0x0000001a0c18723c */ /* 0x008fe40000001814 */
[----:B------:R-:W3:Y:S04]  /*65ce0*/  LDL.LU.64 R22, [R1+0x58d8] ;  /* 0x0058d80001167983 */ /* 0x000ee80000300a00 */
[----:B------:R-:W2:-:S13]  /*65cf0*/  LDL.LU.64 R20, [R1+0x58d0] ;  /* 0x0058d00001147983 */ /* 0x000e9a0000300a00 */
[----:B------:R-:W-:Y:S04]  /*65d00*/  STL.64 [R1+0xb20], R24 ;  /* 0x000b201801007387 */ /* 0x000fe80000100a00 */
[----:B------:R0:W-:Y:S04]  /*65d10*/  STL.64 [R1+0xb28], R26 ;  /* 0x000b281a01007387 */ /* 0x0001e80000100a00 */
[----:B0-----:R-:W4:Y:S04]  /*65d20*/  LDL.LU.64 R26, [R1+0x58c8] ;  /* 0x0058c800011a7983 */ /* 0x001f280000300a00 */
[----:B------:R-:W3:Y:S01]  /*65d30*/  LDL.LU.64 R24, [R1+0x58c0] ;  /* 0x0058c00001187983 */ /* 0x000ee20000300a00 */
[----:B--2---:R-:W-:-:S15]  /*65d40*/  HMMA.16816.F32 R4, R12, R20, R4 ;  /* 0x000000140c04723c */ /* 0x004fde0000001804 */
[----:B------:R-:W-:-:S04]  /*65d50*/  NOP ;  /* 0x0000000000007918 */ /* 0x000fc80000000000 */
[----:B------:R-:W-:Y:S04]  /*65d60*/  STL.64 [R1+0xb10], R4 ;  /* 0x000b100401007387 */ /* 0x000fe80000100a00 */
[----:B------:R0:W-:Y:S04]  /*65d70*/  STL.64 [R1+0xb18], R6 ;  /* 0x000b180601007387 */ /* 0x0001e80000100a00 */
[----:B0-----:R-:W2:Y:S04]  /*65d80*/  LDL R6, [R1+0x28] ;  /* 0x0000280001067983 */ /* 0x001ea80000100800 */
[----:B------:R-:W2:Y:S04]  /*65d90*/  LDL R7, [R1+0x2c] ;  /* 0x00002c0001077983 */ /* 0x000ea80000100800 */
[----:B--2---:R0:W-:Y:S04]  /*65da0*/  STL.64 [R1+0x5878], R6 ;  /* 0x0058780601007387 */ /* 0x0041e80000100a00 */
[----:B------:R-:W2:Y:S04]  /*65db0*/  LDL.LU.64 R4, [R1+0x1210] ;  /* 0x0012100001047983 */ /* 0x000ea80000300a00 */
[----:B0-----:R-:W2:Y:S01]  /*65dc0*/  LDL.LU.64 R6, [R1+0x1218] ;  /* 0x0012180001067983 */ /* 0x001ea20000300a00 */
[C---:B---3--:R-:W-:Y:S08]  /*65dd0*/  HMMA.16816.F32 R16, R12.reuse, R24, R16 ;  /* 0x000000180c10723c */ /* 0x048ff00000001810 */
[C---:B----4-:R-:W-:Y:S08]  /*65de0*/  HMMA.16816.F32 R8, R12.reuse, R26, R8 ;  /* 0x0000001a0c08723c */ /* 0x050ff00000001808 */
[----:B--2---:R-:W-:-:S15]  /*65df0*/  HMMA.16816.F32 R4, R12, R22, R4 ;  /* 0x000000160c04723c */ /* 0x004fde0000001804 */
[----:B------:R-:W-:-:S04]  /*65e00*/  NOP ;  /* 0x0000000000007918 */ /* 0x000fc80000000000 */
[----:B------:R0:W-:Y:S04]  /*65e10*/  STL.64 [R1+0xb00], R4 ;  /* 0x000b000401007387 */ /* 0x0001e80000100a00 */
[----:B------:R1:W-:Y:S04]  /*65e20*/  STL.64 [R1+0xb08], R6 ;  /* 0x000b080601007387 */ /* 0x0003e80000100a00 */
[----:B0-----:R-:W2:Y:S04]  /*65e30*/  LDL R4, [R1+0x30] ;  /* 0x0000300001047983 */ /* 0x001ea80000100800 */
[----:B------:R-:W-:Y:S04]  /*65e40*/  STL.64 [R1+0xaf0], R16 ;  /* 0x000af01001007387 */ /* 0x000fe80000100a00 */
[----:B------:R-:W-:Y:S04]  /*65e50*/  STL.64 [R1+0xaf8], R18 ;  /* 0x000af81201007387 */ /* 0x000fe80000100a00 */
[----:B------:R-:W-:Y:S04]  /*65e60*/  STL.64 [R1+0xae0], R8 ;  /* 0x000ae00801007387 */ /* 0x000fe80000100a00 */
[----:B------:R-:W-:Y:S04]  /*65e70*/  STL.64 [R1+0xae8], R10 ;  /* 0x000ae80a01007387 */ /* 0x000fe80000100a00 */
[----:B------:R-:W2:Y:S04]  /*65e80*/  LDL R5, [R1+0x34] ;  /* 0x0000340001057983 */ /* 0x000ea80000100800 */
[----:B-1----:R-:W3:Y:S04]  /*65e90*/  LDL R6, [R1+0x38] ;  /* 0x0000380001067983 */ /* 0x002ee80000100800 */
[----:B------:R-:W3:Y:S04]  /*65ea0*/  LDL R7, [R1+0x3c] ;  /* 0x00003c0001077983 */ /* 0x000ee80000100800 */
[----:B--2---:R0:W-:Y:S04]  /*65eb0*/  STL.64 [R1+0x5890], R4 ;  /* 0x0058900401007387 */ /* 0x0041e80000100a00 */
[----:B0-----:R-:W2:Y:S04]  /*65ec0*/  LDL R4, [R1+0x40] ;  /* 0x0000400001047983 */ /* 0x001ea80000100800 */
[----:B------:R-:W2:Y:S04]  /*65ed0*/  LDL R5, [R1+0x44] ;  /* 0x0000440001057983 */ /* 0x000ea80000100800 */
[----:B---3--:R-:W-:Y:S04]  /*65ee0*/  STL.64 [R1+0x58a8], R6 ;  /* 0x0058a80601007387 */ /* 0x008fe80000100a00 */
[----:B------:R-:W3:Y:S04]  /*65ef0*/  LDL.LU.64 R16, [R1+0xa50] ;  /* 0x000a500001107983 */ /* 0x000ee80000300a00 */
[----:B------:R-:W4:Y:S04]  /*65f00*/  LDL.LU.64 R18, [R1+0xa58] ;  /* 0x000a580001127983 */ /* 0x000f280000300a00 */
[----:B----4-:R-:W-:Y:S04]  /*65f10*/  STL.64 [R1+0x5810], R18 ;  /* 0x0058101201007387 */ /* 0x010fe80000100a00 */
[----:B---3--:R0:W-:Y:S04]  /*65f20*/  STL.64 [R1+0x5808], R16 ;  /* 0x0058081001007387 */ /* 0x0081e80000100a00 */
[----:B0-----:R-:W3:Y:S04]  /*65f30*/  LDL.LU.64 R16, [R1+0xa60] ;  /* 0x000a600001107983 */ /* 0x001ee80000300a00 */
        /* <DEDUP_REMOVED lines=27> */
[----:B0-----:R-:W2:Y:S04]  /*660f0*/  LDL.LU.64 R16, [R1+0xad0] ;  /* 0x000ad00001107983 */ /* 0x001ea80000300a00 */
[----:B------:R-:W2:Y:S04]  /*66100*/  LDL.LU.64 R18, [R1+0xad8] ;  /* 0x000ad80001127983 */ /* 0x000ea80000300a00 */
[----:B------:R-:W3:Y:S04]  /*66110*/  LDL.LU.64 R24, [R1+0xa40] ;  /* 0x000a400001187983 */ /* 0x000ee80000300a00 */
[----:B------:R-:W3:Y:S04]  /*66120*/  LDL.LU.64 R26, [R1+0xa48] ;  /* 0x000a4800011a7983 */ /* 0x000ee80000300a00 */
[----:B------:R-:W4:Y:S04]  /*66130*/  LDL.LU.64 R20, [R1+0xa30] ;  /* 0x000a300001147983 */ /* 0x000f280000300a00 */
[----:B------:R-:W4:Y:S04]  /*66140*/  LDL.LU.64 R22, [R1+0xa38] ;  /* 0x000a380001167983 */ /* 0x000f280000300a00 */
[----:B------:R-:W3:Y:S04]  /*66150*/  LDL.LU.64 R8, [R1+0xa20] ;  /* 0x000a200001087983 */ /* 0x000ee80000300a00 */
[----:B------:R-:W3:Y:S01]  /*66160*/  LDL.LU.64 R10, [R1+0xa28] ;  /* 0x000a2800010a7983 */ /* 0x000ee20000300a00 */
        /* <DEDUP_REMOVED lines=36> */
[----:B------:R-:W3:Y:S01]  /*663b0*/  LDL.LU.64 R4, [R1+0x5828] ;  /* 0x0058280001047983 */ /* 0x000ee20000300a00 */
[----:B--2---:R-:W-:-:S15]  /*663c0*/  HMMA.16816.F32 R16, R12, R6, R16 ;  /* 0x000000060c10723c */ /* 0x004fde0000001810 */
[----:B------:R-:W-:-:S04]  /*663d0*/  NOP ;  /* 0x0000000000007918 */ /* 0x000fc80000000000 */
[----:B------:R-:W-:Y:S04]  /*663e0*/  STL.64 [R1+0xa70], R16 ;  /* 0x000a701001007387 */ /* 0x000fe80000100a00 */
[----:B------:R0:W-:Y:S04]  /*663f0*/  STL.64 [R1+0xa78], R18 ;  /* 0x000a781201007387 */ /* 0x0001e80000100a00 */
[----:B0-----:R-:W3:Y:S04]  /*66400*/  LDL.LU.64 R18, [R1+0x5820] ;  /* 0x0058200001127983 */ /* 0x001ee80000300a00 */
[----:B------:R-:W3:Y:S01]  /*66410*/  LDL.LU.64 R16, [R1+0x5818] ;  /* 0x0058180001107983 */ /* 0x000ee20000300a00 */
[----:B------:R-:W-:-:S05]  /*66420*/  IMAD.MOV.U32 R0, RZ, RZ, R7 ;  /* 0x000000ffff007224 */ /* 0x000fca00078e0007 */
[----:B------:R-:W-:Y:S01]  /*66430*/  STL [R1+0x5748], R0 ;  /* 0x0057480001007387 */ /* 0x000fe20000100800 */
[----:B---3--:R-:W-:Y:S03]  /*66440*/  HMMA.16816.F32 R4, R12, R4, R16 ;  /* 0x000000040c04723c */ /* 0x008fe60000001810 */
[----:B------:R-:W2:Y:S04]  /*66450*/  LDL.LU.64 R18, [R1+0x5810] ;  /* 0x0058100001127983 */ /* 0x000ea80000300a00 */
[----:B------:R-:W2:-:S12]  /*66460*/  LDL.LU.64 R16, [R1+0x5808] ;  /* 0x0058080001107983 */ /* 0x000e980000300a00 */
[----:B------:R-:W-:Y:S04]  /*66470*/  STL.64 [R1+0xa60], R4 ;  /* 0x000a600401007387 */ /* 0x000fe80000100a00 */
[----:B------:R0:W-:Y:S04]  /*66480*/  STL.64 [R1+0xa68], R6 ;  /* 0x000a680601007387 */ /* 0x0001e80000100a00 */
[----:B0-----:R-:W2:Y:S01]  /*66490*/  LDL.LU.64 R6, [R1+0x5800] ;  /* 0x0058000001067983 */ /* 0x001ea20000300a00 */
[C---:B------:R-:W-:Y:S08]  /*664a0*/  HMMA.16816.F32 R24, R12.reuse, R28, R24 ;  /* 0x0000001c0c18723c */ /* 0x040ff00000001818 */
[----:B--2---:R-:W-:Y:S01]  /*664b0*/  HMMA.16816.F32 R16, R12, R6, R16 ;  /* 0x000000060c10723c */ /* 0x004fe20000001810 */
[----:B------:R-:W-:-:S15]  /*664c0*/  IMAD.MOV.U32 R0, RZ, RZ, R7 ;  /* 0x000000ffff007224 */ /* 0x000fde00078e0007 */
[----:B------:R-:W-:-:S03]  /*664d0*/  NOP ;  /* 0x0000000000007918 */ /* 0x000fc60000000000 */
[----:B------:R-:W-:Y:S04]  /*664e0*/  STL.64 [R1+0xa50], R16 ;  /* 0x000a501001007387 */ /* 0x000fe80000100a00 */
[----:B------:R0:W-:Y:S04]  /*664f0*/  STL.64 [R1+0xa58], R18 ;  /* 0x000a581201007387 */ /* 0x0001e80000100a00 */
[----:B0-----:R-:W2:Y:S04]  /*66500*/  LDL.LU.64 R18, [R1+0x57f8] ;  /* 0x0057f80001127983 */ /* 0x001ea80000300a00 */
[----:B------:R-:W3:Y:S04]  /*66510*/  LDL.LU.64 R16, [R1+0x57f0] ;  /* 0x0057f00001107983 */ /* 0x000ee80000300a00 */
[----:B------:R-:W2:Y:S04]  /*66520*/  LDL.LU.64 R4, [R1+0xa10] ;  /* 0x000a100001047983 */ /* 0x000ea80000300a00 */
[----:B------:R-:W2:Y:S04]  /*66530*/  LDL.LU.64 R6, [R1+0xa18] ;  /* 0x000a180001067983 */ /* 0x000ea80000300a00 */
[----:B------:R-:W-:Y:S04]  /*66540*/  STL.64 [R1+0xa40], R24 ;  /* 0x000a401801007387 */ /* 0x000fe80000100a00 */
[----:B------:R0:W-:Y:S04]  /*66550*/  STL.64 [R1+0xa48], R26 ;  /* 0x000a481a01007387 */ /* 0x0001e80000100a00 */
[----:B0-----:R-:W4:Y:S04]  /*66560*/  LDL.LU.64 R26, [R1+0x57e8] ;  /* 0x0057e800011a7983 */ /* 0x001f280000300a00 */
[----:B------:R-:W2:Y:S01]  /*66570*/  LDL.LU.64 R24, [R1+0x57e0] ;  /* 0x0057e00001187983 */ /* 0x000ea20000300a00 */
[C---:B----4-:R-:W-:Y:S08]  /*66580*/  HMMA.16816.F32 R20, R12.reuse, R26, R20 ;  /* 0x0000001a0c14723c */ /* 0x050ff00000001814 */
[C---:B--2---:R-:W-:Y:S11]  /*66590*/  HMMA.16816.F32 R8, R12.reuse, R24, R8 ;  /* 0x000000180c08723c */ /* 0x044ff60000001808 */
[----:B------:R-:W-:Y:S04]  /*665a0*/  STL.64 [R1+0xa30], R20 ;  /* 0x000a301401007387 */ /* 0x000fe80000100a00 */
[----:B------:R0:W-:Y:S04]  /*665b0*/  STL.64 [R1+0xa38], R22 ;  /* 0x000a381601007387 */ /* 0x0001e80000100a00 */
[----:B0-----:R-:W2:Y:S04]  /*665c0*/  LDL.LU.64 R22, [R1+0x57d8] ;  /* 0x0057d80001167983 */ /* 0x001ea80000300a00 */
[----:B------:R-:W4:Y:S04]  /*665d0*/  LDL.LU.64 R20, [R1+0x57d0] ;  /* 0x0057d00001147983 */ /* 0x000f280000300a00 */
[----:B------:R0:W-:Y:S04]  /*665e0*/  STL.64 [R1+0xa20], R8 ;  /* 0x000a200801007387 */ /* 0x0001e80000100a00 */
[----:B------:R1:W-:Y:S04]  /*665f0*/  STL.64 [R1+0xa28], R10 ;  /* 0x000a280a01007387 */ /* 0x0003e80000100a00 */
[----:B0-----:R-:W3:Y:S04]  /*66600*/  LDL.LU.64 R8, [R1+0x9f0] ;  /* 0x0009f00001087983 */ /* 0x001ee80000300a00 */
[----:B-1----:R-:W3:Y:S04]  /*66610*/  LDL.LU.64 R10, [R1+0x9f8] ;  /* 0x0009f800010a7983 */ /* 0x002ee80000300a00 */
[----:B------:R0:W-:Y:S04]  /*66620*/  STL.64 [R1+0x5670], R26 ;  /* 0x0056701a01007387 */ /* 0x0001e80000100a00 */
[----:B0-----:R-:W3:Y:S04]  /*66630*/  LDL.LU R26, [R1+0x1854] ;  /* 0x00185400011a7983 */ /* 0x001ee80000300800 */
[----:B------:R-:W3:Y:S04]  /*66640*/  LDL.LU R27, [R1+0x1850] ;  /* 0x00185000011b7983 */ /* 0x000ee80000300800 */
[----:B------:R0:W-:Y:S04]  /*66650*/  STL.64 [R1+0x5668], R24 ;  /* 0x0056681801007387 */ /* 0x0001e80000100a00 */
[----:B0-----:R-:W4:Y:S04]  /*66660*/  LDL.LU R24, [R1+0x185c] ;  /* 0x00185c0001187983 */ /* 0x001f280000300800 */
[----:B------:R-:W4:Y:S01]  /*66670*/  LDL.LU R25, [R1+0x1858] ;  /* 0x0018580001197983 */ /* 0x000f220000300800 */
[C---:B--2---:R-:W-:Y:S03]  /*66680*/  HMMA.16816.F32 R4, R12.reuse, R22, R4 ;  /* 0x000000160c04723c */ /* 0x044fe60000001804 */
[----:B---3--:R-:W-:Y:S04]  /*66690*/  STL.64 [R1+0x5798], R26 ;  /* 0x0057981a01007387 */ /* 0x008fe80000100a00 */
[----:B----4-:R0:W-:Y:S04]  /*666a0*/  STL.64 [R1+0x5790], R24 ;  /* 0x0057901801007387 */ /* 0x0101e80000100a00 */
[----:B0-----:R-:W2:Y:S04]  /*666b0*/  LDL.LU.64 R24, [R1+0xa00] ;  /* 0x000a000001187983 */ /* 0x001ea80000300a00 */
[----:B------:R-:W2:Y:S04]  /*666c0*/  LDL.LU.64 R26, [R1+0xa08] ;  /* 0x000a0800011a7983 */ /* 0x000ea80000300a00 */
[----:B------:R0:W-:Y:S04]  /*666d0*/  STL.64 [R1+0xa10], R4 ;  /* 0x000a100401007387 */ /* 0x0001e80000100a00 */
[----:B------:R1:W-:Y:S04]  /*666e0*/  STL.64 [R1+0xa18], R6 ;  /* 0x000a180601007387 */ /* 0x0003e80000100a00 */
[----:B0-----:R-:W3:Y:S04]  /*666f0*/  LDL.LU.64 R4, [R1+0x9c0] ;  /* 0x0009c00001047983 */ /* 0x001ee80000300a00 */
[----:B-1----:R-:W4:Y:S01]  /*66700*/  LDL.LU.64 R6, [R1+0x9c8] ;  /* 0x0009c80001067983 */ /* 0x002f220000300a00 */
[C---:B------:R-:W-:Y:S08]  /*66710*/  HMMA.16816.F32 R8, R12.reuse, R18, R8 ;  /* 0x000000120c08723c */ /* 0x040ff00000001808 */
[C---:B--2---:R-:W-:Y:S01]  /*66720*/  HMMA.16816.F32 R24, R12.reuse, R20, R24 ;  /* 0x000000140c18723c */ /* 0x044fe20000001818 */
[----:B----4-:R-:W-:Y:S04]  /*66730*/  STL.64 [R1+0x57b8], R6 ;  /* 0x0057b80601007387 */ /* 0x010fe80000100a00 */
[----:B---3--:R0:W-:Y:S04]  /*66740*/  STL.64 [R1+0x57b0], R4 ;  /* 0x0057b00401007387 */ /* 0x0081e80000100a00 */
[----:B0-----:R-:W2:Y:S04]  /*66750*/  LDL.LU.64 R4, [R1+0x9d0] ;  /* 0x0009d00001047983 */ /* 0x001ea80000300a00 */
[----:B------:R-:W2:Y:S06]  /*66760*/  LDL.LU.64 R6, [R1+0x9d8] ;  /* 0x0009d80001067983 */ /* 0x000eac0000300a00 */
[----:B------:R0:W-:Y:S04]  /*66770*/  STL.64 [R1+0xa00], R24 ;  /* 0x000a001801007387 */ /* 0x0001e80000100a00 */
[----:B------:R1:W-:Y:S04]  /*66780*/  STL.64 [R1+0xa08], R26 ;  /* 0x000a081a01007387 */ /* 0x0003e80000100a00 */
[----:B0-----:R-:W3:Y:S04]  /*66790*/  LDL.LU.64 R24, [R1+0x9b0] ;  /* 0x0009b00001187983 */ /* 0x001ee80000300a00 */
[----:B-1----:R-:W3:Y:S04]  /*667a0*/  LDL.LU.64 R26, [R1+0x9b8] ;  /* 0x0009b800011a7983 */ /* 0x002ee80000300a00 */
[----:B------:R-:W-:Y:S04]  /*667b0*/  STL.64 [R1+0x5658], R22 ;  /* 0x0056581601007387 */ /* 0x000fe80000100a00 */
[----:B------:R0:W-:Y:S04]  /*667c0*/  STL.64 [R1+0x5650], R20 ;  /* 0x0056501401007387 */ /* 0x0001e80000100a00 */
[----:B0-----:R-:W4:Y:S04]  /*667d0*/  LDL.LU.64 R20, [R1+0x9e0] ;  /* 0x0009e00001147983 */ /* 0x001f280000300a00 */
[----:B------:R-:W4:Y:S04]  /*667e0*/  LDL.LU.64 R22, [R1+0x9e8] ;  /* 0x0009e80001167983 */ /* 0x000f280000300a00 */
[----:B------:R-:W-:Y:S04]  /*667f0*/  STL.64 [R1+0x9f0], R8 ;  /* 0x0009f00801007387 */ /* 0x000fe80000100a00 */
[----:B------:R0:W-:Y:S04]  /*66800*/  STL.64 [R1+0x9f8], R10 ;  /* 0x0009f80a01007387 */ /* 0x0001e80000100a00 */
[----:B0-----:R-:W2:Y:S04]  /*66810*/  LDL.LU.64 R10, [R1+0x57c8] ;  /* 0x0057c800010a7983 */ /* 0x001ea80000300a00 */
[----:B------:R-:W3:Y:S01]  /*66820*/  LDL.LU.64 R8, [R1+0x57c0] ;  /* 0x0057c00001087983 */ /* 0x000ee20000300a00 */
[C---:B----4-:R-:W-:Y:S08]  /*66830*/  HMMA.16816.F32 R20, R12.reuse, R16, R20 ;  /* 0x000000100c14723c */ /* 0x050ff00000001814 */
[C---:B--2---:R-:W-:Y:S11]  /*66840*/  HMMA.16816.F32 R4, R12.reuse, R10, R4 ;  /* 0x0000000a0c04723c */ /* 0x044ff60000001804 */
[----:B------:R0:W-:Y:S04]  /*66850*/  STL.64 [R1+0x9e0], R20 ;  /* 0x0009e01401007387 */ /* 0x0001e80000100a00 */
[----:B------:R1:W-:Y:S04]  /*66860*/  STL.64 [R1+0x9e8], R22 ;  /* 0x0009e81601007387 */ /* 0x0003e80000100a00 */
[----:B0-----:R-:W2:Y:S04]  /*66870*/  LDL.LU.64 R20, [R1+0x910] ;  /* 0x0009100001147983 */ /* 0x001ea80000300a00 */
[----:B-1----:R-:W2:Y:S04]  /*66880*/  LDL.LU.64 R22, [R1+0x918] ;  /* 0x0009180001167983 */ /* 0x002ea80000300a00 */
[----:B------:R0:W-:Y:S04]  /*66890*/  STL.64 [R1+0x5648], R18 ;  /* 0x0056481201007387 */ /* 0x0001e80000100a00 */
[----:B0-----:R-:W4:Y:S04]  /*668a0*/  LDL.LU R19, [R1+0x1840] ;  /* 0x0018400001137983 */ /* 0x001f280000300800 */
[----:B------:R-:W2:Y:S04]  /*668b0*/  LDL.LU R18, [R1+0x1848] ;  /* 0x0018480001127983 */ /* 0x000ea80000300800 */
[----:B------:R0:W-:Y:S04]  /*668c0*/  STL.64 [R1+0x5640], R16 ;  /* 0x0056401001007387 */ /* 0x0001e80000100a00 */
[----:B0-----:R-:W4:Y:S04]  /*668d0*/  LDL.LU R16, [R1+0x1844] ;  /* 0x0018440001107983 */ /* 0x001f280000300800 */
[----:B------:R-:W2:Y:S04]  /*668e0*/  LDL.LU R17, [R1+0x184c] ;  /* 0x00184c0001117983 */ /* 0x000ea80000300800 */
        /* <DEDUP_REMOVED lines=14> */
[----:B---3--:R-:W-:-:S15]  /*669d0*/  HMMA.16816.F32 R24, R12, R6, R24 ;  /* 0x000000060c18723c */ /* 0x008fde0000001818 */
[----:B------:R-:W-:-:S04]  /*669e0*/  NOP ;  /* 0x0000000000007918 */ /* 0x000fc80000000000 */
[----:B------:R-:W-:Y:S04]  /*669f0*/  STL.64 [R1+0x9b0], R24 ;  /* 0x0009b01801007387 */ /* 0x000fe80000100a00 */
[----:B------:R0:W-:Y:S04]  /*66a00*/  STL.64 [R1+0x9b8], R26 ;  /* 0x0009b81a01007387 */ /* 0x0001e80000100a00 */
[----:B0-----:R-:W3:Y:S04]  /*66a10*/  LDL.LU.64 R26, [R1+0x5798] ;  /* 0x00579800011a7983 */ /* 0x001ee80000300a00 */
[----:B------:R-:W3:Y:S01]  /*66a20*/  LDL.LU.64 R24, [R1+0x5790] ;  /* 0x0057900001187983 */ /* 0x000ee20000300a00 */
[C---:B--2---:R-:W-:Y:S03]  /*66a30*/  HMMA.16816.F32 R8, R12.reuse, R4, R8 ;  /* 0x000000040c08723c */ /* 0x044fe60000001808 */
[----:B------:R-:W-:Y:S04]  /*66a40*/  STL.64 [R1+0x5618], R6 ;  /* 0x0056180601007387 */ /* 0x000fe80000100a00 */
[----:B------:R0:W-:Y:S02]  /*66a50*/  STL.64 [R1+0x5610], R4 ;  /* 0x0056100401007387 */ /* 0x0001e40000100a00 */
[----:B0-----:R-:W-:Y:S01]  /*66a60*/  HMMA.16816.F32 R4, R12, R2, R20 ;  /* 0x000000020c04723c */ /* 0x001fe20000001814 */
[----:B------:R-:W-:-:S02]  /*66a70*/  IMAD R18, R18, 0x100, R17 ;  /* 0x0000010012127824 */ /* 0x000fc400078e0211 */
[----:B----4-:R-:W-:-:S07]  /*66a80*/  IMAD R19, R19, 0x100, R16 ;  /* 0x0000010013137824 */ /* 0x010fce00078e0210 */
[----:B------:R-:W-:Y:S04]  /*66a90*/  STL.64 [R1+0x9a0], R8 ;  /* 0x0009a00801007387 */ /* 0x000fe80000100a00 */
[----:B------:R0:W-:Y:S04]  /*66aa0*/  STL.64 [R1+0x9a8], R10 ;  /* 0x0009a80a01007387 */ /* 0x0001e80000100a00 */
[----:B0-----:R-:W2:Y:S01]  /*66ab0*/  LDL R10, [R1+0x78] ;  /* 0x00007800010a7983 */ /* 0x001ea20000100800 */
[----:B---3--:R-:W-:-:S03]  /*66ac0*/  IMAD R17, R27, 0x100, R26 ;  /* 0x000001001b117824 */ /* 0x008fc600078e021a */
[----:B------:R-:W3:Y:S04]  /*66ad0*/  LDL R26, [R1+0x80] ;  /* 0x00008000011a7983 */ /* 0x000ee80000100800 */
[----:B------:R-:W3:Y:S04]  /*66ae0*/  LDL R27, [R1+0x84] ;  /* 0x00008400011b7983 */ /* 0x000ee80000100800 */
[----:B------:R-:W-:Y:S01]  /*66af0*/  STL.64 [R1+0x550], R4 ;  /* 0x0005500401007387 */ /* 0x000fe20000100a00 */
[----:B------:R-:W-:-:S03]  /*66b00*/  IMAD R16, R25, 0x100, R24 ;  /* 0x0000010019107824 */ /* 0x000fc600078e0218 */
[----:B------:R-:W-:Y:S04]  /*66b10*/  STL.64 [R1+0x558], R6 ;  /* 0x0005580601007387 */ /* 0x000fe80000100a00 */
[----:B------:R-:W4:Y:S04]  /*66b20*/  LDL R24, [R1+0x70] ;  /* 0x0000700001187983 */ /* 0x000f280000100800 */
[----:B------:R-:W4:Y:S04]  /*66b30*/  LDL R25, [R1+0x74] ;  /* 0x0000740001197983 */ /* 0x000f280000100800 */
[----:B------:R-:W2:Y:S04]  /*66b40*/  LDL R11, [R1+0x7c] ;  /* 0x00007c00010b7983 */ /* 0x000ea80000100800 */
[----:B------:R-:W2:Y:S04]  /*66b50*/  LDL.64 R8, [R1+0x98] ;  /* 0x0000980001087983 */ /* 0x000ea80000100a00 */
[----:B----4-:R0:W-:Y:S04]  /*66b60*/  STL.64 [R1+0x5750], R24 ;  /* 0x0057501801007387 */ /* 0x0101e80000100a00 */
[----:B0-----:R-:W4:Y:S04]  /*66b70*/  LDL R24, [R1+0x88] ;  /* 0x0000880001187983 */ /* 0x001f280000100800 */
[----:B------:R-:W4:Y:S04]  /*66b80*/  LDL R25, [R1+0x8c] ;  /* 0x00008c0001197983 */ /* 0x000f280000100800 */
[----:B---3--:R0:W-:Y:S01]  /*66b90*/  STL.64 [R1+0x5760], R26 ;  /* 0x0057601a01007387 */ /* 0x0081e20000100a00 */
[----:B------:R-:W-:-:S02]  /*66ba0*/  F2FP.F16.E4M3.UNPACK_B R12, R19 ;  /* 0x00000013ff0c723e */ /* 0x000fc400020006ff */
[----:B------:R-:W-:Y:S02]  /*66bb0*/  F2FP.F16.E4M3.UNPACK_B R13, R18 ;  /* 0x00000012ff0d723e */ /* 0x000fe400020006ff */
[----:B------:R-:W-:Y:S02]  /*66bc0*/  F2FP.F16.E4M3.UNPACK_B R14, R17 ;  /* 0x00000011ff0e723e */ /* 0x000fe400020006ff */
[----:B------:R-:W-:Y:S01]  /*66bd0*/  F2FP.F16.E4M3.UNPACK_B R15, R16 ;  /* 0x00000010ff0f723e */ /* 0x000fe200020006ff */
[----:B0-----:R-:W3:Y:S04]  /*66be0*/  LDL R26, [R1+0x90] ;  /* 0x00009000011a7983 */ /* 0x001ee80000100800 */
[----:B------:R-:W3:Y:S04]  /*66bf0*/  LDL R27, [R1+0x94] ;  /* 0x00009400011b7983 */ /* 0x000ee80000100800 */
[----:B------:R-:W2:Y:S04]  /*66c00*/  LDL.LU.64 R4, [R1+0x990] ;  /* 0x0009900001047983 */ /* 0x000ea80000300a00 */
[----:B------:R-:W2:Y:S04]  /*66c10*/  LDL.LU.64 R6, [R1+0x998] ;  /* 0x0009980001067983 */ /* 0x000ea80000300a00 */
[----:B----4-:R-:W-:Y:S04]  /*66c20*/  STL.64 [R1+0x5778], R24 ;  /* 0x0057781801007387 */ /* 0x010fe80000100a00 */
[----:B------:R-:W4:Y:S04]  /*66c30*/  LDL R18, [R1+0x30] ;  /* 0x0000300001127983 */ /* 0x000f280000100800 */
[----:B------:R-:W4:Y:S04]  /*66c40*/  LDL R19, [R1+0x34] ;  /* 0x0000340001137983 */ /* 0x000f280000100800 */
[----:B------:R-:W2:Y:S04]  /*66c50*/  LDL R16, [R1+0x38] ;  /* 0x0000380001107983 */ /* 0x000ea80000100800 */
[----:B------:R-:W2:Y:S04]  /*66c60*/  LDL R17, [R1+0x3c] ;  /* 0x00003c0001117983 */ /* 0x000ea80000100800 */
[----:B----4-:R-:W-:Y:S04]  /*66c70*/  STL.64 [R1+0x56c0], R18 ;  /* 0x0056c01201007387 */ /* 0x010fe80000100a00 */
[----:B--2---:R-:W-:Y:S04]  /*66c80*/  STL.64 [R1+0x56d8], R16 ;  /* 0x0056d81001007387 */ /* 0x004fe80000100a00 */
[----:B------:R-:W2:Y:S04]  /*66c90*/  LDL.64 R20, [R1+0x28] ;  /* 0x0000280001147983 */ /* 0x000ea80000100a00 */
[----:B--2---:R0:W-:Y:S04]  /*66ca0*/  STL.64 [R1+0x5758], R20 ;  /* 0x0057581401007387 */ /* 0x0041e80000100a00 */
[----:B0-----:R-:W2:Y:S04]  /*66cb0*/  LDL.LU.64 R20, [R1+0x960] ;  /* 0x0009600001147983 */ /* 0x001ea80000300a00 */
[----:B------:R-:W4:Y:S01]  /*66cc0*/  LDL.LU.64 R22, [R1+0x968] ;  /* 0x0009680001167983 */ /* 0x000f220000300a00 */
[----:B------:R-:W-:Y:S03]  /*66cd0*/  HMMA.16816.F32 R16, R12, R8, R4 ;  /* 0x000000080c10723c */ /* 0x000fe60000001804 */
[----:B----4-:R-:W-:Y:S04]  /*66ce0*/  STL.64 [R1+0x5770], R22 ;  /* 0x0057701601007387 */ /* 0x010fe80000100a00 */
[----:B--2---:R0:W-:Y:S04]  /*66cf0*/  STL.64 [R1+0x5768], R20 ;  /* 0x0057681401007387 */ /* 0x0041e80000100a00 */
[----:B0-----:R-:W2:Y:S04]  /*66d00*/  LDL.LU.64 R20, [R1+0x970] ;  /* 0x0009700001147983 */ /* 0x001ea80000300a00 */
[----:B------:R-:W4:Y:S01]  /*66d10*/  LDL.LU.64 R22, [R1+0x978] ;  /* 0x0009780001167983 */ /* 0x000f220000300a00 */
[----:B------:R-:W-:-:S02]  /*66d20*/  IMAD.MOV.U32 R5, RZ, RZ, R8 ;  /* 0x000000ffff057224 */ /* 0x000fc400078e0008 */
[----:B------:R-:W-:Y:S01]  /*66d30*/  IMAD.MOV.U32 R4, RZ, RZ, R9 ;  /* 0x000000ffff047224 */ /* 0x000fe200078e0009 */
[----:B----4-:R-:W-:Y:S04]  /*66d40*/  STL.64 [R1+0x5788], R22 ;  /* 0x0057881601007387 */ /* 0x010fe80000100a00 */
[----:B--2---:R0:W-:Y:S04]  /*66d50*/  STL.64 [R1+0x5780], R20 ;  /* 0x0057801401007387 */ /* 0x0041e80000100a00 */
[----:B0-----:R-:W3:Y:S04]  /*66d60*/  LDL.LU.64 R20, [R1+0x980] ;  /* 0x0009800001147983 */ /* 0x001ee80000300a00 */
[----:B------:R-:W3:Y:S04]  /*66d70*/  LDL.LU.64 R22, [R1+0x988] ;  /* 0x0009880001167983 */ /* 0x000ee80000300a00 */
[----:B------:R0:W-:Y:S04]  /*66d80*/  STL.64 [R1+0x990], R16 ;  /* 0x0009901001007387 */ /* 0x0001e80000100a00 */
[----:B------:R1:W-:Y:S04]  /*66d90*/  STL.64 [R1+0x998], R18 ;  /* 0x0009981201007387 */ /* 0x0003e80000100a00 */
[----:B0-----:R-:W2:Y:S04]  /*66da0*/  LDL.LU.64 R16, [R1+0x940] ;  /* 0x0009400001107983 */ /* 0x001ea80000300a00 */
[----:B-1----:R-:W2:Y:S04]  /*66db0*/  LDL.LU.64 R18, [R1+0x948] ;  /* 0x0009480001127983 */ /* 0x002ea80000300a00 */
[----:B------:R-:W4:Y:S01]  /*66dc0*/  LDL.64 R8, [R1+0x40] ;  /* 0x0000400001087983 */ /* 0x000f220000100a00 */
[C---:B---3--:R-:W-:Y:S03]  /*66dd0*/  HMMA.16816.F32 R24, R12.reuse, R26, R20 ;  /* 0x0000001a0c18723c */ /* 0x048fe60000001814 */
[----:B----4-:R-:W-:Y:S04]  /*66de0*/  STL.64 [R1+0x5718], R8 ;  /* 0x0057180801007387 */ /* 0x010fe80000100a00 */
[----:B------:R0:W-:Y:S04]  /*66df0*/  STL.64 [R1+0x5660], R4 ;  /* 0x0056600401007387 */ /* 0x0001e80000100a00 */
[----:B0-----:R-:W3:Y:S04]  /*66e00*/  LDL.LU.64 R4, [R1+0x950] ;  /* 0x0009500001047983 */ /* 0x001ee80000300a00 */
[----:B------:R-:W3:Y:S04]  /*66e10*/  LDL.LU.64 R6, [R1+0x958] ;  /* 0x0009580001067983 */ /* 0x000ee80000300a00 */
[----:B------:R-:W4:Y:S04]  /*66e20*/  LDL.LU.64 R22, [R1+0x5788] ;  /* 0x0057880001167983 */ /* 0x000f280000300a00 */
[----:B------:R-:W4:Y:S04]  /*66e30*/  LDL.LU.64 R20, [R1+0x5780] ;  /* 0x0057800001147983 */ /* 0x000f280000300a00 */
        /* <DEDUP_REMOVED lines=10> */
[----:B------:R-:W4:-:S15]  /*66ee0*/  LDL.LU.64 R20, [R1+0x5758] ;  /* 0x0057580001147983 */ /* 0x000f1e0000300a00 */
[----:B------:R-:W-:Y:S02]  /*66ef0*/  NOP ;  /* 0x0000000000007918 */ /* 0x000fe40000000000 */
[----:B------:R0:W-:Y:S04]  /*66f00*/  STL.64 [R1+0x960], R24 ;  /* 0x0009601801007387 */ /* 0x0001e80000100a00 */
[----:B------:R1:W-:Y:S04]  /*66f10*/  STL.64 [R1+0x968], R26 ;  /* 0x0009681a01007387 */ /* 0x0003e80000100a00 */
[----:B0-----:R-:W2:Y:S04]  /*66f20*/  LDL.LU.64 R24, [R1+0x5750] ;  /* 0x0057500001187983 */ /* 0x001ea80000300a00 */
[----:B-1----:R-:W2:Y:S01]  /*66f30*/  LDL R26, [R1] ;  /* 0x00000000011a7983 */ /* 0x002ea20000100800 */
[----:B------:R-:W-:-:S03]  /*66f40*/  IMAD.MOV.U32 R27, RZ, RZ, R0 ;  /* 0x000000ffff1b7224 */ /* 0x000fc600078e0000 */
[----:B------:R-:W2:Y:S04]  /*66f50*/  LDL.LU R0, [R1+0x5748] ;  /* 0x0057480001007983 */ /* 0x000ea80000300800 */
[----:B------:R-:W2:Y:S04]  /*66f60*/  LDL R22, [R1+0x58] ;  /* 0x0000580001167983 */ /* 0x000ea80000100800 */
[----:B------:R-:W2:Y:S01]  /*66f70*/  LDL R23, [R1+0x5c] ;  /* 0x00005c0001177983 */ /* 0x000ea20000100800 */
[C---:B---3--:R-:W-:Y:S03]  /*66f80*/  HMMA.16816.F32 R4, R12.reuse, R10, R4 ;  /* 0x0000000a0c04723c */ /* 0x048fe60000001804 */
[----:B--2---:R-:W-:Y:S04]  /*66f90*/  STL.64 [R1+0x5728], R22 ;  /* 0x0057281601007387 */ /* 0x004fe80000100a00 */
[----:B----4-:R-:W-:Y:S04]  /*66fa0*/  STL.64 [R1+0x5720], R20 ;  /* 0x0057201401007387 */ /* 0x010fe80000100a00 */
[----:B------:R-:W2:Y:S08]  /*66fb0*/  LDL R10, [R1+0x60] ;  /* 0x00006000010a7983 */ /* 0x000eb00000100800 */
[----:B------:R-:W-:Y:S04]  /*66fc0*/  STL.64 [R1+0x950], R4 ;  /* 0x0009500401007387 */ /* 0x000fe80000100a00 */
[----:B------:R0:W-:Y:S04]  /*66fd0*/  STL.64 [R1+0x958], R6 ;  /* 0x0009580601007387 */ /* 0x0001e80000100a00 */
[----:B------:R-:W2:Y:S01]  /*66fe0*/  LDL R11, [R1+0x64] ;  /* 0x00006400010b7983 */ /* 0x000ea20000100800 */
[----:B0-----:R-:W-:Y:S03]  /*66ff0*/  HMMA.16816.F32 R4, R12, R24, R16 ;  /* 0x000000180c04723c */ /* 0x001fe60000001810 */
[----:B--2---:R-:W-:Y:S04]  /*67000*/  STL.64 [R1+0x5730], R10 ;  /* 0x0057300a01007387 */ /* 0x004fe80000100a00 */
[----:B------:R-:W2:-:S12]  /*67010*/  LDL R8, [R1+0x68] ;  /* 0x0000680001087983 */ /* 0x000e980000100800 */
[----:B------:R-:W-:Y:S04]  /*67020*/  STL.64 [R1+0x940], R4 ;  /* 0x0009400401007387 */ /* 0x000fe80000100a00 */
[----:B------:R-:W-:Y:S04]  /*67030*/  STL.64 [R1+0x948], R6 ;  /* 0x0009480601007387 */ /* 0x000fe80000100a00 */
[----:B------:R-:W2:Y:S04]  /*67040*/  LDL R9, [R1+0x6c] ;  /* 0x00006c0001097983 */ /* 0x000ea80000100800 */
[----:B------:R-:W3:Y:S04]  /*67050*/  LDL.LU.64 R16, [R1+0x8e0] ;  /* 0x0008e00001107983 */ /* 0x000ee80000300a00 */
[----:B------:R-:W4:Y:S04]  /*67060*/  LDL.LU.64 R18, [R1+0x8e8] ;  /* 0x0008e80001127983 */ /* 0x000f280000300a00 */
[----:B----4-:R0:W-:Y:S04]  /*67070*/  STL.64 [R1+0x56e8], R18 ;  /* 0x0056e81201007387 */ /* 0x0101e80000100a00 */
[----:B0-----:R-:W4:Y:S04]  /*67080*/  LDL R18, [R1+0x48] ;  /* 0x0000480001127983 */ /* 0x001f280000100800 */
[----:B------:R-:W4:Y:S04]  /*67090*/  LDL R19, [R1+0x4c] ;  /* 0x00004c0001137983 */ /* 0x000f280000100800 */
[----:B---3--:R0:W-:Y:S04]  /*670a0*/  STL.64 [R1+0x56e0], R16 ;  /* 0x0056e01001007387 */ /* 0x0081e80000100a00 */
[----:B0-----:R-:W3:Y:S04]  /*670b0*/  LDL R16, [R1+0x50] ;  /* 0x0000500001107983 */ /* 0x001ee80000100800 */
[----:B------:R-:W3:Y:S04]  /*670c0*/  LDL R17, [R1+0x54] ;  /* 0x0000540001117983 */ /* 0x000ee80000100800 */
[----:B------:R-:W2:Y:S04]  /*670d0*/  LDL.LU.64 R20, [R1+0x920] ;  /* 0x0009200001147983 */ /* 0x000ea80000300a00 */
[----:B------:R-:W2:Y:S04]  /*670e0*/  LDL.LU.64 R22, [R1+0x928] ;  /* 0x0009280001167983 */ /* 0x000ea80000300a00 */
[----:B--2---:R-:W-:Y:S04]  /*670f0*/  STL.64 [R1+0x5740], R22 ;  /* 0x0057401601007387 */ /* 0x004fe80000100a00 */
[----:B------:R0:W-:Y:S04]  /*67100*/  STL.64 [R1+0x5738], R20 ;  /* 0x0057381401007387 */ /* 0x0001e80000100a00 */
[----:B0-----:R-:W2:Y:S04]  /*67110*/  LDL.LU.64 R20, [R1+0x930] ;  /* 0x0009300001147983 */ /* 0x001ea80000300a00 */
[----:B------:R-:W2:Y:S04]  /*67120*/  LDL.LU.64 R22, [R1+0x938] ;  /* 0x0009380001167983 */ /* 0x000ea80000300a00 */
[----:B----4-:R-:W-:Y:S04]  /*67130*/  STL.64 [R1+0x5700], R18 ;  /* 0x0057001201007387 */ /* 0x010fe80000100a00 */
[----:B------:R-:W4:Y:S04]  /*67140*/  LDL.LU.64 R4, [R1+0x8b0] ;  /* 0x0008b00001047983 */ /* 0x000f280000300a00 */
[----:B------:R-:W2:Y:S04]  /*67150*/  LDL.LU.64 R6, [R1+0x8b8] ;  /* 0x0008b80001067983 */ /* 0x000ea80000300a00 */
[----:B--2---:R-:W-:Y:S04]  /*67160*/  STL.64 [R1+0x56d0], R6 ;  /* 0x0056d00601007387 */ /* 0x004fe80000100a00 */
[----:B----4-:R0:W-:Y:S04]  /*67170*/  STL.64 [R1+0x56c8], R4 ;  /* 0x0056c80401007387 */ /* 0x0101e80000100a00 */
[----:B0-----:R-:W2:Y:S04]  /*67180*/  LDL.LU.64 R4, [R1+0x8d0] ;  /* 0x0008d00001047983 */ /* 0x001ea80000300a00 */
[----:B------:R-:W4:Y:S04]  /*67190*/  LDL.LU.64 R6, [R1+0x8d8] ;  /* 0x0008d80001067983 */ /* 0x000f280000300a00 */
[----:B----4-:R-:W-:Y:S04]  /*671a0*/  STL.64 [R1+0x56f8], R6 ;  /* 0x0056f80601007387 */ /* 0x010fe80000100a00 */
[----:B--2---:R0:W-:Y:S04]  /*671b0*/  STL.64 [R1+0x56f0], R4 ;  /* 0x0056f00401007387 */ /* 0x0041e80000100a00 */
[----:B0-----:R-:W2:Y:S04]  /*671c0*/  LDL.LU.64 R4, [R1+0x8f0] ;  /* 0x0008f00001047983 */ /* 0x001ea80000300a00 */
[----:B------:R-:W4:Y:S01]  /*671d0*/  LDL.LU.64 R6, [R1+0x8f8] ;  /* 0x0008f80001067983 */ /* 0x000f220000300a00 */
[C---:B------:R-:W-:Y:S03]  /*671e0*/  HMMA.16816.F32 R8, R12.reuse, R8, R20 ;  /* 0x000000080c08723c */ /* 0x040fe60000001814 */
[----:B----4-:R-:W-:Y:S04]  /*671f0*/  STL.64 [R1+0x5710], R6 ;  /* 0x0057100601007387 */ /* 0x010fe80000100a00 */
[----:B--2---:R0:W-:Y:S04]  /*67200*/  STL.64 [R1+0x5708], R4 ;  /* 0x0057080401007387 */ /* 0x0041e80000100a00 */
[----:B0-----:R-:W3:Y:S04]  /*67210*/  LDL.LU.64 R4, [R1+0x900] ;  /* 0x0009000001047983 */ /* 0x001ee80000300a00 */
[----:B------:R-:W3:Y:S04]  /*67220*/  LDL.LU.64 R6, [R1+0x908] ;  /* 0x0009080001067983 */ /* 0x000ee80000300a00 */
[----:B------:R-:W2:Y:S04]  /*67230*/  LDL.64 R24, [R1+0x8] ;  /* 0x0000080001187983 */ /* 0x000ea80000100a00 */
[----:B------:R-:W-:Y:S04]  /*67240*/  STL.64 [R1+0x56a0], R26 ;  /* 0x0056a01a01007387 */ /* 0x000fe80000100a00 */
[----:B--2---:R0:W-:Y:S04]  /*67250*/  STL.64 [R1+0x5698], R24 ;  /* 0x0056981801007387 */ /* 0x0041e80000100a00 */
[----:B0-----:R-:W2:Y:S04]  /*67260*/  LDL.LU.64 R24, [R1+0x1200] ;  /* 0x0012000001187983 */ /* 0x001ea80000300a00 */
[----:B------:R-:W2:Y:S04]  /*67270*/  LDL.LU.64 R26, [R1+0x1208] ;  /* 0x00120800011a7983 */ /* 0x000ea80000300a00 */
[----:B------:R-:W4:Y:S04]  /*67280*/  LDL.LU.64 R22, [R1+0x5740] ;  /* 0x0057400001167983 */ /* 0x000f280000300a00 */
[----:B------:R-:W4:Y:S04]  /*67290*/  LDL.LU.64 R20, [R1+0x5738] ;  /* 0x0057380001147983 */ /* 0x000f280000300a00 */
[----:B------:R-:W-:Y:S04]  /*672a0*/  STL.64 [R1+0x930], R8 ;  /* 0x0009300801007387 */ /* 0x000fe80000100a00 */
[----:B------:R0:W-:Y:S04]  /*672b0*/  STL.64 [R1+0x938], R10 ;  /* 0x0009380a01007387 */ /* 0x0001e80000100a00 */
[----:B0-----:R-:W4:Y:S02]  /*672c0*/  LDL.LU.64 R10, [R1+0x5730] ;  /* 0x00573000010a7983 */ /* 0x001f240000300a00 */
[----:B----4-:R-:W-:Y:S02]  /*672d0*/  HMMA.16816.F32 R8, R12, R10, R20 ;  /* 0x0000000a0c08723c */ /* 0x010fe40000001814 */
[----:B------:R-:W2:Y:S04]  /*672e0*/  LDL.LU.64 R22, [R1+0x5728] ;  /* 0x0057280001167983 */ /* 0x000ea80000300a00 */
[----:B------:R-:W4:-:S13]  /*672f0*/  LDL.LU.64 R20, [R1+0x5720] ;  /* 0x0057200001147983 */ /* 0x000f1a0000300a00 */
[----:B------:R0:W-:Y:S04]  /*67300*/  STL.64 [R1+0x920], R8 ;  /* 0x0009200801007387 */ /* 0x0001e80000100a00 */
[----:B------:R1:W-:Y:S04]  /*67310*/  STL.64 [R1+0x928], R10 ;  /* 0x0009280a01007387 */ /* 0x0003e80000100a00 */
[----:B0-----:R-:W4:Y:S01]  /*67320*/  LDL.LU.64 R8, [R1+0x5718] ;  /* 0x0057180001087983 */ /* 0x001f220000300a00 */
[----:B--2---:R-:W-:Y:S03]  /*67330*/  HMMA.16816.F32 R24, R12, R22, R24 ;  /* 0x000000160c18723c */ /* 0x004fe60000001818 */
[----:B------:R-:W2:-:S15]  /*67340*/  LDL R22, [R1+0x20] ;  /* 0x0000200001167983 */ /* 0x000e9e0000100800 */
[----:B------:R-:W-:Y:S01]  /*67350*/  NOP ;  /* 0x0000000000007918 */ /* 0x000fe20000000000 */
[----:B------:R-:W-:Y:S04]  /*67360*/  STL.64 [R1+0x910], R24 ;  /* 0x0009101801007387 */ /* 0x000fe80000100a00 */
[----:B------:R0:W-:Y:S01]  /*67370*/  STL.64 [R1+0x918], R26 ;  /* 0x0009181a01007387 */ /* 0x0001e20000100a00 */
[----:B---3--:R-:W-:Y:S03]  /*67380*/  HMMA.16816.F32 R16, R12, R16, R4 ;  /* 0x000000100c10723c */ /* 0x008fe60000001804 */
[----:B------:R-:W2:Y:S04]  /*67390*/  LDL R23, [R1+0x24] ;  /* 0x0000240001177983 */ /* 0x000ea80000100800 */
[----:B-1----:R-:W3:Y:S04]  /*673a0*/  LDL.64 R10, [R1+0x18] ;  /* 0x00001800010a7983 */ /* 0x002ee80000100a00 */
[----:B0-----:R-:W2:Y:S01]  /*673b0*/  LDL R26, [R1+0x10] ;  /* 0x00001000011a7983 */ /* 0x001ea20000100800 */
[----:B------:R-:W-:-:S05]  /*673c0*/  IMAD.MOV.U32 R27, RZ, RZ, R0 ;  /* 0x000000ffff1b7224 */ /* 0x000fca00078e0000 */
[----:B--2---:R0:W-:Y:S04]  /*673d0*/  STL.64 [R1+0x56b8], R26 ;  /* 0x0056b81a01007387 */ /* 0x0041e80000100a00 */
[----:B------:R-:W2:Y:S04]  /*673e0*/  LDL.LU.64 R24, [R1+0x8c0] ;  /* 0x0008c00001187983 */ /* 0x000ea80000300a00 */
[----:B0-----:R-:W2:Y:S04]  /*673f0*/  LDL.LU.64 R26, [R1+0x8c8] ;  /* 0x0008c800011a7983 */ /* 0x001ea80000300a00 */
[----:B------:R-:W2:Y:S04]  /*67400*/  LDL.LU.64 R6, [R1+0x5710] ;  /* 0x0057100001067983 */ /* 0x000ea80000300a00 */
[----:B------:R-:W2:Y:S04]  /*67410*/  LDL.LU.64 R4, [R1+0x5708] ;  /* 0x0057080001047983 */ /* 0x000ea80000300a00 */
        /* <DEDUP_REMOVED lines=8> */
[----:B0-----:R-:W4:Y:S04]  /*674a0*/  LDL.LU.64 R18, [R1+0x56e8] ;  /* 0x0056e80001127983 */ /* 0x001f280000300a00 */
[----:B------:R-:W4:Y:S02]  /*674b0*/  LDL.LU.64 R16, [R1+0x56e0] ;  /* 0x0056e00001107983 */ /* 0x000f240000300a00 */
[----:B----4-:R-:W-:-:S15]  /*674c0*/  HMMA.16816.F32 R16, R12, R8, R16 ;  /* 0x000000080c10723c */ /* 0x010fde0000001810 */
[----:B------:R-:W-:-:S04]  /*674d0*/  NOP ;  /* 0x0000000000007918 */ /* 0x000fc80000000000 */
[----:B------:R0:W-:Y:S04]  /*674e0*/  STL.64 [R1+0x8e0], R16 ;  /* 0x0008e01001007387 */ /* 0x0001e80000100a00 */
[----:B------:R2:W-:Y:S04]  /*674f0*/  STL.64 [R1+0x8e8], R18 ;  /* 0x0008e81201007387 */ /* 0x0005e80000100a00 */
[----:B0-----:R-:W2:Y:S01]  /*67500*/  LDL.LU.64 R16, [R1+0x56d8] ;  /* 0x0056d80001107983 */ /* 0x001ea20000300a00 */
[----:B------:R-:W-:-:S05]  /*67510*/  IMAD.MOV.U32 R0, RZ, RZ, R9 ;  /* 0x000000ffff007224 */ /* 0x000fca00078e0009 */
[----:B------:R-:W-:Y:S01]  /*67520*/  STL [R1+0x55a0], R0 ;  /* 0x0055a00001007387 */ /* 0x000fe20000100800 */
[----:B--2---:R-:W-:Y:S03]  /*67530*/  HMMA.16816.F32 R16, R12, R16, R4 ;  /* 0x000000100c10723c */ /* 0x004fe60000001804 */
[----:B------:R-:W2:Y:S04]  /*67540*/  LDL.LU.64 R6, [R1+0x56d0] ;  /* 0x0056d00001067983 */ /* 0x000ea80000300a00 */
[----:B------:R-:W2:-:S12]  /*67550*/  LDL.LU.64 R4, [R1+0x56c8] ;  /* 0x0056c80001047983 */ /* 0x000e980000300a00 */
[----:B------:R-:W-:Y:S04]  /*67560*/  STL.64 [R1+0x8d0], R16 ;  /* 0x0008d01001007387 */ /* 0x000fe80000100a00 */
[----:B------:R0:W-:Y:S04]  /*67570*/  STL.64 [R1+0x8d8], R18 ;  /* 0x0008d81201007387 */ /* 0x0001e80000100a00 */
[----:B0-----:R-:W4:Y:S02]  /*67580*/  LDL.LU.64 R18, [R1+0x56c0] ;  /* 0x0056c00001127983 */ /* 0x001f240000300a00 */
[C---:B----4-:R-:W-:Y:S08]  /*67590*/  HMMA.16816.F32 R24, R12.reuse, R18, R24 ;  /* 0x000000120c18723c */ /* 0x050ff00000001818 */
[----:B--2---:R-:W-:Y:S11]  /*675a0*/  HMMA.16816.F32 R16, R12, R20, R4 ;  /* 0x000000140c10723c */ /* 0x004ff60000001804 */
[----:B------:R0:W-:Y:S04]  /*675b0*/  STL.64 [R1+0x8c0], R24 ;  /* 0x0008c01801007387 */ /* 0x0001e80000100a00 */
[----:B------:R1:W-:Y:S04]  /*675c0*/  STL.64 [R1+0x8c8], R26 ;  /* 0x0008c81a01007387 */ /* 0x0003e80000100a00 */
[----:B------:R-:W2:Y:S04]  /*675d0*/  LDL.LU.64 R4, [R1+0x8a0] ;  /* 0x0008a00001047983 */ /* 0x000ea80000300a00 */
[----:B------:R4:W-:Y:S04]  /*675e0*/  STL.64 [R1+0x8b0], R16 ;  /* 0x0008b01001007387 */ /* 0x0009e80000100a00 */
[----:B------:R1:W-:Y:S04]  /*675f0*/  STL.64 [R1+0x8b8], R18 ;  /* 0x0008b81201007387 */ /* 0x0003e80000100a00 */
[----:B------:R-:W2:Y:S04]  /*67600*/  LDL.LU.64 R6, [R1+0x8a8] ;  /* 0x0008a80001067983 */ /* 0x000ea80000300a00 */
[----:B0-----:R-:W3:Y:S04]  /*67610*/  LDL.LU.64 R24, [R1+0x890] ;  /* 0x0008900001187983 */ /* 0x001ee80000300a00 */
[----:B-1----:R-:W3:Y:S04]  /*67620*/  LDL.LU.64 R26, [R1+0x898] ;  /* 0x00089800011a7983 */ /* 0x002ee80000300a00 */
[----:B----4-:R-:W4:Y:S04]  /*67630*/  LDL.LU.64 R16, [R1+0x850] ;  /* 0x0008500001107983 */ /* 0x010f280000300a00 */
[----:B------:R-:W2:Y:S04]  /*67640*/  LDL.LU.64 R18, [R1+0x858] ;  /* 0x0008580001127983 */ /* 0x000ea80000300a00 */
[----:B--2---:R-:W-:Y:S04]  /*67650*/  STL.64 [R1+0x5680], R18 ;  /* 0x0056801201007387 */ /* 0x004fe80000100a00 */
[----:B----4-:R0:W-:Y:S04]  /*67660*/  STL.64 [R1+0x5678], R16 ;  /* 0x0056781001007387 */ /* 0x0101e80000100a00 */
[----:B0-----:R-:W2:Y:S04]  /*67670*/  LDL.LU.64 R16, [R1+0x860] ;  /* 0x0008600001107983 */ /* 0x001ea80000300a00 */
[----:B------:R-:W4:Y:S01]  /*67680*/  LDL.LU.64 R18, [R1+0x868] ;  /* 0x0008680001127983 */ /* 0x000f220000300a00 */
[----:B------:R-:W-:-:S02]  /*67690*/  IMAD.MOV.U32 R0, RZ, RZ, R21 ;  /* 0x000000ffff007224 */ /* 0x000fc400078e0015 */
[C---:B------:R-:W-:Y:S08]  /*676a0*/  HMMA.16816.F32 R20, R12.reuse, R22, R4 ;  /* 0x000000160c14723c */ /* 0x040ff00000001804 */
[----:B---3--:R-:W-:Y:S01]  /*676b0*/  HMMA.16816.F32 R24, R12, R10, R24 ;  /* 0x0000000a0c18723c */ /* 0x008fe20000001818 */
[----:B----4-:R-:W-:Y:S04]  /*676c0*/  STL.64 [R1+0x5690], R18 ;  /* 0x0056901201007387 */ /* 0x010fe80000100a00 */
[----:B--2---:R0:W-:Y:S04]  /*676d0*/  STL.64 [R1+0x5688], R16 ;  /* 0x0056881001007387 */ /* 0x0041e80000100a00 */
[----:B0-----:R-:W2:Y:S04]  /*676e0*/  LDL.LU.64 R16, [R1+0x870] ;  /* 0x0008700001107983 */ /* 0x001ea80000300a00 */
[----:B------:R-:W3:Y:S04]  /*676f0*/  LDL.LU.64 R18, [R1+0x878] ;  /* 0x0008780001127983 */ /* 0x000ee80000300a00 */
[----:B---3--:R-:W-:Y:S04]  /*67700*/  STL.64 [R1+0x56b0], R18 ;  /* 0x0056b01201007387 */ /* 0x008fe80000100a00 */
[----:B--2---:R0:W-:Y:S04]  /*67710*/  STL.64 [R1+0x56a8], R16 ;  /* 0x0056a81001007387 */ /* 0x0041e80000100a00 */
[----:B0-----:R-:W2:Y:S04]  /*67720*/  LDL.LU.64 R16, [R1+0x880] ;  /* 0x0008800001107983 */ /* 0x001ea80000300a00 */
[----:B------:R-:W2:Y:S04]  /*67730*/  LDL.LU.64 R18, [R1+0x888] ;  /* 0x0008880001127983 */ /* 0x000ea80000300a00 */
[----:B------:R-:W-:Y:S04]  /*67740*/  STL [R1+0x55d0], R0 ;  /* 0x0055d00001007387 */ /* 0x000fe80000100800 */
[----:B------:R-:W3:Y:S04]  /*67750*/  LDL.LU.64 R4, [R1+0x840] ;  /* 0x0008400001047983 */ /* 0x000ee80000300a00 */
[----:B------:R-:W3:Y:S04]  /*67760*/  LDL.LU.64 R6, [R1+0x848] ;  /* 0x0008480001067983 */ /* 0x000ee80000300a00 */
[----:B------:R0:W-:Y:S04]  /*67770*/  STL.64 [R1+0x8a0], R20 ;  /* 0x0008a01401007387 */ /* 0x0001e80000100a00 */
[----:B------:R1:W-:Y:S04]  /*67780*/  STL.64 [R1+0x8a8], R22 ;  /* 0x0008a81601007387 */ /* 0x0003e80000100a00 */
[----:B0-----:R-:W4:Y:S04]  /*67790*/  LDL.LU.64 R20, [R1+0x830] ;  /* 0x0008300001147983 */ /* 0x001f280000300a00 */
[----:B-1----:R-:W4:Y:S04]  /*677a0*/  LDL.LU.64 R22, [R1+0x838] ;  /* 0x0008380001167983 */ /* 0x002f280000300a00 */
[----:B------:R-:W-:Y:S04]  /*677b0*/  STL.64 [R1+0x890], R24 ;  /* 0x0008901801007387 */ /* 0x000fe80000100a00 */
[----:B------:R0:W-:Y:S04]  /*677c0*/  STL.64 [R1+0x898], R26 ;  /* 0x0008981a01007387 */ /* 0x0001e80000100a00 */
[----:B0-----:R-:W2:Y:S01]  /*677d0*/  LDL.LU.64 R26, [R1+0x56b8] ;  /* 0x0056b800011a7983 */ /* 0x001ea20000300a00 */
[----:B------:R-:W-:-:S03]  /*677e0*/  IMAD.MOV.U32 R0, RZ, RZ, R11 ;  /* 0x000000ffff007224 */ /* 0x000fc600078e000b */
        /* <DEDUP_REMOVED lines=22> */
[----:B0-----:R-:W3:Y:S04]  /*67950*/  LDL.LU.64 R26, [R1+0x5670] ;  /* 0x00567000011a7983 */ /* 0x001ee80000300a00 */
[----:B------:R-:W4:Y:S01]  /*67960*/  LDL.LU.64 R24, [R1+0x5668] ;  /* 0x0056680001187983 */ /* 0x000f220000300a00 */
[C---:B--2---:R-:W-:Y:S08]  /*67970*/  HMMA.16816.F32 R16, R12.reuse, R28, R16 ;  /* 0x0000001c0c10723c */ /* 0x044ff00000001810 */
[C---:B---3--:R-:W-:Y:S08]  /*67980*/  HMMA.16816.F32 R4, R12.reuse, R26, R4 ;  /* 0x0000001a0c04723c */ /* 0x048ff00000001804 */
[C---:B----4-:R-:W-:Y:S03]  /*67990*/  HMMA.16816.F32 R20, R12.reuse, R24, R20 ;  /* 0x000000180c14723c */ /* 0x050fe60000001814 */
[----:B------:R0:W-:Y:S04]  /*679a0*/  STL.64 [R1+0x850], R16 ;  /* 0x0008501001007387 */ /* 0x0001e80000100a00 */
[----:B------:R1:W-:Y:S04]  /*679b0*/  STL.64 [R1+0x858], R18 ;  /* 0x0008581201007387 */ /* 0x0003e80000100a00 */
[----:B0-----:R-:W2:Y:S04]  /*679c0*/  LDL.LU.64 R16, [R1+0x810] ;  /* 0x0008100001107983 */ /* 0x001ea80000300a00 */
[----:B-1----:R-:W2:Y:S04]  /*679d0*/  LDL.LU.64 R18, [R1+0x818] ;  /* 0x0008180001127983 */ /* 0x002ea80000300a00 */
[----:B------:R0:W-:Y:S04]  /*679e0*/  STL.64 [R1+0x54c0], R28 ;  /* 0x0054c01c01007387 */ /* 0x0001e80000100a00 */
[----:B0-----:R-:W3:Y:S04]  /*679f0*/  LDL.LU R28, [R1+0x186c] ;  /* 0x00186c00011c7983 */ /* 0x001ee80000300800 */
[----:B------:R-:W3:Y:S04]  /*67a00*/  LDL.LU R29, [R1+0x1868] ;  /* 0x00186800011d7983 */ /* 0x000ee80000300800 */
[----:B------:R0:W-:Y:S04]  /*67a10*/  STL.64 [R1+0x840], R4 ;  /* 0x0008400401007387 */ /* 0x0001e80000100a00 */
[----:B------:R-:W-:Y:S04]  /*67a20*/  STL.64 [R1+0x848], R6 ;  /* 0x0008480601007387 */ /* 0x000fe80000100a00 */
[----:B0-----:R-:W4:Y:S04]  /*67a30*/  LDL.LU.64 R4, [R1+0x5660] ;  /* 0x0056600001047983 */ /* 0x001f280000300a00 */
[----:B------:R-:W-:Y:S04]  /*67a40*/  STL.64 [R1+0x830], R20 ;  /* 0x0008301401007387 */ /* 0x000fe80000100a00 */
[----:B------:R0:W-:Y:S04]  /*67a50*/  STL.64 [R1+0x838], R22 ;  /* 0x0008381601007387 */ /* 0x0001e80000100a00 */
[----:B0-----:R-:W2:Y:S04]  /*67a60*/  LDL.LU.64 R22, [R1+0x5658] ;  /* 0x0056580001167983 */ /* 0x001ea80000300a00 */
[----:B------:R-:W3:Y:S04]  /*67a70*/  LDL.LU.64 R20, [R1+0x5650] ;  /* 0x0056500001147983 */ /* 0x000ee80000300a00 */
[----:B------:R0:W-:Y:S04]  /*67a80*/  STL.64 [R1+0x54d0], R26 ;  /* 0x0054d01a01007387 */ /* 0x0001e80000100a00 */
[----:B0-----:R-:W3:Y:S04]  /*67a90*/  LDL.LU R26, [R1+0x187c] ;  /* 0x00187c00011a7983 */ /* 0x001ee80000300800 */
[----:B------:R-:W3:Y:S04]  /*67aa0*/  LDL.LU R27, [R1+0x1878] ;  /* 0x00187800011b7983 */ /* 0x000ee80000300800 */
[----:B------:R-:W-:Y:S01]  /*67ab0*/  STL.64 [R1+0x54c8], R24 ;  /* 0x0054c81801007387 */ /* 0x000fe20000100a00 */
[----:B--2---:R-:W-:-:S15]  /*67ac0*/  HMMA.16816.F32 R8, R12, R22, R8 ;  /* 0x000000160c08723c */ /* 0x004fde0000001808 */
[----:B------:R-:W-:-:S04]  /*67ad0*/  NOP ;  /* 0x0000000000007918 */ /* 0x000fc80000000000 */
[----:B------:R0:W-:Y:S04]  /*67ae0*/  STL.64 [R1+0x820], R8 ;  /* 0x0008200801007387 */ /* 0x0001e80000100a00 */
[----:B------:R1:W-:Y:S04]  /*67af0*/  STL.64 [R1+0x828], R10 ;  /* 0x0008280a01007387 */ /* 0x0003e80000100a00 */
[----:B0-----:R-:W2:Y:S04]  /*67b00*/  LDL.LU.64 R8, [R1+0x7f0] ;  /* 0x0007f00001087983 */ /* 0x001ea80000300a00 */
[----:B-1----:R-:W2:Y:S01]  /*67b10*/  LDL.LU.64 R10, [R1+0x7f8] ;  /* 0x0007f800010a7983 */ /* 0x002ea20000300a00 */
[----:B---3--:R-:W-:Y:S03]  /*67b20*/  HMMA.16816.F32 R16, R12, R20, R16 ;  /* 0x000000140c10723c */ /* 0x008fe60000001810 */
[----:B--2---:R-:W-:Y:S04]  /*67b30*/  STL.64 [R1+0x5638], R10 ;  /* 0x0056380a01007387 */ /* 0x004fe80000100a00 */
[----:B------:R0:W-:Y:S04]  /*67b40*/  STL.64 [R1+0x5630], R8 ;  /* 0x0056300801007387 */ /* 0x0001e80000100a00 */
[----:B0-----:R-:W2:Y:S04]  /*67b50*/  LDL.LU.64 R8, [R1+0x800] ;  /* 0x0008000001087983 */ /* 0x001ea80000300a00 */
[----:B------:R-:W2:Y:S04]  /*67b60*/  LDL.LU.64 R10, [R1+0x808] ;  /* 0x00080800010a7983 */ /* 0x000ea80000300a00 */
[----:B------:R-:W-:Y:S04]  /*67b70*/  STL.64 [R1+0x810], R16 ;  /* 0x0008101001007387 */ /* 0x000fe80000100a00 */
[----:B------:R0:W-:Y:S04]  /*67b80*/  STL.64 [R1+0x818], R18 ;  /* 0x0008181201007387 */ /* 0x0001e80000100a00 */
[----:B0-----:R-:W2:Y:S01]  /*67b90*/  LDL.LU.64 R18, [R1+0x5648] ;  /* 0x0056480001127983 */ /* 0x001ea20000300a00 */
[----:B----4-:R-:W-:-:S02]  /*67ba0*/  IMAD.MOV.U32 R24, RZ, RZ, R5 ;  /* 0x000000ffff187224 */ /* 0x010fc400078e0005 */
[----:B------:R-:W-:Y:S01]  /*67bb0*/  IMAD.MOV.U32 R25, RZ, RZ, R4 ;  /* 0x000000ffff197224 */ /* 0x000fe200078e0004 */
[----:B------:R-:W3:Y:S04]  /*67bc0*/  LDL.LU.64 R16, [R1+0x5640] ;  /* 0x0056400001107983 */ /* 0x000ee80000300a00 */
[----:B------:R-:W4:Y:S04]  /*67bd0*/  LDL.LU.64 R4, [R1+0x7d0] ;  /* 0x0007d00001047983 */ /* 0x000f280000300a00 */
[----:B------:R-:W4:Y:S04]  /*67be0*/  LDL.LU.64 R6, [R1+0x7d8] ;  /* 0x0007d80001067983 */ /* 0x000f280000300a00 */
[----:B------:R-:W-:Y:S04]  /*67bf0*/  STL.64 [R1+0x5608], R26 ;  /* 0x0056081a01007387 */ /* 0x000fe80000100a00 */
[----:B------:R0:W-:Y:S04]  /*67c00*/  STL.64 [R1+0x5600], R24 ;  /* 0x0056001801007387 */ /* 0x0001e80000100a00 */
[----:B0-----:R-:W3:Y:S04]  /*67c10*/  LDL.LU.64 R24, [R1+0x7c0] ;  /* 0x0007c00001187983 */ /* 0x001ee80000300a00 */
[----:B------:R-:W3:Y:S04]  /*67c20*/  LDL.LU.64 R26, [R1+0x7c8] ;  /* 0x0007c800011a7983 */ /* 0x000ee80000300a00 */
[----:B------:R0:W-:Y:S04]  /*67c30*/  STL.64 [R1+0x54e0], R22 ;  /* 0x0054e01601007387 */ /* 0x0001e80000100a00 */
[----:B0-----:R-:W3:Y:S04]  /*67c40*/  LDL.LU R22, [R1+0x1864] ;  /* 0x0018640001167983 */ /* 0x001ee80000300800 */
[----:B------:R-:W3:Y:S04]  /*67c50*/  LDL.LU R23, [R1+0x1860] ;  /* 0x0018600001177983 */ /* 0x000ee80000300800 */
[----:B------:R0:W-:Y:S04]  /*67c60*/  STL.64 [R1+0x54d8], R20 ;  /* 0x0054d81401007387 */ /* 0x0001e80000100a00 */
[----:B0-----:R-:W3:Y:S04]  /*67c70*/  LDL.LU R20, [R1+0x1874] ;  /* 0x0018740001147983 */ /* 0x001ee80000300800 */
[----:B------:R-:W3:Y:S01]  /*67c80*/  LDL.LU R21, [R1+0x1870] ;  /* 0x0018700001157983 */ /* 0x000ee20000300800 */
        /* <DEDUP_REMOVED lines=14> */
[----:B0-----:R-:W2:Y:S04]  /*67d70*/  LDL.LU.64 R16, [R1+0x7e0] ;  /* 0x0007e00001107983 */ /* 0x001ea80000300a00 */
[----:B------:R-:W2:Y:S01]  /*67d80*/  LDL.LU.64 R18, [R1+0x7e8] ;  /* 0x0007e80001127983 */ /* 0x000ea20000300a00 */
[C---:B----4-:R-:W-:Y:S08]  /*67d90*/  HMMA.16816.F32 R4, R12.reuse, R8, R4 ;  /* 0x000000080c04723c */ /* 0x050ff00000001804 */
        /* <DEDUP_REMOVED lines=8> */
[----:B0-----:R-:W3:Y:S04]  /*67e20*/  LDL.LU.64 R6, [R1+0x5618] ;  /* 0x0056180001067983 */ /* 0x001ee80000300a00 */
[----:B------:R-:W4:Y:S04]  /*67e30*/  LDL.LU.64 R4, [R1+0x5610] ;  /* 0x0056100001047983 */ /* 0x000f280000300a00 */
[----:B------:R-:W-:Y:S04]  /*67e40*/  STL.64 [R1+0x5498], R10 ;  /* 0x0054980a01007387 */ /* 0x000fe80000100a00 */
[----:B------:R0:W-:Y:S04]  /*67e50*/  STL.64 [R1+0x5490], R8 ;  /* 0x0054900801007387 */ /* 0x0001e80000100a00 */
[----:B0-----:R-:W4:Y:S04]  /*67e60*/  LDL.LU.64 R8, [R1+0x7b0] ;  /* 0x0007b00001087983 */ /* 0x001f280000300a00 */
[----:B------:R-:W4:Y:S01]  /*67e70*/  LDL.LU.64 R10, [R1+0x7b8] ;  /* 0x0007b800010a7983 */ /* 0x000f220000300a00 */
[----:B---3--:R-:W-:-:S15]  /*67e80*/  HMMA.16816.F32 R24, R12, R6, R24 ;  /* 0x000000060c18723c */ /* 0x008fde0000001818 */
[----:B------:R-:W-:-:S04]  /*67e90*/  NOP ;  /* 0x0000000000007918 */ /* 0x000fc80000000000 */
[----:B------:R-:W-:Y:S04]  /*67ea0*/  STL.64 [R1+0x7c0], R24 ;  /* 0x0007c01801007387 */ /* 0x000fe80000100a00 */
[----:B------:R0:W-:Y:S04]  /*67eb0*/  STL.64 [R1+0x7c8], R26 ;  /* 0x0007c81a01007387 */ /* 0x0001e80000100a00 */
[----:B0-----:R-:W3:Y:S01]  /*67ec0*/  LDL.LU.64 R26, [R1+0x5608] ;  /* 0x00560800011a7983 */ /* 0x001ee20000300a00 */
[C---:B----4-:R-:W-:Y:S03]  /*67ed0*/  HMMA.16816.F32 R8, R12.reuse, R4, R8 ;  /* 0x000000040c08723c */ /* 0x050fe60000001808 */
[----:B------:R-:W4:Y:S04]  /*67ee0*/  LDL.LU.64 R24, [R1+0x5600] ;  /* 0x0056000001187983 */ /* 0x000f280000300a00 */
[----:B------:R-:W-:Y:S01]  /*67ef0*/  STL.64 [R1+0x5478], R6 ;  /* 0x0054780601007387 */ /* 0x000fe20000100a00 */
[----:B--2---:R-:W-:Y:S03]  /*67f00*/  HMMA.16816.F32 R12, R12, R2, R16 ;  /* 0x000000020c0c723c */ /* 0x004fe60000001810 */
[----:B------:R0:W-:Y:S08]  /*67f10*/  STL.64 [R1+0x5470], R4 ;  /* 0x0054700401007387 */ /* 0x0001f00000100a00 */
[----:B------:R-:W-:Y:S04]  /*67f20*/  STL.64 [R1+0x7b0], R8 ;  /* 0x0007b00801007387 */ /* 0x000fe80000100a00 */
[----:B------:R1:W-:Y:S04]  /*67f30*/  STL.64 [R1+0x7b8], R10 ;  /* 0x0007b80a01007387 */ /* 0x0003e80000100a00 */
[----:B0-----:R-:W4:Y:S04]  /*67f40*/  LDL.LU.64 R4, [R1+0x7a0] ;  /* 0x0007a00001047983 */ /* 0x001f280000300a00 */
[----:B------:R-:W4:Y:S01]  /*67f50*/  LDL.LU.64 R6, [R1+0x7a8] ;  /* 0x0007a80001067983 */ /* 0x000f220000300a00 */
[----:B-1----:R-:W-:-:S02]  /*67f60*/  IMAD R11, R23, 0x100, R22 ;  /* 0x00000100170b7824 */ /* 0x002fc400078e0216 */
[----:B------:R-:W-:Y:S01]  /*67f70*/  IMAD R10, R29, 0x100, R28 ;  /* 0x000001001d0a7824 */ /* 0x000fe200078e021c */
[----:B------:R-:W2:Y:S04]  /*67f80*/  LDL.64 R22, [R1+0x90] ;  /* 0x0000900001167983 */ /* 0x000ea80000100a00 */
[----:B------:R-:W2:Y:S04]  /*67f90*/  LDL R28, [R1+0x88] ;  /* 0x00008800011c7983 */ /* 0x000ea80000100800 */
[----:B------:R-:W2:Y:S04]  /*67fa0*/  LDL R29, [R1+0x8c] ;  /* 0x00008c00011d7983 */ /* 0x000ea80000100800 */
[----:B------:R-:W-:Y:S04]  /*67fb0*/  STL [R1+0x5454], R2 ;  /* 0x0054540201007387 */ /* 0x000fe80000100800 */
[----:B------:R-:W-:Y:S04]  /*67fc0*/  STL [R1+0x5450], R3 ;  /* 0x0054500301007387 */ /* 0x000fe80000100800 */
[----:B------:R0:W-:Y:S04]  /*67fd0*/  STL.64 [R1+0x540], R12 ;  /* 0x0005400c01007387 */ /* 0x0001e80000100a00 */
[----:B------:R1:W-:Y:S01]  /*67fe0*/  STL.64 [R1+0x548], R14 ;  /* 0x0005480e01007387 */ /* 0x0003e20000100a00 */
[----:B---3--:R-:W-:-:S03]  /*67ff0*/  IMAD R8, R27, 0x100, R26 ;  /* 0x000001001b087824 */ /* 0x008fc600078e021a */
[----:B------:R-:W3:Y:S04]  /*68000*/  LDL R26, [R1+0x48] ;  /* 0x00004800011a7983 */ /* 0x000ee80000100800 */
[----:B------:R-:W3:Y:S01]  /*68010*/  LDL R27, [R1+0x4c] ;  /* 0x00004c00011b7983 */ /* 0x000ee20000100800 */
[----:B------:R-:W-:Y:S01]  /*68020*/  IMAD R9, R21, 0x100, R20 ;  /* 0x0000010015097824 */ /* 0x000fe200078e0214 */
[----:B0-----:R-:W-:Y:S02]  /*68030*/  F2FP.F16.E4M3.UNPACK_B R12, R11 ;  /* 0x0000000bff0c723e */ /* 0x001fe400020006ff */
[----:B------:R-:W-:Y:S02]  /*68040*/  F2FP.F16.E4M3.UNPACK_B R13, R10 ;  /* 0x0000000aff0d723e */ /* 0x000fe400020006ff */
[----:B-1----:R-:W-:Y:S01]  /*68050*/  F2FP.F16.E4M3.UNPACK_B R15, R8 ;  /* 0x00000008ff0f723e */ /* 0x002fe200020006ff */
[----:B------:R-:W2:Y:S01]  /*68060*/  LDL.64 R20, [R1+0x80] ;  /* 0x0000800001147983 */ /* 0x000ea20000100a00 */
[----:B------:R-:W-:-:S07]  /*68070*/  F2FP.F16.E4M3.UNPACK_B R14, R9 ;  /* 0x00000009ff0e723e */ /* 0x000fce00020006ff */
[C---:B----4-:R-:W-:Y:S01]  /*68080*/  HMMA.16816.F32 R4, R12.reuse, R24, R4 ;  /* 0x000000180c04723c */ /* 0x050fe20000001804 */
[----:B---3--:R0:W-:Y:S04]  /*68090*/  STL.64 [R1+0x55a8], R26 ;  /* 0x0055a81a01007387 */ /* 0x0081e80000100a00 */
[----:B------:R-:W2:Y:S04]  /*680a0*/  LDL.LU.64 R8, [R1+0x780] ;  /* 0x0007800001087983 */ /* 0x000ea80000300a00 */
[----:B------:R-:W2:Y:S10]  /*680b0*/  LDL.LU.64 R10, [R1+0x788] ;  /* 0x00078800010a7983 */ /* 0x000eb40000300a00 */
[----:B------:R1:W-:Y:S04]  /*680c0*/  STL.64 [R1+0x7a0], R4 ;  /* 0x0007a00401007387 */ /* 0x0003e80000100a00 */
[----:B------:R3:W-:Y:S04]  /*680d0*/  STL.64 [R1+0x7a8], R6 ;  /* 0x0007a80601007387 */ /* 0x0007e80000100a00 */
[----:B------:R-:W4:Y:S04]  /*680e0*/  LDL R24, [R1+0x50] ;  /* 0x0000500001187983 */ /* 0x000f280000100800 */
[----:B------:R-:W4:Y:S04]  /*680f0*/  LDL R25, [R1+0x54] ;  /* 0x0000540001197983 */ /* 0x000f280000100800 */
[----:B------:R-:W2:Y:S04]  /*68100*/  LDL R16, [R1+0x60] ;  /* 0x0000600001107983 */ /* 0x000ea80000100800 */
[----:B------:R-:W2:Y:S04]  /*68110*/  LDL R17, [R1+0x64] ;  /* 0x0000640001117983 */ /* 0x000ea80000100800 */
[----:B0-----:R-:W2:Y:S04]  /*68120*/  LDL.64 R26, [R1+0x68] ;  /* 0x00006800011a7983 */ /* 0x001ea80000100a00 */
[----:B-1----:R-:W4:Y:S04]  /*68130*/  LDL.LU.64 R4, [R1+0x770] ;  /* 0x0007700001047983 */ /* 0x002f280000300a00 */
[----:B---3--:R-:W3:Y:S04]  /*68140*/  LDL.LU.64 R6, [R1+0x778] ;  /* 0x0007780001067983 */ /* 0x008ee80000300a00 */
[----:B--2---:R-:W-:Y:S04]  /*68150*/  STL.64 [R1+0x55c8], R26 ;  /* 0x0055c81a01007387 */ /* 0x004fe80000100a00 */
[----:B----4-:R0:W-:Y:S04]  /*68160*/  STL.64 [R1+0x55c0], R24 ;  /* 0x0055c01801007387 */ /* 0x0101e80000100a00 */
[----:B0-----:R-:W2:Y:S04]  /*68170*/  LDL.LU.64 R24, [R1+0x790] ;  /* 0x0007900001187983 */ /* 0x001ea80000300a00 */
[----:B------:R-:W2:Y:S04]  /*68180*/  LDL.LU.64 R26, [R1+0x798] ;  /* 0x00079800011a7983 */ /* 0x000ea80000300a00 */
[----:B------:R-:W4:Y:S04]  /*68190*/  LDL R18, [R1+0x58] ;  /* 0x0000580001127983 */ /* 0x000f280000100800 */
[----:B------:R-:W4:Y:S01]  /*681a0*/  LDL R19, [R1+0x5c] ;  /* 0x00005c0001137983 */ /* 0x000f220000100800 */
[----:B------:R-:W-:Y:S01]  /*681b0*/  HMMA.16816.F32 R8, R12, R28, R8 ;  /* 0x0000001c0c08723c */ /* 0x000fe20000001808 */
[----:B------:R-:W-:-:S02]  /*681c0*/  IMAD.MOV.U32 R3, RZ, RZ, R22 ;  /* 0x000000ffff037224 */ /* 0x000fc400078e0016 */
[----:B----4-:R-:W-:Y:S04]  /*681d0*/  STL.64 [R1+0x55b8], R18 ;  /* 0x0055b81201007387 */ /* 0x010fe80000100a00 */
[----:B------:R2:W-:Y:S02]  /*681e0*/  STL.64 [R1+0x55b0], R16 ;  /* 0x0055b01001007387 */ /* 0x0005e40000100a00 */
[----:B--2---:R-:W-:Y:S02]  /*681f0*/  HMMA.16816.F32 R16, R12, R22, R24 ;  /* 0x000000160c10723c */ /* 0x004fe40000001818 */
[----:B------:R-:W-:Y:S01]  /*68200*/  STL [R1+0x5458], R3 ;  /* 0x0054580301007387 */ /* 0x000fe20000100800 */
[----:B------:R-:W-:-:S15]  /*68210*/  IMAD.MOV.U32 R23, RZ, RZ, R0 ;  /* 0x000000ffff177224 */ /* 0x000fde00078e0000 */
[----:B------:R-:W-:Y:S01]  /*68220*/  NOP ;  /* 0x0000000000007918 */ /* 0x000fe20000000000 */
[----:B------:R-:W-:Y:S04]  /*68230*/  STL.64 [R1+0x790], R16 ;  /* 0x0007901001007387 */ /* 0x000fe80000100a00 */
[----:B------:R-:W-:Y:S04]  /*68240*/  STL.64 [R1+0x798], R18 ;  /* 0x0007981201007387 */ /* 0x000fe80000100a00 */
[----:B------:R-:W2:Y:S04]  /*68250*/  LDL R22, [R1+0x8] ;  /* 0x0000080001167983 */ /* 0x000ea80000100800 */
[----:B------:R-:W-:Y:S04]  /*68260*/  STL.64 [R1+0x780], R8 ;  /* 0x0007800801007387 */ /* 0x000fe80000100a00 */
[----:B------:R-:W-:Y:S04]  /*68270*/  STL.64 [R1+0x788], R10 ;  /* 0x0007880a01007387 */ /* 0x000fe80000100a00 */
[----:B------:R-:W4:Y:S04]  /*68280*/  LDL.LU R0, [R1+0x55f8] ;  /* 0x0055f80001007983 */ /* 0x000f280000300800 */
[----:B------:R-:W2:Y:S04]  /*68290*/  LDL.LU.64 R24, [R1+0x750] ;  /* 0x0007500001187983 */ /* 0x000ea80000300a00 */
[----:B------:R-:W2:Y:S01]  /*682a0*/  LDL.LU.64 R26, [R1+0x758] ;  /* 0x00075800011a7983 */ /* 0x000ea20000300a00 */
[----:B---3--:R-:W-:Y:S03]  /*682b0*/  HMMA.16816.F32 R4, R12, R20, R4 ;  /* 0x000000140c04723c */ /* 0x008fe60000001804 */
[----:B--2---:R0:W-:Y:S04]  /*682c0*/  STL.64 [R1+0x55e0], R26 ;  /* 0x0055e01a01007387 */ /* 0x0041e80000100a00 */
[----:B0-----:R-:W2:Y:S04]  /*682d0*/  LDL R26, [R1+0x78] ;  /* 0x00007800011a7983 */ /* 0x001ea80000100800 */
[----:B------:R-:W2:Y:S04]  /*682e0*/  LDL R27, [R1+0x7c] ;  /* 0x00007c00011b7983 */ /* 0x000ea80000100800 */
[----:B------:R-:W-:Y:S04]  /*682f0*/  STL.64 [R1+0x55d8], R24 ;  /* 0x0055d81801007387 */ /* 0x000fe80000100a00 */
[----:B------:R-:W3:Y:S04]  /*68300*/  LDL.64 R28, [R1] ;  /* 0x00000000011c7983 */ /* 0x000ee80000100a00 */
[----:B------:R-:W2:Y:S04]  /*68310*/  LDL.LU.64 R16, [R1+0x740] ;  /* 0x0007400001107983 */ /* 0x000ea80000300a00 */
[----:B------:R-:W-:Y:S04]  /*68320*/  STL.64 [R1+0x770], R4 ;  /* 0x0007700401007387 */ /* 0x000fe80000100a00 */
[----:B------:R-:W-:Y:S04]  /*68330*/  STL.64 [R1+0x778], R6 ;  /* 0x0007780601007387 */ /* 0x000fe80000100a00 */
[----:B------:R-:W2:Y:S01]  /*68340*/  LDL.LU.64 R18, [R1+0x748] ;  /* 0x0007480001127983 */ /* 0x000ea20000300a00 */
[----:B------:R-:W-:-:S03]  /*68350*/  IMAD.MOV.U32 R2, RZ, RZ, R21 ;  /* 0x000000ffff027224 */ /* 0x000fc600078e0015 */
[----:B--2---:R-:W-:Y:S04]  /*68360*/  STL.64 [R1+0x55f0], R18 ;  /* 0x0055f01201007387 */ /* 0x004fe80000100a00 */
[----:B------:R0:W-:Y:S04]  /*68370*/  STL.64 [R1+0x55e8], R16 ;  /* 0x0055e81001007387 */ /* 0x0001e80000100a00 */
[----:B0-----:R-:W2:Y:S04]  /*68380*/  LDL.LU.64 R16, [R1+0x760] ;  /* 0x0007600001107983 */ /* 0x001ea80000300a00 */
[----:B------:R-:W2:Y:S04]  /*68390*/  LDL.LU.64 R18, [R1+0x768] ;  /* 0x0007680001127983 */ /* 0x000ea80000300a00 */
[----:B------:R-:W3:Y:S04]  /*683a0*/  LDL.LU.64 R8, [R1+0x710] ;  /* 0x0007100001087983 */ /* 0x000ee80000300a00 */
[----:B------:R-:W3:Y:S04]  /*683b0*/  LDL.LU.64 R10, [R1+0x718] ;  /* 0x00071800010a7983 */ /* 0x000ee80000300a00 */
[----:B------:R-:W3:Y:S04]  /*683c0*/  LDL.LU.64 R4, [R1+0x700] ;  /* 0x0007000001047983 */ /* 0x000ee80000300a00 */
[----:B------:R-:W3:Y:S04]  /*683d0*/  LDL.LU.64 R6, [R1+0x708] ;  /* 0x0007080001067983 */ /* 0x000ee80000300a00 */
[----:B------:R-:W3:Y:S04]  /*683e0*/  LDL.64 R20, [R1+0x10] ;  /* 0x0000100001147983 */ /* 0x000ee80000100a00 */
[----:B------:R-:W-:Y:S01]  /*683f0*/  STL.64 [R1+0x5510], R22 ;  /* 0x0055101601007387 */ /* 0x000fe20000100a00 */
[----:B--2---:R-:W-:Y:S03]  /*68400*/  HMMA.16816.F32 R24, R12, R26, R16 ;  /* 0x0000001a0c18723c */ /* 0x004fe60000001810 */
[----:B---3--:R0:W-:Y:S04]  /*68410*/  STL.64 [R1+0x5508], R20 ;  /* 0x0055081401007387 */ /* 0x0081e80000100a00 */
[----:B0-----:R-:W2:Y:S04]  /*68420*/  LDL.64 R20, [R1+0x70] ;  /* 0x0000700001147983 */ /* 0x001ea80000100a00 */
[----:B------:R-:W-:Y:S04]  /*68430*/  STL [R1+0x545c], R2 ;  /* 0x00545c0201007387 */ /* 0x000fe80000100800 */
[----:B------:R-:W3:Y:S04]  /*68440*/  LDL.LU.64 R18, [R1+0x55f0] ;  /* 0x0055f00001127983 */ /* 0x000ee80000300a00 */
[----:B------:R-:W3:Y:S04]  /*68450*/  LDL.LU.64 R16, [R1+0x55e8] ;  /* 0x0055e80001107983 */ /* 0x000ee80000300a00 */
[----:B------:R-:W-:Y:S04]  /*68460*/  STL.64 [R1+0x760], R24 ;  /* 0x0007601801007387 */ /* 0x000fe80000100a00 */
[----:B------:R0:W-:Y:S04]  /*68470*/  STL.64 [R1+0x768], R26 ;  /* 0x0007681a01007387 */ /* 0x0001e80000100a00 */
[----:B0-----:R-:W2:Y:S04]  /*68480*/  LDL.LU.64 R26, [R1+0x55e0] ;  /* 0x0055e000011a7983 */ /* 0x001ea80000300a00 */
[----:B------:R-:W2:Y:S04]  /*68490*/  LDL.LU.64 R24, [R1+0x55d8] ;  /* 0x0055d80001187983 */ /* 0x000ea80000300a00 */
[----:B------:R-:W3:Y:S01]  /*684a0*/  LDL R22, [R1+0x18] ;  /* 0x0000180001167983 */ /* 0x000ee20000100800 */
[----:B----4-:R-:W-:-:S03]  /*684b0*/  IMAD.MOV.U32 R23, RZ, RZ, R0 ;  /* 0x000000ffff177224 */ /* 0x010fc600078e0000 */
[----:B------:R-:W4:Y:S01]  /*684c0*/  LDL.LU R0, [R1+0x55d0] ;  /* 0x0055d00001007983 */ /* 0x000f220000300800 */
[----:B--2---:R-:W-:Y:S01]  /*684d0*/  HMMA.16816.F32 R24, R12, R20, R24 ;  /* 0x000000140c18723c */ /* 0x004fe20000001818 */
[----:B------:R-:W-:-:S15]  /*684e0*/  IMAD.MOV.U32 R2, RZ, RZ, R21 ;  /* 0x000000ffff027224 */ /* 0x000fde00078e0015 */
[----:B------:R-:W-:-:S03]  /*684f0*/  NOP ;  /* 0x0000000000007918 */ /* 0x000fc60000000000 */
[----:B------:R-:W-:Y:S04]  /*68500*/  STL.64 [R1+0x750], R24 ;  /* 0x0007501801007387 */ /* 0x000fe80000100a00 */
[----:B------:R0:W-:Y:S04]  /*68510*/  STL.64 [R1+0x758], R26 ;  /* 0x0007581a01007387 */ /* 0x0001e80000100a00 */
[----:B0-----:R-:W2:Y:S04]  /*68520*/  LDL.LU.64 R26, [R1+0x55c8] ;  /* 0x0055c800011a7983 */ /* 0x001ea80000300a00 */
[----:B------:R-:W4:Y:S04]  /*68530*/  LDL.LU.64 R24, [R1+0x55c0] ;  /* 0x0055c00001187983 */ /* 0x000f280000300a00 */
[----:B------:R-:W4:Y:S04]  /*68540*/  LDL.64 R20, [R1+0x20] ;  /* 0x0000200001147983 */ /* 0x000f280000100a00 */
[----:B---3--:R-:W-:Y:S01]  /*68550*/  STL.64 [R1+0x5540], R22 ;  /* 0x0055401601007387 */ /* 0x008fe20000100a00 */
[----:B--2---:R-:W-:Y:S03]  /*68560*/  HMMA.16816.F32 R16, R12, R26, R16 ;  /* 0x0000001a0c10723c */ /* 0x004fe60000001810 */
[----:B----4-:R0:W-:Y:S04]  /*68570*/  STL.64 [R1+0x5538], R20 ;  /* 0x0055381401007387 */ /* 0x0101e80000100a00 */
[----:B0-----:R-:W2:Y:S04]  /*68580*/  LDL.LU.64 R20, [R1+0x730] ;  /* 0x0007300001147983 */ /* 0x001ea80000300a00 */
[----:B------:R-:W2:Y:S08]  /*68590*/  LDL.LU.64 R22, [R1+0x738] ;  /* 0x0007380001167983 */ /* 0x000eb00000300a00 */
[----:B------:R-:W-:Y:S04]  /*685a0*/  STL.64 [R1+0x740], R16 ;  /* 0x0007401001007387 */ /* 0x000fe80000100a00 */
[----:B------:R0:W-:Y:S04]  /*685b0*/  STL.64 [R1+0x748], R18 ;  /* 0x0007481201007387 */ /* 0x0001e80000100a00 */
[----:B0-----:R-:W3:Y:S04]  /*685c0*/  LDL.LU.64 R18, [R1+0x55b8] ;  /* 0x0055b80001127983 */ /* 0x001ee80000300a00 */
[----:B------:R-:W2:Y:S01]  /*685d0*/  LDL.LU.64 R16, [R1+0x55b0] ;  /* 0x0055b00001107983 */ /* 0x000ea20000300a00 */
[----:B------:R-:W-:-:S03]  /*685e0*/  IMAD.MOV.U32 R3, RZ, RZ, R26 ;  /* 0x000000ffff037224 */ /* 0x000fc600078e001a */
[----:B------:R-:W4:Y:S01]  /*685f0*/  LDL.LU.64 R26, [R1+0x55a8] ;  /* 0x0055a800011a7983 */ /* 0x000f220000300a00 */
[----:B--2---:R-:W-:-:S15]  /*68600*/  HMMA.16816.F32 R20, R12, R16, R20 ;  /* 0x000000100c14723c */ /* 0x004fde0000001814 */
[----:B------:R-:W-:-:S04]  /*68610*/  NOP ;  /* 0x0000000000007918 */ /* 0x000fc80000000000 */
[----:B------:R-:W-:Y:S04]  /*68620*/  STL.64 [R1+0x730], R20 ;  /* 0x0007301401007387 */ /* 0x000fe80000100a00 */
[----:B------:R0:W-:Y:S04]  /*68630*/  STL.64 [R1+0x738], R22 ;  /* 0x0007381601007387 */ /* 0x0001e80000100a00 */
[----:B0-----:R-:W2:Y:S01]  /*68640*/  LDL R22, [R1+0x28] ;  /* 0x0000280001167983 */ /* 0x001ea20000100800 */
[----:B------:R-:W-:-:S03]  /*68650*/  IMAD.MOV.U32 R23, RZ, RZ, R0 ;  /* 0x000000ffff177224 */ /* 0x000fc600078e0000 */
[----:B------:R-:W3:Y:S04]  /*68660*/  LDL.LU R0, [R1+0x55a0] ;  /* 0x0055a00001007983 */ /* 0x000ee80000300800 */
[----:B--2---:R0:W-:Y:S04]  /*68670*/  STL.64 [R1+0x5558], R22 ;  /* 0x0055581601007387 */ /* 0x0041e80000100a00 */
[----:B------:R-:W3:Y:S04]  /*68680*/  LDL.LU.64 R20, [R1+0x11f0] ;  /* 0x0011f00001147983 */ /* 0x000ee80000300a00 */
[----:B0-----:R-:W3:Y:S01]  /*68690*/  LDL.LU.64 R22, [R1+0x11f8] ;  /* 0x0011f80001167983 */ /* 0x001ee20000300a00 */
[C---:B------:R-:W-:Y:S08]  /*686a0*/  HMMA.16816.F32 R8, R12.reuse, R24, R8 ;  /* 0x000000180c08723c */ /* 0x040ff00000001808 */
[C---:B----4-:R-:W-:Y:S08]  /*686b0*/  HMMA.16816.F32 R4, R12.reuse, R26, R4 ;  /* 0x0000001a0c04723c */ /* 0x050ff00000001804 */
[----:B---3--:R-:W-:-:S15]  /*686c0*/  HMMA.16816.F32 R16, R12, R18, R20 ;  /* 0x000000120c10723c */ /* 0x008fde0000001814 */
[----:B------:R-:W-:-:S04]  /*686d0*/  NOP ;  /* 0x0000000000007918 */ /* 0x000fc80000000000 */
[----:B------:R-:W-:Y:S04]  /*686e0*/  STL.64 [R1+0x720], R16 ;  /* 0x0007201001007387 */ /* 0x000fe80000100a00 */
[----:B------:R-:W-:Y:S04]  /*686f0*/  STL.64 [R1+0x728], R18 ;  /* 0x0007281201007387 */ /* 0x000fe80000100a00 */
[----:B------:R-:W2:Y:S04]  /*68700*/  LDL R20, [R1+0x30] ;  /* 0x0000300001147983 */ /* 0x000ea80000100800 */
[----:B------:R-:W-:Y:S04]  /*68710*/  STL.64 [R1+0x710], R8 ;  /* 0x0007100801007387 */ /* 0x000fe80000100a00 */
[----:B------:R-:W-:Y:S04]  /*68720*/  STL.64 [R1+0x718], R10 ;  /* 0x0007180a01007387 */ /* 0x000fe80000100a00 */
[----:B------:R-:W-:Y:S04]  /*68730*/  STL.64 [R1+0x700], R4 ;  /* 0x0007000401007387 */ /* 0x000fe80000100a00 */
[----:B------:R-:W-:Y:S04]  /*68740*/  STL.64 [R1+0x708], R6 ;  /* 0x0007080601007387 */ /* 0x000fe80000100a00 */
[----:B------:R-:W2:Y:S04]  /*68750*/  LDL R21, [R1+0x34] ;  /* 0x0000340001157983 */ /* 0x000ea80000100800 */
[----:B------:R-:W3:Y:S04]  /*68760*/  LDL R22, [R1+0x38] ;  /* 0x0000380001167983 */ /* 0x000ee80000100800 */
[----:B------:R-:W3:Y:S04]  /*68770*/  LDL R23, [R1+0x3c] ;  /* 0x00003c0001177983 */ /* 0x000ee80000100800 */
[----:B--2---:R0:W-:Y:S04]  /*68780*/  STL.64 [R1+0x5570], R20 ;  /* 0x0055701401007387 */ /* 0x0041e80000100a00 */
[----:B0-----:R-:W2:Y:S04]  /*68790*/  LDL R20, [R1+0x40] ;  /* 0x0000400001147983 */ /* 0x001ea80000100800 */
        /* <DEDUP_REMOVED lines=30> */
[----:B------:R-:W4:Y:S01]  /*68980*/  LDL.LU.64 R26, [R1+0x6e8] ;  /* 0x0006e800011a7983 */ /* 0x000f220000300a00 */
[----:B------:R-:W-:-:S03]  /*68990*/  IMAD.MOV.U32 R21, RZ, RZ, R0 ;  /* 0x000000ffff157224 */ /* 0x000fc600078e0000 */
        /* <DEDUP_REMOVED lines=41> */
[----:B------:R-:W-:-:S05]  /*68c30*/  IMAD.MOV.U32 R0, RZ, RZ, R21 ;  /* 0x000000ffff007224 */ /* 0x000fca00078e0015 */
        /* <DEDUP_REMOVED lines=15> */
[----:B------:R0:W-:Y:S01]  /*68d30*/  STL [R1+0x544c], R0 ;  /* 0x00544c0001007387 */ /* 0x0001e20000100800 */
[----:B--2---:R-:W-:Y:S03]  /*68d40*/  HMMA.16816.F32 R20, R12, R22, R24 ;  /* 0x000000160c14723c */ /* 0x004fe60000001818 */
[----:B------:R-:W2:Y:S04]  /*68d50*/  LDL.LU.64 R26, [R1+0x54f0] ;  /* 0x0054f000011a7983 */ /* 0x000ea80000300a00 */
[----:B------:R-:W2:Y:S01]  /*68d60*/  LDL.LU.64 R24, [R1+0x54e8] ;  /* 0x0054e80001187983 */ /* 0x000ea20000300a00 */
[----:B0-----:R-:W-:-:S11]  /*68d70*/  IMAD.MOV.U32 R0, RZ, RZ, R29 ;  /* 0x000000ffff007224 */ /* 0x001fd600078e001d */
        /* <DEDUP_REMOVED lines=8> */
[----:B0-----:R-:W4:Y:S04]  /*68e00*/  LDL.LU.64 R26, [R1+0x54d0] ;  /* 0x0054d000011a7983 */ /* 0x001f280000300a00 */
[----:B------:R-:W2:Y:S04]  /*68e10*/  LDL.LU.64 R24, [R1+0x54c8] ;  /* 0x0054c80001187983 */ /* 0x000ea80000300a00 */
[----:B------:R-:W3:Y:S02]  /*68e20*/  LDL.LU.64 R28, [R1+0x54c0] ;  /* 0x0054c000011c7983 */ /* 0x000ee40000300a00 */
[C---:B---3--:R-:W-:Y:S08]  /*68e30*/  HMMA.16816.F32 R16, R12.reuse, R28, R16 ;  /* 0x0000001c0c10723c */ /* 0x048ff00000001810 */
[C---:B----4-:R-:W-:Y:S08]  /*68e40*/  HMMA.16816.F32 R8, R12.reuse, R26, R8 ;  /* 0x0000001a0c08723c */ /* 0x050ff00000001808 */
[C---:B--2---:R-:W-:Y:S03]  /*68e50*/  HMMA.16816.F32 R4, R12.reuse, R24, R4 ;  /* 0x000000180c04723c */ /* 0x044fe60000001804 */
[----:B------:R0:W-:Y:S04]  /*68e60*/  STL.64 [R1+0x660], R16 ;  /* 0x0006601001007387 */ /* 0x0001e80000100a00 */
[----:B------:R1:W-:Y:S04]  /*68e70*/  STL.64 [R1+0x668], R18 ;  /* 0x0006681201007387 */ /* 0x0003e80000100a00 */
[----:B0-----:R-:W2:Y:S04]  /*68e80*/  LDL.LU.64 R16, [R1+0x630] ;  /* 0x0006300001107983 */ /* 0x001ea80000300a00 */
[----:B------:R0:W-:Y:S04]  /*68e90*/  STL.64 [R1+0x650], R8 ;  /* 0x0006500801007387 */ /* 0x0001e80000100a00 */
[----:B------:R3:W-:Y:S04]  /*68ea0*/  STL.64 [R1+0x658], R10 ;  /* 0x0006580a01007387 */ /* 0x0007e80000100a00 */
[----:B-1----:R-:W2:Y:S04]  /*68eb0*/  LDL.LU.64 R18, [R1+0x638] ;  /* 0x0006380001127983 */ /* 0x002ea80000300a00 */
[----:B------:R-:W-:Y:S04]  /*68ec0*/  STL.64 [R1+0x640], R4 ;  /* 0x0006400401007387 */ /* 0x000fe80000100a00 */
[----:B------:R-:W-:Y:S04]  /*68ed0*/  STL.64 [R1+0x648], R6 ;  /* 0x0006480601007387 */ /* 0x000fe80000100a00 */
[----:B0-----:R-:W4:Y:S04]  /*68ee0*/  LDL.LU.64 R8, [R1+0x600] ;  /* 0x0006000001087983 */ /* 0x001f280000300a00 */
[----:B---3--:R-:W3:Y:S04]  /*68ef0*/  LDL.LU.64 R10, [R1+0x608] ;  /* 0x00060800010a7983 */ /* 0x008ee80000300a00 */
[----:B---3--:R-:W-:Y:S04]  /*68f00*/  STL.64 [R1+0x54a8], R10 ;  /* 0x0054a80a01007387 */ /* 0x008fe80000100a00 */
[----:B----4-:R0:W-:Y:S04]  /*68f10*/  STL.64 [R1+0x54a0], R8 ;  /* 0x0054a00801007387 */ /* 0x0101e80000100a00 */
[----:B0-----:R-:W3:Y:S04]  /*68f20*/  LDL.LU.64 R8, [R1+0x610] ;  /* 0x0006100001087983 */ /* 0x001ee80000300a00 */
[----:B------:R-:W3:Y:S04]  /*68f30*/  LDL.LU.64 R10, [R1+0x618] ;  /* 0x00061800010a7983 */ /* 0x000ee80000300a00 */
[----:B------:R-:W4:Y:S04]  /*68f40*/  LDL.LU.64 R4, [R1+0x5e0] ;  /* 0x0005e00001047983 */ /* 0x000f280000300a00 */
[----:B------:R-:W3:Y:S01]  /*68f50*/  LDL.LU.64 R6, [R1+0x5e8] ;  /* 0x0005e80001067983 */ /* 0x000ee20000300a00 */
[C---:B--2---:R-:W-:Y:S03]  /*68f60*/  HMMA.16816.F32 R16, R12.reuse, R22, R16 ;  /* 0x000000160c10723c */ /* 0x044fe60000001810 */
[----:B---3--:R-:W-:Y:S04]  /*68f70*/  STL.64 [R1+0x5488], R6 ;  /* 0x0054880601007387 */ /* 0x008fe80000100a00 */
[----:B----4-:R0:W-:Y:S04]  /*68f80*/  STL.64 [R1+0x5480], R4 ;  /* 0x0054800401007387 */ /* 0x0101e80000100a00 */
[----:B0-----:R-:W2:Y:S04]  /*68f90*/  LDL.LU.64 R4, [R1+0x5f0] ;  /* 0x0005f00001047983 */ /* 0x001ea80000300a00 */
[----:B------:R-:W2:Y:S04]  /*68fa0*/  LDL.LU.64 R6, [R1+0x5f8] ;  /* 0x0005f80001067983 */ /* 0x000ea80000300a00 */
[----:B------:R0:W-:Y:S04]  /*68fb0*/  STL.64 [R1+0x52c0], R26 ;  /* 0x0052c01a01007387 */ /* 0x0001e80000100a00 */
[----:B0-----:R-:W3:Y:S04]  /*68fc0*/  LDL.LU R26, [R1+0x1894] ;  /* 0x00189400011a7983 */ /* 0x001ee80000300800 */
[----:B------:R-:W3:Y:S04]  /*68fd0*/  LDL.LU R27, [R1+0x1890] ;  /* 0x00189000011b7983 */ /* 0x000ee80000300800 */
[----:B------:R0:W-:Y:S04]  /*68fe0*/  STL.64 [R1+0x52b8], R24 ;  /* 0x0052b81801007387 */ /* 0x0001e80000100a00 */
[----:B0-----:R-:W4:Y:S04]  /*68ff0*/  LDL.LU R24, [R1+0x188c] ;  /* 0x00188c0001187983 */ /* 0x001f280000300800 */
[----:B------:R-:W4:Y:S04]  /*69000*/  LDL.LU R25, [R1+0x1888] ;  /* 0x0018880001197983 */ /* 0x000f280000300800 */
[----:B---3--:R-:W-:Y:S04]  /*69010*/  STL.64 [R1+0x5468], R26 ;  /* 0x0054681a01007387 */ /* 0x008fe80000100a00 */
[----:B----4-:R0:W-:Y:S04]  /*69020*/  STL.64 [R1+0x5460], R24 ;  /* 0x0054601801007387 */ /* 0x0101e80000100a00 */
[----:B0-----:R-:W3:Y:S04]  /*69030*/  LDL.LU.64 R24, [R1+0x620] ;  /* 0x0006200001187983 */ /* 0x001ee80000300a00 */
[----:B------:R-:W3:Y:S04]  /*69040*/  LDL.LU.64 R26, [R1+0x628] ;  /* 0x00062800011a7983 */ /* 0x000ee80000300a00 */
[----:B------:R-:W-:Y:S04]  /*69050*/  STL.64 [R1+0x630], R16 ;  /* 0x0006301001007387 */ /* 0x000fe80000100a00 */
[----:B------:R0:W-:Y:S04]  /*69060*/  STL.64 [R1+0x638], R18 ;  /* 0x0006381201007387 */ /* 0x0001e80000100a00 */
[----:B0-----:R-:W4:Y:S04]  /*69070*/  LDL.LU.64 R18, [R1+0x54b8] ;  /* 0x0054b80001127983 */ /* 0x001f280000300a00 */
[----:B------:R-:W2:Y:S01]  /*69080*/  LDL.LU.64 R16, [R1+0x54b0] ;  /* 0x0054b00001107983 */ /* 0x000ea20000300a00 */
[C---:B---3--:R-:W-:Y:S08]  /*69090*/  HMMA.16816.F32 R24, R12.reuse, R20, R24 ;  /* 0x000000140c18723c */ /* 0x048ff00000001818 */
[C---:B----4-:R-:W-:Y:S11]  /*690a0*/  HMMA.16816.F32 R8, R12.reuse, R18, R8 ;  /* 0x000000120c08723c */ /* 0x050ff60000001808 */
[----:B------:R0:W-:Y:S04]  /*690b0*/  STL.64 [R1+0x620], R24 ;  /* 0x0006201801007387 */ /* 0x0001e80000100a00 */
[----:B------:R1:W-:Y:S04]  /*690c0*/  STL.64 [R1+0x628], R26 ;  /* 0x0006281a01007387 */ /* 0x0003e80000100a00 */
[----:B0-----:R-:W3:Y:S04]  /*690d0*/  LDL.LU.64 R24, [R1+0x5d0] ;  /* 0x0005d00001187983 */ /* 0x001ee80000300a00 */
[----:B-1----:R-:W3:Y:S04]  /*690e0*/  LDL.LU.64 R26, [R1+0x5d8] ;  /* 0x0005d800011a7983 */ /* 0x002ee80000300a00 */
[----:B------:R0:W-:Y:S04]  /*690f0*/  STL.64 [R1+0x52d0], R22 ;  /* 0x0052d01601007387 */ /* 0x0001e80000100a00 */
[----:B0-----:R-:W4:Y:S04]  /*69100*/  LDL.LU R22, [R1+0x1884] ;  /* 0x0018840001167983 */ /* 0x001f280000300800 */
[----:B------:R-:W4:Y:S04]  /*69110*/  LDL.LU R23, [R1+0x1880] ;  /* 0x0018800001177983 */ /* 0x000f280000300800 */
        /* <DEDUP_REMOVED lines=27> */
[----:B------:R0:W-:Y:S04]  /*692d0*/  STL.64 [R1+0x5280], R10 ;  /* 0x0052800a01007387 */ /* 0x0001e80000100a00 */
[----:B0-----:R-:W3:Y:S04]  /*692e0*/  LDL.LU R10, [R1+0x189c] ;  /* 0x00189c00010a7983 */ /* 0x001ee80000300800 */
[----:B------:R-:W3:Y:S04]  /*692f0*/  LDL.LU R11, [R1+0x1898] ;  /* 0x00189800010b7983 */ /* 0x000ee80000300800 */
[----:B------:R4:W-:Y:S02]  /*69300*/  STL.64 [R1+0x5278], R8 ;  /* 0x0052780801007387 */ /* 0x0009e40000100a00 */
[----:B----4-:R-:W-:Y:S01]  /*69310*/  IMAD R8, R23, 0x100, R22 ;  /* 0x0000010017087824 */ /* 0x010fe200078e0216 */
[C---:B--2---:R-:W-:Y:S08]  /*69320*/  HMMA.16816.F32 R24, R12.reuse, R6, R24 ;  /* 0x000000060c18723c */ /* 0x044ff00000001818 */
[----:B---3--:R-:W-:Y:S11]  /*69330*/  HMMA.16816.F32 R16, R12, R4, R16 ;  /* 0x000000040c10723c */ /* 0x008ff60000001810 */
[----:B------:R-:W-:Y:S04]  /*69340*/  STL.64 [R1+0x5d0], R24 ;  /* 0x0005d01801007387 */ /* 0x000fe80000100a00 */
[----:B------:R0:W-:Y:S04]  /*69350*/  STL.64 [R1+0x5d8], R26 ;  /* 0x0005d81a01007387 */ /* 0x0001e80000100a00 */
[----:B0-----:R-:W2:Y:S04]  /*69360*/  LDL.LU.64 R26, [R1+0x5468] ;  /* 0x00546800011a7983 */ /* 0x001ea80000300a00 */
[----:B------:R-:W3:Y:S04]  /*69370*/  LDL.LU.64 R24, [R1+0x5460] ;  /* 0x0054600001187983 */ /* 0x000ee80000300a00 */
[----:B------:R-:W-:Y:S04]  /*69380*/  STL.64 [R1+0x5260], R6 ;  /* 0x0052600601007387 */ /* 0x000fe80000100a00 */
[----:B------:R-:W-:Y:S04]  /*69390*/  STL.64 [R1+0x5258], R4 ;  /* 0x0052580401007387 */ /* 0x000fe80000100a00 */
[----:B------:R-:W-:Y:S04]  /*693a0*/  STL.64 [R1+0x5c0], R16 ;  /* 0x0005c01001007387 */ /* 0x000fe80000100a00 */
[----:B------:R0:W-:Y:S04]  /*693b0*/  STL.64 [R1+0x5c8], R18 ;  /* 0x0005c81201007387 */ /* 0x0001e80000100a00 */
[----:B------:R-:W4:Y:S04]  /*693c0*/  LDL.LU R22, [R1+0x60] ;  /* 0x0000600001167983 */ /* 0x000f280000300800 */
[----:B------:R-:W4:Y:S04]  /*693d0*/  LDL.LU R23, [R1+0x64] ;  /* 0x0000640001177983 */ /* 0x000f280000300800 */
[----:B0-----:R-:W4:Y:S01]  /*693e0*/  LDL.LU R18, [R1+0x70] ;  /* 0x0000700001127983 */ /* 0x001f220000300800 */
[----:B------:R-:W-:-:S03]  /*693f0*/  IMAD.MOV.U32 R19, RZ, RZ, R2 ;  /* 0x000000ffff137224 */ /* 0x000fc600078e0002 */
[----:B------:R-:W4:Y:S01]  /*69400*/  LDL.LU R2, [R1+0x545c] ;  /* 0x00545c0001027983 */ /* 0x000f220000300800 */
[----:B--2---:R-:W-:Y:S02]  /*69410*/  IMAD R5, R27, 0x100, R26 ;  /* 0x000001001b057824 */ /* 0x004fe400078e021a */
[----:B---3--:R-:W-:Y:S01]  /*69420*/  IMAD R6, R25, 0x100, R24 ;  /* 0x0000010019067824 */ /* 0x008fe200078e0218 */
[----:B----4-:R-:W-:Y:S04]  /*69430*/  STL.64 [R1+0x53e0], R18 ;  /* 0x0053e01201007387 */ /* 0x010fe80000100a00 */
[----:B------:R-:W2:Y:S04]  /*69440*/  LDL.LU.64 R24, [R1+0x530] ;  /* 0x0005300001187983 */ /* 0x000ea80000300a00 */
[----:B------:R-:W2:Y:S04]  /*69450*/  LDL.LU.64 R26, [R1+0x538] ;  /* 0x00053800011a7983 */ /* 0x000ea80000300a00 */
[----:B------:R-:W3:Y:S04]  /*69460*/  LDL.LU R16, [R1+0x78] ;  /* 0x0000780001107983 */ /* 0x000ee80000300800 */
[----:B------:R-:W3:Y:S01]  /*69470*/  LDL.LU R17, [R1+0x7c] ;  /* 0x00007c0001117983 */ /* 0x000ee20000300800 */
[----:B------:R-:W-:-:S03]  /*69480*/  IMAD.MOV.U32 R20, RZ, RZ, R3 ;  /* 0x000000ffff147224 */ /* 0x000fc600078e0003 */
[----:B---3--:R0:W-:Y:S04]  /*69490*/  STL.64 [R1+0x53f8], R16 ;  /* 0x0053f81001007387 */ /* 0x0081e80000100a00 */
[----:B------:R-:W3:Y:S04]  /*694a0*/  LDL.LU R3, [R1+0x5458] ;  /* 0x0054580001037983 */ /* 0x000ee80000300800 */
[----:B------:R-:W4:Y:S04]  /*694b0*/  LDL.LU R21, [R1+0x6c] ;  /* 0x00006c0001157983 */ /* 0x000f280000300800 */
[----:B0-----:R-:W2:Y:S04]  /*694c0*/  LDL.LU R16, [R1+0x88] ;  /* 0x0000880001107983 */ /* 0x001ea80000300800 */
[----:B------:R-:W2:Y:S04]  /*694d0*/  LDL.LU R17, [R1+0x8c] ;  /* 0x00008c0001117983 */ /* 0x000ea80000300800 */
[----:B------:R-:W2:Y:S01]  /*694e0*/  LDL.LU R18, [R1+0x80] ;  /* 0x0000800001127983 */ /* 0x000ea20000300800 */
[----:B------:R-:W-:-:S03]  /*694f0*/  IMAD.MOV.U32 R19, RZ, RZ, R2 ;  /* 0x000000ffff137224 */ /* 0x000fc600078e0002 */
[----:B------:R-:W3:Y:S04]  /*69500*/  LDL.LU R2, [R1+0x5454] ;  /* 0x0054540001027983 */ /* 0x000ee80000300800 */
[----:B--2---:R3:W-:Y:S02]  /*69510*/  STL.64 [R1+0x5418], R18 ;  /* 0x0054181201007387 */ /* 0x0047e40000100a00 */
[----:B---3--:R-:W-:Y:S02]  /*69520*/  IMAD.MOV.U32 R18, RZ, RZ, R3 ;  /* 0x000000ffff127224 */ /* 0x008fe400078e0003 */
[----:B------:R-:W2:Y:S04]  /*69530*/  LDL.LU R3, [R1+0x5450] ;  /* 0x0054500001037983 */ /* 0x000ea80000300800 */
[----:B------:R-:W3:Y:S04]  /*69540*/  LDL.LU R19, [R1+0x94] ;  /* 0x0000940001137983 */ /* 0x000ee80000300800 */
[----:B------:R0:W-:Y:S04]  /*69550*/  STL.64 [R1+0x5410], R16 ;  /* 0x0054101001007387 */ /* 0x0001e80000100a00 */
[----:B---3--:R-:W-:Y:S04]  /*69560*/  STL.64 [R1+0x5430], R18 ;  /* 0x0054301201007387 */ /* 0x008fe80000100a00 */
[----:B------:R-:W-:Y:S04]  /*69570*/  STL.64 [R1+0x53f0], R22 ;  /* 0x0053f01601007387 */ /* 0x000fe80000100a00 */
[----:B----4-:R1:W-:Y:S04]  /*69580*/  STL.64 [R1+0x53e8], R20 ;  /* 0x0053e81401007387 */ /* 0x0103e80000100a00 */
[----:B0-----:R-:W3:Y:S04]  /*69590*/  LDL.LU R16, [R1+0x98] ;  /* 0x0000980001107983 */ /* 0x001ee80000300800 */
[----:B------:R-:W3:Y:S01]  /*695a0*/  LDL.LU R17, [R1+0x9c] ;  /* 0x00009c0001117983 */ /* 0x000ee20000300800 */
[----:B--2---:R-:W-:Y:S03]  /*695b0*/  HMMA.16816.F32 R12, R12, R2, R24 ;  /* 0x000000020c0c723c */ /* 0x004fe60000001818 */
[----:B------:R-:W2:Y:S01]  /*695c0*/  LDL.LU R26, [R1] ;  /* 0x00000000011a7983 */ /* 0x000ea20000300800 */
[----:B------:R-:W-:-:S15]  /*695d0*/  IMAD.MOV.U32 R27, RZ, RZ, R0 ;  /* 0x000000ffff1b7224 */ /* 0x000fde00078e0000 */
[----:B------:R-:W-:Y:S04]  /*695e0*/  STL.64 [R1+0x530], R12 ;  /* 0x0005300c01007387 */ /* 0x000fe80000100a00 */
[----:B------:R-:W-:Y:S04]  /*695f0*/  STL.64 [R1+0x538], R14 ;  /* 0x0005380e01007387 */ /* 0x000fe80000100a00 */
[----:B------:R-:W4:Y:S04]  /*69600*/  LDL.LU R0, [R1+0x544c] ;  /* 0x00544c0001007983 */ /* 0x000f280000300800 */
[----:B--2---:R-:W-:Y:S04]  /*69610*/  STL.64 [R1+0x52d8], R26 ;  /* 0x0052d81a01007387 */ /* 0x004fe80000100a00 */
[----:B------:R-:W2:Y:S04]  /*69620*/  LDL.LU R24, [R1+0x8] ;  /* 0x0000080001187983 */ /* 0x000ea80000300800 */
[----:B------:R-:W2:Y:S04]  /*69630*/  LDL.LU R25, [R1+0xc] ;  /* 0x00000c0001197983 */ /* 0x000ea80000300800 */
[----:B--2---:R-:W-:Y:S04]  /*69640*/  STL.64 [R1+0x52f0], R24 ;  /* 0x0052f01801007387 */ /* 0x004fe80000100a00 */
[----:B-1----:R-:W2:Y:S04]  /*69650*/  LDL.LU.64 R20, [R1+0x460] ;  /* 0x0004600001147983 */ /* 0x002ea80000300a00 */
        /* <DEDUP_REMOVED lines=9> */
[----:B------:R-:W-:Y:S01]  /*696f0*/  IMAD R4, R11, 0x100, R10 ;  /* 0x000001000b047824 */ /* 0x000fe200078e020a */
[----:B------:R-:W-:-:S02]  /*69700*/  F2FP.F16.E4M3.UNPACK_B R12, R8 ;  /* 0x00000008ff0c723e */ /* 0x000fc400020006ff */
[----:B------:R-:W-:Y:S02]  /*69710*/  F2FP.F16.E4M3.UNPACK_B R14, R5 ;  /* 0x00000005ff0e723e */ /* 0x000fe400020006ff */
[----:B------:R-:W-:Y:S02]  /*69720*/  F2FP.F16.E4M3.UNPACK_B R13, R6 ;  /* 0x00000006ff0d723e */ /* 0x000fe400020006ff */
[----:B------:R-:W-:Y:S01]  /*69730*/  F2FP.F16.E4M3.UNPACK_B R15, R4 ;  /* 0x00000004ff0f723e */ /* 0x000fe200020006ff */
        /* <DEDUP_REMOVED lines=8> */
[----:B------:R-:W2:Y:S01]  /*697c0*/  LDL.LU R26, [R1+0x10] ;  /* 0x00001000011a7983 */ /* 0x000ea20000300800 */
[----:B----4-:R-:W-:-:S03]  /*697d0*/  IMAD.MOV.U32 R27, RZ, RZ, R0 ;  /* 0x000000ffff1b7224 */ /* 0x010fc600078e0000 */
[----:B------:R-:W4:Y:S01]  /*697e0*/  LDL.LU R0, [R1+0x5448] ;  /* 0x0054480001007983 */ /* 0x000f220000300800 */
[C---:B---3--:R-:W-:Y:S03]  /*697f0*/  HMMA.16816.F32 R16, R12.reuse, R16, R20 ;  /* 0x000000100c10723c */ /* 0x048fe60000001814 */
[----:B--2---:R0:W-:Y:S04]  /*69800*/  STL.64 [R1+0x5308], R26 ;  /* 0x0053081a01007387 */ /* 0x0041e80000100a00 */
        /* <DEDUP_REMOVED lines=12> */
[----:B0-----:R-:W3:Y:S04]  /*698d0*/  LDL.LU.64 R18, [R1+0x5418] ;  /* 0x0054180001127983 */ /* 0x001ee80000300a00 */
[----:B------:R-:W2:Y:S02]  /*698e0*/  LDL.LU.64 R16, [R1+0x5410] ;  /* 0x0054100001107983 */ /* 0x000ea40000300a00 */
[----:B--2---:R-:W-:-:S15]  /*698f0*/  HMMA.16816.F32 R24, R12, R16, R24 ;  /* 0x000000100c18723c */ /* 0x004fde0000001818 */
[----:B------:R-:W-:-:S04]  /*69900*/  NOP ;  /* 0x0000000000007918 */ /* 0x000fc80000000000 */
[----:B------:R0:W-:Y:S04]  /*69910*/  STL.64 [R1+0x4c0], R24 ;  /* 0x0004c01801007387 */ /* 0x0001e80000100a00 */
[----:B------:R-:W-:Y:S04]  /*69920*/  STL.64 [R1+0x4c8], R26 ;  /* 0x0004c81a01007387 */ /* 0x000fe80000100a00 */
[----:B0-----:R-:W2:Y:S04]  /*69930*/  LDL.LU R24, [R1+0x18] ;  /* 0x0000180001187983 */ /* 0x001ea80000300800 */
[----:B------:R-:W2:Y:S01]  /*69940*/  LDL.LU R25, [R1+0x1c] ;  /* 0x00001c0001197983 */ /* 0x000ea20000300800 */
[C---:B---3--:R-:W-:Y:S03]  /*69950*/  HMMA.16816.F32 R16, R12.reuse, R18, R20 ;  /* 0x000000120c10723c */ /* 0x048fe60000001814 */
[----:B--2---:R0:W-:Y:S04]  /*69960*/  STL.64 [R1+0x5320], R24 ;  /* 0x0053201801007387 */ /* 0x0041e80000100a00 */
[----:B0-----:R-:W2:Y:S04]  /*69970*/  LDL.LU.64 R24, [R1+0x440] ;  /* 0x0004400001187983 */ /* 0x001ea80000300a00 */
[----:B------:R-:W2:Y:S04]  /*69980*/  LDL.LU.64 R26, [R1+0x448] ;  /* 0x00044800011a7983 */ /* 0x000ea80000300a00 */
[----:B------:R-:W3:Y:S04]  /*69990*/  LDL.LU.64 R22, [R1+0x5408] ;  /* 0x0054080001167983 */ /* 0x000ee80000300a00 */
[----:B------:R-:W3:Y:S04]  /*699a0*/  LDL.LU.64 R20, [R1+0x5400] ;  /* 0x0054000001147983 */ /* 0x000ee80000300a00 */
[----:B------:R0:W-:Y:S04]  /*699b0*/  STL.64 [R1+0x490], R16 ;  /* 0x0004901001007387 */ /* 0x0001e80000100a00 */
[----:B------:R3:W-:Y:S04]  /*699c0*/  STL.64 [R1+0x498], R18 ;  /* 0x0004981201007387 */ /* 0x0007e80000100a00 */
[----:B0-----:R-:W3:Y:S02]  /*699d0*/  LDL.LU.64 R16, [R1+0x53f8] ;  /* 0x0053f80001107983 */ /* 0x001ee40000300a00 */
[----:B---3--:R-:W-:Y:S02]  /*699e0*/  HMMA.16816.F32 R16, R12, R16, R20 ;  /* 0x000000100c10723c */ /* 0x008fe40000001814 */
[----:B------:R-:W3:Y:S04]  /*699f0*/  LDL.LU.64 R22, [R1+0x53f0] ;  /* 0x0053f00001167983 */ /* 0x000ee80000300a00 */
[----:B------:R-:W2:-:S13]  /*69a00*/  LDL.LU.64 R20, [R1+0x53e8] ;  /* 0x0053e80001147983 */ /* 0x000e9a0000300a00 */
[----:B------:R-:W-:Y:S04]  /*69a10*/  STL.64 [R1+0x460], R16 ;  /* 0x0004601001007387 */ /* 0x000fe80000100a00 */
[----:B------:R0:W-:Y:S04]  /*69a20*/  STL.64 [R1+0x468], R18 ;  /* 0x0004681201007387 */ /* 0x0001e80000100a00 */
[----:B0-----:R-:W2:Y:S02]  /*69a30*/  LDL.LU.64 R18, [R1+0x53e0] ;  /* 0x0053e00001127983 */ /* 0x001ea40000300a00 */
[C---:B--2---:R-:W-:Y:S02]  /*69a40*/  HMMA.16816.F32 R16, R12.reuse, R18, R24 ;  /* 0x000000120c10723c */ /* 0x044fe40000001818 */
[----:B------:R-:W2:Y:S06]  /*69a50*/  LDL.LU R26, [R1+0x20] ;  /* 0x00002000011a7983 */ /* 0x000eac0000300800 */
[C---:B------:R-:W-:Y:S08]  /*69a60*/  HMMA.16816.F32 R8, R12.reuse, R20, R8 ;  /* 0x000000140c08723c */ /* 0x040ff00000001808 */
[----:B---3--:R-:W-:Y:S01]  /*69a70*/  HMMA.16816.F32 R4, R12, R22, R4 ;  /* 0x000000160c04723c */ /* 0x008fe20000001804 */
[----:B----4-:R-:W-:-:S02]  /*69a80*/  IMAD.MOV.U32 R27, RZ, RZ, R0 ;  /* 0x000000ffff1b7224 */ /* 0x010fc400078e0000 */
[----:B------:R-:W-:Y:S04]  /*69a90*/  STL.64 [R1+0x440], R16 ;  /* 0x0004401001007387 */ /* 0x000fe80000100a00 */
[----:B------:R-:W-:Y:S04]  /*69aa0*/  STL.64 [R1+0x448], R18 ;  /* 0x0004481201007387 */ /* 0x000fe80000100a00 */
[----:B--2---:R0:W-:Y:S04]  /*69ab0*/  STL.64 [R1+0x5338], R26 ;  /* 0x0053381a01007387 */ /* 0x0041e80000100a00 */
[----:B------:R-:W2:Y:S04]  /*69ac0*/  LDL.LU R0, [R1+0x18b8] ;  /* 0x0018b80001007983 */ /* 0x000ea80000300800 */
[----:B------:R-:W3:Y:S04]  /*69ad0*/  LDL.LU R24, [R1+0x28] ;  /* 0x0000280001187983 */ /* 0x000ee80000300800 */
[----:B------:R-:W-:Y:S04]  /*69ae0*/  STL.64 [R1+0x410], R8 ;  /* 0x0004100801007387 */ /* 0x000fe80000100a00 */
[----:B------:R-:W-:Y:S04]  /*69af0*/  STL.64 [R1+0x418], R10 ;  /* 0x0004180a01007387 */ /* 0x000fe80000100a00 */
[----:B------:R-:W-:Y:S04]  /*69b00*/  STL.64 [R1+0x3f0], R4 ;  /* 0x0003f00401007387 */ /* 0x000fe80000100a00 */
[----:B------:R-:W-:Y:S04]  /*69b10*/  STL.64 [R1+0x3f8], R6 ;  /* 0x0003f80601007387 */ /* 0x000fe80000100a00 */
[----:B------:R-:W3:Y:S04]  /*69b20*/  LDL.LU R25, [R1+0x2c] ;  /* 0x00002c0001197983 */ /* 0x000ee80000300800 */
[----:B0-----:R-:W4:Y:S04]  /*69b30*/  LDL.LU R26, [R1+0x30] ;  /* 0x00003000011a7983 */ /* 0x001f280000300800 */
[----:B------:R-:W4:Y:S04]  /*69b40*/  LDL.LU R27, [R1+0x34] ;  /* 0x00003400011b7983 */ /* 0x000f280000300800 */
[----:B---3--:R0:W-:Y:S04]  /*69b50*/  STL.64 [R1+0x5350], R24 ;  /* 0x0053501801007387 */ /* 0x0081e80000100a00 */
[----:B0-----:R-:W3:Y:S04]  /*69b60*/  LDL.LU R24, [R1+0x38] ;  /* 0x0000380001187983 */ /* 0x001ee80000300800 */
[----:B------:R-:W3:Y:S04]  /*69b70*/  LDL.LU R25, [R1+0x3c] ;  /* 0x00003c0001197983 */ /* 0x000ee80000300800 */
[----:B----4-:R0:W-:Y:S04]  /*69b80*/  STL.64 [R1+0x5368], R26 ;  /* 0x0053681a01007387 */ /* 0x0101e80000100a00 */
        /* <DEDUP_REMOVED lines=59> */
[----:B------:R-:W2:Y:S04]  /*69f40*/  LDL.LU.64 R18, [R1+0x208] ;  /* 0x0002080001127983 */ /* 0x000ea80000300a00 */
[----:B------:R-:W4:Y:S04]  /*69f50*/  LDL.LU.64 R8, [R1+0x1e0] ;  /* 0x0001e00001087983 */ /* 0x000f280000300a00 */
[----:B------:R-:W4:Y:S04]  /*69f60*/  LDL.LU.64 R10, [R1+0x1e8] ;  /* 0x0001e800010a7983 */ /* 0x000f280000300a00 */
[----:B------:R-:W2:Y:S04]  /*69f70*/  LDL.LU.64 R4, [R1+0x1c0] ;  /* 0x0001c00001047983 */ /* 0x000ea80000300a00 */
[----:B------:R-:W2:Y:S01]  /*69f80*/  LDL.LU.64 R6, [R1+0x1c8] ;  /* 0x0001c80001067983 */ /* 0x000ea20000300a00 */
[----:B---3--:R-:W-:Y:S03]  /*69f90*/  HMMA.16816.F32 R24, R12, R24, R20 ;  /* 0x000000180c18723c */ /* 0x008fe60000001814 */
[----:B------:R-:W3:Y:S04]  /*69fa0*/  LDL.LU.64 R22, [R1+0x53d8] ;  /* 0x0053d80001167983 */ /* 0x000ee80000300a00 */
[----:B------:R-:W3:-:S12]  /*69fb0*/  LDL.LU.64 R20, [R1+0x53d0] ;  /* 0x0053d00001147983 */ /* 0x000ed80000300a00 */
        /* <DEDUP_REMOVED lines=68> */
[----:B0-----:R-:W4:Y:S01]  /*6a400*/  LDL.LU.64 R26, [R1+0x52c0] ;  /* 0x0052c000011a7983 */ /* 0x001f220000300a00 */
[C---:B--2---:R-:W-:Y:S03]  /*6a410*/  HMMA.16816.F32 R16, R12.reuse, R28, R16 ;  /* 0x0000001c0c10723c */ /* 0x044fe60000001810 */
[----:B------:R-:W2:Y:S04]  /*6a420*/  LDL.LU.64 R24, [R1+0x52b8] ;  /* 0x0052b80001187983 */ /* 0x000ea80000300a00 */
[----:B------:R-:W2:Y:S04]  /*6a430*/  LDL.LU R28, [R1+0x18b0] ;  /* 0x0018b000011c7983 */ /* 0x000ea80000300800 */
[----:B------:R-:W2:Y:S08]  /*6a440*/  LDL.LU R29, [R1+0x18bc] ;  /* 0x0018bc00011d7983 */ /* 0x000eb00000300800 */
[----:B------:R0:W-:Y:S04]  /*6a450*/  STL.64 [R1+0x200], R16 ;  /* 0x0002001001007387 */ /* 0x0001e80000100a00 */
[----:B------:R1:W-:Y:S04]  /*6a460*/  STL.64 [R1+0x208], R18 ;  /* 0x0002081201007387 */ /* 0x0003e80000100a00 */
[----:B0-----:R-:W3:Y:S01]  /*6a470*/  LDL.LU.64 R16, [R1+0x4b0] ;  /* 0x0004b00001107983 */ /* 0x001ee20000300a00 */
[----:B----4-:R-:W-:-:S15]  /*6a480*/  HMMA.16816.F32 R8, R12, R26, R8 ;  /* 0x0000001a0c08723c */ /* 0x010fde0000001808 */
[----:B------:R-:W-:-:S04]  /*6a490*/  NOP ;  /* 0x0000000000007918 */ /* 0x000fc80000000000 */
[----:B------:R-:W-:Y:S04]  /*6a4a0*/  STL.64 [R1+0x1e0], R8 ;  /* 0x0001e00801007387 */ /* 0x000fe80000100a00 */
[----:B------:R-:W-:Y:S04]  /*6a4b0*/  STL.64 [R1+0x1e8], R10 ;  /* 0x0001e80a01007387 */ /* 0x000fe80000100a00 */
[----:B-1----:R-:W4:Y:S01]  /*6a4c0*/  LDL.LU.64 R18, [R1+0x4b8] ;  /* 0x0004b80001127983 */ /* 0x002f220000300a00 */
[----:B--2---:R-:W-:-:S15]  /*6a4d0*/  HMMA.16816.F32 R4, R12, R24, R4 ;  /* 0x000000180c04723c */ /* 0x004fde0000001804 */
[----:B------:R-:W-:-:S04]  /*6a4e0*/  NOP ;  /* 0x0000000000007918 */ /* 0x000fc80000000000 */
[----:B------:R-:W-:Y:S04]  /*6a4f0*/  STL.64 [R1+0x1c0], R4 ;  /* 0x0001c00401007387 */ /* 0x000fe80000100a00 */
[----:B------:R-:W-:Y:S04]  /*6a500*/  STL.64 [R1+0x1c8], R6 ;  /* 0x0001c80601007387 */ /* 0x000fe80000100a00 */
[----:B----4-:R-:W-:Y:S04]  /*6a510*/  STL.64 [R1+0x52b0], R18 ;  /* 0x0052b01201007387 */ /* 0x010fe80000100a00 */
[----:B---3--:R0:W-:Y:S04]  /*6a520*/  STL.64 [R1+0x52a8], R16 ;  /* 0x0052a81001007387 */ /* 0x0081e80000100a00 */
[----:B0-----:R-:W2:Y:S04]  /*6a530*/  LDL.LU.64 R16, [R1+0x1a0] ;  /* 0x0001a00001107983 */ /* 0x001ea80000300a00 */
[----:B------:R-:W2:Y:S04]  /*6a540*/  LDL.LU.64 R18, [R1+0x1a8] ;  /* 0x0001a80001127983 */ /* 0x000ea80000300a00 */
[----:B------:R-:W3:Y:S04]  /*6a550*/  LDL.LU.64 R8, [R1+0x430] ;  /* 0x0004300001087983 */ /* 0x000ee80000300a00 */
[----:B------:R-:W4:Y:S04]  /*6a560*/  LDL.LU.64 R10, [R1+0x438] ;  /* 0x00043800010a7983 */ /* 0x000f280000300a00 */
[----:B----4-:R-:W-:Y:S04]  /*6a570*/  STL.64 [R1+0x5290], R10 ;  /* 0x0052900a01007387 */ /* 0x010fe80000100a00 */
[----:B---3--:R0:W-:Y:S04]  /*6a580*/  STL.64 [R1+0x5288], R8 ;  /* 0x0052880801007387 */ /* 0x0081e80000100a00 */
        /* <DEDUP_REMOVED lines=15> */
[----:B------:R-:W-:Y:S04]  /*6a680*/  STL.64 [R1+0x1a0], R16 ;  /* 0x0001a01001007387 */ /* 0x000fe80000100a00 */
[----:B------:R0:W-:Y:S04]  /*6a690*/  STL.64 [R1+0x1a8], R18 ;  /* 0x0001a81201007387 */ /* 0x0001e80000100a00 */
[----:B0-----:R-:W4:Y:S04]  /*6a6a0*/  LDL.LU.64 R18, [R1+0x52b0] ;  /* 0x0052b00001127983 */ /* 0x001f280000300a00 */
[----:B------:R-:W4:Y:S04]  /*6a6b0*/  LDL.LU.64 R16, [R1+0x52a8] ;  /* 0x0052a80001107983 */ /* 0x000f280000300a00 */
[----:B------:R-:W2:Y:S04]  /*6a6c0*/  LDL.LU R22, [R1+0x18a8] ;  /* 0x0018a80001167983 */ /* 0x000ea80000300800 */
[----:B------:R-:W2:Y:S01]  /*6a6d0*/  LDL.LU R23, [R1+0x18b4] ;  /* 0x0018b40001177983 */ /* 0x000ea20000300800 */
[----:B----4-:R-:W-:-:S15]  /*6a6e0*/  HMMA.16816.F32 R16, R12, R20, R16 ;  /* 0x000000140c10723c */ /* 0x010fde0000001810 */
[----:B------:R-:W-:-:S04]  /*6a6f0*/  NOP ;  /* 0x0000000000007918 */ /* 0x000fc80000000000 */
[----:B------:R-:W-:Y:S04]  /*6a700*/  STL.64 [R1+0x170], R16 ;  /* 0x0001701001007387 */ /* 0x000fe80000100a00 */
[----:B------:R0:W-:Y:S04]  /*6a710*/  STL.64 [R1+0x178], R18 ;  /* 0x0001781201007387 */ /* 0x0001e80000100a00 */
[----:B0-----:R-:W4:Y:S04]  /*6a720*/  LDL.LU.64 R18, [R1+0x52a0] ;  /* 0x0052a00001127983 */ /* 0x001f280000300a00 */
[----:B------:R-:W2:Y:S04]  /*6a730*/  LDL.LU.64 R16, [R1+0x5298] ;  /* 0x0052980001107983 */ /* 0x000ea80000300a00 */
[----:B------:R-:W2:Y:S04]  /*6a740*/  LDL.LU R20, [R1+0x18a0] ;  /* 0x0018a00001147983 */ /* 0x000ea80000300800 */
[----:B------:R-:W2:Y:S01]  /*6a750*/  LDL.LU R21, [R1+0x18ac] ;  /* 0x0018ac0001157983 */ /* 0x000ea20000300800 */
[----:B----4-:R-:W-:-:S15]  /*6a760*/  HMMA.16816.F32 R8, R12, R18, R8 ;  /* 0x000000120c08723c */ /* 0x010fde0000001808 */
[----:B------:R-:W-:-:S04]  /*6a770*/  NOP ;  /* 0x0000000000007918 */ /* 0x000fc80000000000 */
[----:B------:R-:W-:Y:S04]  /*6a780*/  STL.64 [R1+0x150], R8 ;  /* 0x0001500801007387 */ /* 0x000fe80000100a00 */
[----:B------:R0:W-:Y:S04]  /*6a790*/  STL.64 [R1+0x158], R10 ;  /* 0x0001580a01007387 */ /* 0x0001e80000100a00 */
[----:B0-----:R-:W2:Y:S04]  /*6a7a0*/  LDL.LU.64 R10, [R1+0x5290] ;  /* 0x00529000010a7983 */ /* 0x001ea80000300a00 */
[----:B------:R-:W2:Y:S04]  /*6a7b0*/  LDL.LU.64 R8, [R1+0x5288] ;  /* 0x0052880001087983 */ /* 0x000ea80000300a00 */
[----:B------:R-:W4:Y:S01]  /*6a7c0*/  LDL.LU R19, [R1+0x18a4] ;  /* 0x0018a40001137983 */ /* 0x000f220000300800 */
[----:B--2---:R-:W-:-:S15]  /*6a7d0*/  HMMA.16816.F32 R8, R12, R16, R8 ;  /* 0x000000100c08723c */ /* 0x004fde0000001808 */
[----:B------:R-:W-:-:S04]  /*6a7e0*/  NOP ;  /* 0x0000000000007918 */ /* 0x000fc80000000000 */
        /* <DEDUP_REMOVED lines=9> */
[----:B------:R-:W3:Y:S02]  /*6a880*/  LDL.LU.64 R4, [R1+0x5268] ;  /* 0x0052680001047983 */ /* 0x000ee40000300a00 */
[----:B---3--:R-:W-:Y:S02]  /*6a890*/  HMMA.16816.F32 R8, R12, R8, R4 ;  /* 0x000000080c08723c */ /* 0x008fe40000001804 */
[----:B------:R-:W2:Y:S04]  /*6a8a0*/  LDL.LU.64 R6, [R1+0x5260] ;  /* 0x0052600001067983 */ /* 0x000ea80000300a00 */
[----:B------:R-:W3:-:S13]  /*6a8b0*/  LDL.LU.64 R4, [R1+0x5258] ;  /* 0x0052580001047983 */ /* 0x000eda0000300a00 */
[----:B------:R0:W-:Y:S04]  /*6a8c0*/  STL.64 [R1+0xe0], R8 ;  /* 0x0000e00801007387 */ /* 0x0001e80000100a00 */
[----:B------:R1:W-:Y:S04]  /*6a8d0*/  STL.64 [R1+0xe8], R10 ;  /* 0x0000e80a01007387 */ /* 0x0003e80000100a00 */
[----:B0-----:R-:W3:Y:S04]  /*6a8e0*/  LDL.LU.64 R8, [R1+0x2f0] ;  /* 0x0002f00001087983 */ /* 0x001ee80000300a00 */
[----:B-1----:R-:W3:Y:S01]  /*6a8f0*/  LDL.LU.64 R10, [R1+0x2f8] ;  /* 0x0002f800010a7983 */ /* 0x002ee20000300a00 */
[----:B--2---:R-:W-:-:S15]  /*6a900*/  HMMA.16816.F32 R24, R12, R6, R24 ;  /* 0x000000060c18723c */ /* 0x004fde0000001818 */
[----:B------:R-:W-:-:S04]  /*6a910*/  NOP ;  /* 0x0000000000007918 */ /* 0x000fc80000000000 */
[----:B------:R-:W-:Y:S04]  /*6a920*/  STL.64 [R1+0xd0], R24 ;  /* 0x0000d01801007387 */ /* 0x000fe80000100a00 */
[----:B------:R0:W-:Y:S04]  /*6a930*/  STL.64 [R1+0xd8], R26 ;  /* 0x0000d81a01007387 */ /* 0x0001e80000100a00 */
[----:B0-----:R-:W2:Y:S04]  /*6a940*/  LDL.LU.64 R26, [R1+0x5250] ;  /* 0x00525000011a7983 */ /* 0x001ea80000300a00 */
[----:B------:R-:W2:Y:S01]  /*6a950*/  LDL.LU.64 R24, [R1+0x5248] ;  /* 0x0052480001187983 */ /* 0x000ea20000300a00 */
[----:B---3--:R-:W-:-:S15]  /*6a960*/  HMMA.16816.F32 R8, R12, R4, R8 ;  /* 0x000000040c08723c */ /* 0x008fde0000001808 */
[----:B------:R-:W-:-:S04]  /*6a970*/  NOP ;  /* 0x0000000000007918 */ /* 0x000fc80000000000 */
[----:B------:R-:W-:Y:S04]  /*6a980*/  STL.64 [R1+0xc0], R8 ;  /* 0x0000c00801007387 */ /* 0x000fe80000100a00 */
[----:B------:R2:W-:Y:S02]  /*6a990*/  STL.64 [R1+0xc8], R10 ;  /* 0x0000c80a01007387 */ /* 0x0005e40000100a00 */
[----:B--2---:R-:W-:Y:S02]  /*6a9a0*/  HMMA.16816.F32 R8, R12, R2, R24 ;  /* 0x000000020c08723c */ /* 0x004fe40000001818 */
[----:B------:R-:W2:-:S15]  /*6a9b0*/  LDL.LU R24, [R1+0x210] ;  /* 0x0002100001187983 */ /* 0x000e9e0000300800 */
[----:B------:R-:W-:Y:S02]  /*6a9c0*/  NOP ;  /* 0x0000000000007918 */ /* 0x000fe40000000000 */
[----:B------:R0:W-:Y:S04]  /*6a9d0*/  STL.64 [R1+0xb0], R8 ;  /* 0x0000b00801007387 */ /* 0x0001e80000100a00 */
[----:B------:R1:W-:Y:S04]  /*6a9e0*/  STL.64 [R1+0xb8], R10 ;  /* 0x0000b80a01007387 */ /* 0x0003e80000100a00 */
[----:B------:R-:W2:Y:S04]  /*6a9f0*/  LDL.LU R25, [R1+0x214] ;  /* 0x0002140001197983 */ /* 0x000ea80000300800 */
[----:B------:R-:W3:Y:S04]  /*6aa00*/  LDL.LU R26, [R1+0x218] ;  /* 0x00021800011a7983 */ /* 0x000ee80000300800 */
[----:B------:R-:W3:Y:S01]  /*6aa10*/  LDL.LU R27, [R1+0x21c] ;  /* 0x00021c00011b7983 */ /* 0x000ee20000300800 */
[----:B----4-:R-:W-:-:S02]  /*6aa20*/  IMAD R4, R20, 0x100, R19 ;  /* 0x0000010014047824 */ /* 0x010fc400078e0213 */
[----:B------:R-:W-:Y:S02]  /*6aa30*/  IMAD R5, R22, 0x100, R21 ;  /* 0x0000010016057824 */ /* 0x000fe400078e0215 */
[----:B------:R-:W-:Y:S01]  /*6aa40*/  IMAD R6, R28, 0x100, R23 ;  /* 0x000001001c067824 */ /* 0x000fe200078e0217 */
[----:B---3--:R-:W-:Y:S04]  /*6aa50*/  STL.64 [R1+0x51b0], R26 ;  /* 0x0051b01a01007387 */ /* 0x008fe80000100a00 */
[----:B--2---:R2:W-:Y:S04]  /*6aa60*/  STL.64 [R1+0x51a8], R24 ;  /* 0x0051a81801007387 */ /* 0x0045e80000100a00 */
[----:B------:R-:W3:Y:S04]  /*6aa70*/  LDL.LU R20, [R1+0x1f0] ;  /* 0x0001f00001147983 */ /* 0x000ee80000300800 */
[----:B------:R-:W3:Y:S04]  /*6aa80*/  LDL.LU R21, [R1+0x1f4] ;  /* 0x0001f40001157983 */ /* 0x000ee80000300800 */
[----:B------:R-:W4:Y:S04]  /*6aa90*/  LDL.LU R22, [R1+0x1f8] ;  /* 0x0001f80001167983 */ /* 0x000f280000300800 */
[----:B------:R-:W4:Y:S04]  /*6aaa0*/  LDL.LU R23, [R1+0x1fc] ;  /* 0x0001fc0001177983 */ /* 0x000f280000300800 */
[----:B----4-:R-:W-:Y:S04]  /*6aab0*/  STL.64 [R1+0x51c0], R22 ;  /* 0x0051c01601007387 */ /* 0x010fe80000100a00 */
[----:B---3--:R-:W-:Y:S04]  /*6aac0*/  STL.64 [R1+0x51b8], R20 ;  /* 0x0051b81401007387 */ /* 0x008fe80000100a00 */
[----:B0-----:R-:W3:Y:S04]  /*6aad0*/  LDL.LU R8, [R1+0x1d0] ;  /* 0x0001d00001087983 */ /* 0x001ee80000300800 */
[----:B------:R-:W3:Y:S04]  /*6aae0*/  LDL.LU R9, [R1+0x1d4] ;  /* 0x0001d40001097983 */ /* 0x000ee80000300800 */
[----:B-1----:R-:W4:Y:S04]  /*6aaf0*/  LDL.LU R10, [R1+0x1d8] ;  /* 0x0001d800010a7983 */ /* 0x002f280000300800 */
[----:B------:R-:W4:Y:S04]  /*6ab00*/  LDL.LU R11, [R1+0x1dc] ;  /* 0x0001dc00010b7983 */ /* 0x000f280000300800 */
[----:B----4-:R-:W-:Y:S04]  /*6ab10*/  STL.64 [R1+0x51d0], R10 ;  /* 0x0051d00a01007387 */ /* 0x010fe80000100a00 */
[----:B---3--:R-:W-:Y:S04]  /*6ab20*/  STL.64 [R1+0x51c8], R8 ;  /* 0x0051c80801007387 */ /* 0x008fe80000100a00 */
[----:B--2---:R-:W2:Y:S04]  /*6ab30*/  LDL.LU R24, [R1+0x1b0] ;  /* 0x0001b00001187983 */ /* 0x004ea80000300800 */
[----:B------:R-:W2:Y:S04]  /*6ab40*/  LDL.LU R25, [R1+0x1b4] ;  /* 0x0001b40001197983 */ /* 0x000ea80000300800 */
[----:B------:R-:W3:Y:S04]  /*6ab50*/  LDL.LU R26, [R1+0x1b8] ;  /* 0x0001b800011a7983 */ /* 0x000ee80000300800 */
[----:B------:R-:W3:Y:S04]  /*6ab60*/  LDL.LU R27, [R1+0x1bc] ;  /* 0x0001bc00011b7983 */ /* 0x000ee80000300800 */
[----:B---3--:R-:W-:Y:S04]  /*6ab70*/  STL.64 [R1+0x51e0], R26 ;  /* 0x0051e01a01007387 */ /* 0x008fe80000100a00 */
[----:B--2---:R0:W-:Y:S04]  /*6ab80*/  STL.64 [R1+0x51d8], R24 ;  /* 0x0051d81801007387 */ /* 0x0041e80000100a00 */
[----:B0-----:R-:W2:Y:S04]  /*6ab90*/  LDL.LU R24, [R1+0x160] ;  /* 0x0001600001187983 */ /* 0x001ea80000300800 */
        /* <DEDUP_REMOVED lines=9> */
[----:B---3--:R0:W-:Y:S04]  /*6ac30*/  STL.64 [R1+0x5200], R26 ;  /* 0x0052001a01007387 */ /* 0x0081e80000100a00 */
[----:B0-----:R-:W3:Y:S04]  /*6ac40*/  LDL.LU R26, [R1+0x1d94] ;  /* 0x001d9400011a7983 */ /* 0x001ee80000300800 */
[----:B------:R-:W3:Y:S04]  /*6ac50*/  LDL.LU R27, [R1+0x1da0] ;  /* 0x001da000011b7983 */ /* 0x000ee80000300800 */
[----:B--2---:R0:W-:Y:S04]  /*6ac60*/  STL.64 [R1+0x51f8], R24 ;  /* 0x0051f81801007387 */ /* 0x0041e80000100a00 */
[----:B0-----:R-:W2:Y:S04]  /*6ac70*/  LDL.LU R24, [R1+0x1d84] ;  /* 0x001d840001187983 */ /* 0x001ea80000300800 */
[----:B------:R-:W2:Y:S04]  /*6ac80*/  LDL.LU R25, [R1+0x1d90] ;  /* 0x001d900001197983 */ /* 0x000ea80000300800 */
[----:B---3--:R-:W-:Y:S04]  /*6ac90*/  STL.64 [R1+0x5230], R26 ;  /* 0x0052301a01007387 */ /* 0x008fe80000100a00 */
[----:B--2---:R-:W-:Y:S04]  /*6aca0*/  STL.64 [R1+0x5228], R24 ;  /* 0x0052281801007387 */ /* 0x004fe80000100a00 */
[----:B------:R-:W2:Y:S04]  /*6acb0*/  LDL.LU R8, [R1+0x1da4] ;  /* 0x001da40001087983 */ /* 0x000ea80000300800 */
        /* <DEDUP_REMOVED lines=9> */
[----:B------:R-:W4:Y:S04]  /*6ad50*/  LDL.LU R25, [R1+0x1d70] ;  /* 0x001d700001197983 */ /* 0x000f280000300800 */
[----:B------:R-:W4:Y:S04]  /*6ad60*/  LDL.LU R26, [R1+0x1d74] ;  /* 0x001d7400011a7983 */ /* 0x000f280000300800 */
[----:B------:R-:W4:Y:S04]  /*6ad70*/  LDL.LU R27, [R1+0x1d80] ;  /* 0x001d8000011b7983 */ /* 0x000f280000300800 */
[----:B---3--:R-:W-:Y:S04]  /*6ad80*/  STL.64 [R1+0x5220], R10 ;  /* 0x0052200a01007387 */ /* 0x008fe80000100a00 */
[----:B--2---:R0:W-:Y:S04]  /*6ad90*/  STL.64 [R1+0x5218], R8 ;  /* 0x0052180801007387 */ /* 0x0041e80000100a00 */
[----:B0-----:R-:W2:Y:S04]  /*6ada0*/  LDL.LU R8, [R1+0x110] ;  /* 0x0001100001087983 */ /* 0x001ea80000300800 */
[----:B------:R-:W2:Y:S04]  /*6adb0*/  LDL.LU R9, [R1+0x114] ;  /* 0x0001140001097983 */ /* 0x000ea80000300800 */
[----:B------:R-:W3:Y:S04]  /*6adc0*/  LDL.LU R10, [R1+0x118] ;  /* 0x00011800010a7983 */ /* 0x000ee80000300800 */
[----:B------:R-:W3:Y:S01]  /*6add0*/  LDL.LU R11, [R1+0x11c] ;  /* 0x00011c00010b7983 */ /* 0x000ee20000300800 */
[----:B------:R-:W-:Y:S01]  /*6ade0*/  IMAD R7, R0, 0x100, R29 ;  /* 0x0000010000077824 */ /* 0x000fe200078e021d */
[----:B----4-:R-:W-:-:S02]  /*6adf0*/  F2FP.F16.E4M3.UNPACK_B R24, R25.H1 ;  /* 0x00000019ff18723e */ /* 0x010fc400030006ff */
[----:B---3--:R-:W-:Y:S04]  /*6ae00*/  STL.64 [R1+0x5240], R10 ;  /* 0x0052400a01007387 */ /* 0x008fe80000100a00 */
[----:B--2---:R0:W-:Y:S04]  /*6ae10*/  STL.64 [R1+0x5238], R8 ;  /* 0x0052380801007387 */ /* 0x0041e80000100a00 */
[----:B0-----:R-:W2:Y:S04]  /*6ae20*/  LDL.LU R8, [R1+0x120] ;  /* 0x0001200001087983 */ /* 0x001ea80000300800 */
[----:B------:R-:W2:Y:S04]  /*6ae30*/  LDL.LU R9, [R1+0x124] ;  /* 0x0001240001097983 */ /* 0x000ea80000300800 */
[----:B------:R-:W2:Y:S04]  /*6ae40*/  LDL.LU R10, [R1+0x128] ;  /* 0x00012800010a7983 */ /* 0x000ea80000300800 */
[----:B------:R-:W2:Y:S04]  /*6ae50*/  LDL.LU R11, [R1+0x12c] ;  /* 0x00012c00010b7983 */ /* 0x000ea80000300800 */
[----:B------:R-:W3:Y:S04]  /*6ae60*/  LDL.LU R2, [R1+0x1dd0] ;  /* 0x001dd00001027983 */ /* 0x000ee80000300800 */
[----:B------:R-:W4:Y:S04]  /*6ae70*/  LDL.LU R20, [R1+0x180] ;  /* 0x0001800001147983 */ /* 0x000f280000300800 */
[----:B------:R-:W4:Y:S04]  /*6ae80*/  LDL.LU R21, [R1+0x184] ;  /* 0x0001840001157983 */ /* 0x000f280000300800 */
[----:B------:R-:W4:Y:S04]  /*6ae90*/  LDL.LU R22, [R1+0x188] ;  /* 0x0001880001167983 */ /* 0x000f280000300800 */
[----:B------:R-:W4:Y:S04]  /*6aea0*/  LDL.LU R23, [R1+0x18c] ;  /* 0x00018c0001177983 */ /* 0x000f280000300800 */
[----:B------:R-:W3:Y:S04]  /*6aeb0*/  LDL.LU R3, [R1+0x1dd4] ;  /* 0x001dd40001037983 */ /* 0x000ee80000300800 */
[----:B------:R-:W3:Y:S04]  /*6aec0*/  LDL.LU R16, [R1+0x1de0] ;  /* 0x001de00001107983 */ /* 0x000ee80000300800 */
[----:B------:R-:W3:Y:S04]  /*6aed0*/  LDL.LU R17, [R1+0x1de4] ;  /* 0x001de40001117983 */ /* 0x000ee80000300800 */
[----:B------:R-:W3:Y:S01]  /*6aee0*/  LDL.LU R18, [R1+0x1df0] ;  /* 0x001df00001127983 */ /* 0x000ee20000300800 */
[----:B------:R-:W-:-:S02]  /*6aef0*/  F2FP.F16.E4M3.UNPACK_B R12, R4 ;  /* 0x00000004ff0c723e */ /* 0x000fc400020006ff */
[----:B------:R-:W-:Y:S02]  /*6af00*/  F2FP.F16.E4M3.UNPACK_B R13, R5 ;  /* 0x00000005ff0d723e */ /* 0x000fe400020006ff */
[----:B------:R-:W-:Y:S02]  /*6af10*/  F2FP.F16.E4M3.UNPACK_B R14, R6 ;  /* 0x00000006ff0e723e */ /* 0x000fe400020006ff */
[----:B------:R-:W-:Y:S02]  /*6af20*/  F2FP.F16.E4M3.UNPACK_B R15, R7 ;  /* 0x00000007ff0f723e */ /* 0x000fe400020006ff */
[----:B------:R-:W-:Y:S01]  /*6af30*/  F2FP.F16.E4M3.UNPACK_B R25, R26.H1 ;  /* 0x0000001aff19723e */ /* 0x000fe200030006ff */
[----:B------:R-:W3:Y:S04]  /*6af40*/  LDL.LU R19, [R1+0x1df4] ;  /* 0x001df40001137983 */ /* 0x000ee80000300800 */
[----:B------:R-:W3:Y:S04]  /*6af50*/  LDL.LU R28, [R1+0x1e00] ;  /* 0x001e0000011c7983 */ /* 0x000ee80000300800 */
[----:B------:R-:W3:Y:S04]  /*6af60*/  LDL.LU R29, [R1+0x1e04] ;  /* 0x001e0400011d7983 */ /* 0x000ee80000300800 */
[----:B------:R-:W3:Y:S04]  /*6af70*/  LDL.LU R0, [R1+0x1e10] ;  /* 0x001e100001007983 */ /* 0x000ee80000300800 */
[----:B------:R-:W3:Y:S01]  /*6af80*/  LDL.LU R4, [R1+0x1dc4] ;  /* 0x001dc40001047983 */ /* 0x000ee20000300800 */
[----:B------:R-:W-:-:S03]  /*6af90*/  F2FP.F16.E4M3.UNPACK_B R6, R27.H1 ;  /* 0x0000001bff06723e */ /* 0x000fc600030006ff */
[----:B------:R2:W-:Y:S02]  /*6afa0*/  STL.64 [R1+0x98], R24 ;  /* 0x0000981801007387 */ /* 0x0005e40000100a00 */
[----:B--2---:R-:W-:Y:S02]  /*6afb0*/  HMMA.16816.F32 R24, R12, R24, R8 ;  /* 0x000000180c18723c */ /* 0x004fe40000001808 */
[----:B------:R-:W2:Y:S04]  /*6afc0*/  LDL.LU.64 R10, [R1+0x5240] ;  /* 0x00524000010a7983 */ /* 0x000ea80000300a00 */
[----:B------:R-:W2:-:S13]  /*6afd0*/  LDL.LU.64 R8, [R1+0x5238] ;  /* 0x0052380001087983 */ /* 0x000e9a0000300a00 */
[----:B------:R-:W-:Y:S04]  /*6afe0*/  STL.64 [R1+0x190], R24 ;  /* 0x0001901801007387 */ /* 0x000fe80000100a00 */
[----:B------:R0:W-:Y:S04]  /*6aff0*/  STL.64 [R1+0x198], R26 ;  /* 0x0001981a01007387 */ /* 0x0001e80000100a00 */
[----:B0-----:R-:W2:Y:S04]  /*6b000*/  LDL.LU.64 R26, [R1+0x5230] ;  /* 0x00523000011a7983 */ /* 0x001ea80000300a00 */
[----:B------:R-:W2:Y:S02]  /*6b010*/  LDL.LU.64 R24, [R1+0x5228] ;  /* 0x0052280001187983 */ /* 0x000ea40000300a00 */
[----:B--2---:R-:W-:-:S07]  /*6b020*/  F2FP.F16.E4M3.UNPACK_B R7, R24.H1 ;  /* 0x00000018ff07723e */ /* 0x004fce00030006ff */
[----:B------:R-:W-:Y:S01]  /*6b030*/  HMMA.16816.F32 R8, R12, R6, R8 ;  /* 0x000000060c08723c */ /* 0x000fe20000001808 */
[----:B------:R-:W-:-:S15]  /*6b040*/  STL.64 [R1+0x90], R6 ;  /* 0x0000900601007387 */ /* 0x000fde0000100a00 */
[----:B------:R-:W-:-:S03]  /*6b050*/  NOP ;  /* 0x0000000000007918 */ /* 0x000fc60000000000 */
[----:B------:R-:W-:Y:S04]  /*6b060*/  STL.64 [R1+0x110], R8 ;  /* 0x0001100801007387 */ /* 0x000fe80000100a00 */
[----:B------:R0:W-:Y:S04]  /*6b070*/  STL.64 [R1+0x118], R10 ;  /* 0x0001180a01007387 */ /* 0x0001e80000100a00 */
[----:B0-----:R-:W2:Y:S04]  /*6b080*/  LDL.LU.64 R10, [R1+0x5220] ;  /* 0x00522000010a7983 */ /* 0x001ea80000300a00 */
[----:B------:R-:W2:Y:S01]  /*6b090*/  LDL.LU.64 R8, [R1+0x5218] ;  /* 0x0052180001087983 */ /* 0x000ea20000300a00 */
[----:B------:R-:W-:-:S02]  /*6b0a0*/  F2FP.F16.E4M3.UNPACK_B R24, R25.H1 ;  /* 0x00000019ff18723e */ /* 0x000fc400030006ff */
[----:B------:R-:W-:Y:S02]  /*6b0b0*/  F2FP.F16.E4M3.UNPACK_B R25, R26.H1 ;  /* 0x0000001aff19723e */ /* 0x000fe400030006ff */
[----:B------:R-:W-:-:S03]  /*6b0c0*/  F2FP.F16.E4M3.UNPACK_B R6, R27.H1 ;  /* 0x0000001bff06723e */ /* 0x000fc600030006ff */
[----:B------:R2:W-:Y:S02]  /*6b0d0*/  STL.64 [R1+0x88], R24 ;  /* 0x0000881801007387 */ /* 0x0005e40000100a00 */
[----:B--2---:R-:W-:Y:S02]  /*6b0e0*/  HMMA.16816.F32 R24, R12, R24, R8 ;  /* 0x000000180c18723c */ /* 0x004fe40000001808 */
[----:B------:R-:W2:Y:S04]  /*6b0f0*/  LDL.LU.64 R10, [R1+0x5210] ;  /* 0x00521000010a7983 */ /* 0x000ea80000300a00 */
[----:B------:R-:W2:-:S13]  /*6b100*/  LDL.LU.64 R8, [R1+0x5208] ;  /* 0x0052080001087983 */ /* 0x000e9a0000300a00 */
[----:B------:R-:W-:Y:S04]  /*6b110*/  STL.64 [R1+0x280], R24 ;  /* 0x0002801801007387 */ /* 0x000fe80000100a00 */
[----:B------:R0:W-:Y:S04]  /*6b120*/  STL.64 [R1+0x288], R26 ;  /* 0x0002881a01007387 */ /* 0x0001e80000100a00 */
[----:B0-----:R-:W3:Y:S04]  /*6b130*/  LDL.LU.64 R26, [R1+0x5200] ;  /* 0x00520000011a7983 */ /* 0x001ee80000300a00 */
[----:B------:R-:W3:Y:S01]  /*6b140*/  LDL.LU.64 R24, [R1+0x51f8] ;  /* 0x0051f80001187983 */ /* 0x000ee20000300a00 */
[----:B--2---:R-:W-:-:S05]  /*6b150*/  F2FP.F16.E4M3.UNPACK_B R7, R8.H1 ;  /* 0x00000008ff07723e */ /* 0x004fca00030006ff */
[----:B------:R-:W-:Y:S02]  /*6b160*/  STL.64 [R1+0x80], R6 ;  /* 0x0000800601007387 */ /* 0x000fe40000100a00 */
[----:B---3--:R-:W-:-:S15]  /*6b170*/  HMMA.16816.F32 R24, R12, R6, R24 ;  /* 0x000000060c18723c */ /* 0x008fde0000001818 */
[----:B------:R-:W-:-:S04]  /*6b180*/  NOP ;  /* 0x0000000000007918 */ /* 0x000fc80000000000 */
[----:B------:R-:W-:Y:S04]  /*6b190*/  STL.64 [R1+0x2f0], R24 ;  /* 0x0002f01801007387 */ /* 0x000fe80000100a00 */
[----:B------:R0:W-:Y:S04]  /*6b1a0*/  STL.64 [R1+0x2f8], R26 ;  /* 0x0002f81a01007387 */ /* 0x0001e80000100a00 */
[----:B0-----:R-:W2:Y:S04]  /*6b1b0*/  LDL.LU.64 R26, [R1+0x51f0] ;  /* 0x0051f000011a7983 */ /* 0x001ea80000300a00 */
[----:B------:R-:W2:Y:S01]  /*6b1c0*/  LDL.LU.64 R24, [R1+0x51e8] ;  /* 0x0051e80001187983 */ /* 0x000ea20000300a00 */
[----:B------:R-:W-:-:S02]  /*6b1d0*/  F2FP.F16.E4M3.UNPACK_B R8, R9.H1 ;  /* 0x00000009ff08723e */ /* 0x000fc400030006ff */
[----:B------:R-:W-:Y:S02]  /*6b1e0*/  F2FP.F16.E4M3.UNPACK_B R9, R10.H1 ;  /* 0x0000000aff09723e */ /* 0x000fe400030006ff */
[----:B------:R-:W-:-:S03]  /*6b1f0*/  F2FP.F16.E4M3.UNPACK_B R6, R11.H1 ;  /* 0x0000000bff06723e */ /* 0x000fc600030006ff */
[----:B------:R2:W-:Y:S01]  /*6b200*/  STL.64 [R1+0x78], R8 ;  /* 0x0000780801007387 */ /* 0x0005e20000100a00 */
[----:B------:R-:W-:-:S07]  /*6b210*/  F2FP.F16.E4M3.UNPACK_B R7, R4.H1 ;  /* 0x00000004ff07723e */ /* 0x000fce00030006ff */
[C---:B----4-:R-:W-:Y:S08]  /*6b220*/  HMMA.16816.F32 R20, R12.reuse, R6, R20 ;  /* 0x000000060c14723c */ /* 0x050ff00000001814 */
[----:B--2---:R-:W-:Y:S01]  /*6b230*/  HMMA.16816.F32 R8, R12, R8, R24 ;  /* 0x000000080c08723c */ /* 0x004fe20000001818 */
[----:B------:R-:W2:Y:S04]  /*6b240*/  LDL.LU.64 R26, [R1+0x51e0] ;  /* 0x0051e000011a7983 */ /* 0x000ea80000300a00 */
[----:B------:R-:W2:-:S14]  /*6b250*/  LDL.LU.64 R24, [R1+0x51d8] ;  /* 0x0051d80001187983 */ /* 0x000e9c0000300a00 */
[----:B------:R-:W-:Y:S04]  /*6b260*/  STL.64 [R1+0x340], R8 ;  /* 0x0003400801007387 */ /* 0x000fe80000100a00 */
[----:B------:R0:W-:Y:S04]  /*6b270*/  STL.64 [R1+0x348], R10 ;  /* 0x0003480a01007387 */ /* 0x0001e80000100a00 */
[----:B0-----:R-:W3:Y:S04]  /*6b280*/  LDL.LU.64 R10, [R1+0x51d0] ;  /* 0x0051d000010a7983 */ /* 0x001ee80000300a00 */
[----:B------:R-:W3:Y:S04]  /*6b290*/  LDL.LU.64 R8, [R1+0x51c8] ;  /* 0x0051c80001087983 */ /* 0x000ee80000300a00 */
[----:B------:R-:W-:Y:S04]  /*6b2a0*/  STL.64 [R1+0x70], R6 ;  /* 0x0000700601007387 */ /* 0x000fe80000100a00 */
[----:B------:R-:W-:Y:S04]  /*6b2b0*/  STL.64 [R1+0x390], R20 ;  /* 0x0003901401007387 */ /* 0x000fe80000100a00 */
[----:B------:R0:W-:Y:S04]  /*6b2c0*/  STL.64 [R1+0x398], R22 ;  /* 0x0003981601007387 */ /* 0x0001e80000100a00 */
[----:B0-----:R-:W4:Y:S04]  /*6b2d0*/  LDL.LU.64 R22, [R1+0x51c0] ;  /* 0x0051c00001167983 */ /* 0x001f280000300a00 */
[----:B------:R-:W4:Y:S01]  /*6b2e0*/  LDL.LU.64 R20, [R1+0x51b8] ;  /* 0x0051b80001147983 */ /* 0x000f220000300a00 */
[----:B------:R-:W-:-:S02]  /*6b2f0*/  F2FP.F16.E4M3.UNPACK_B R4, R2.H1 ;  /* 0x00000002ff04723e */ /* 0x000fc400030006ff */
[----:B------:R-:W-:-:S05]  /*6b300*/  F2FP.F16.E4M3.UNPACK_B R5, R3.H1 ;  /* 0x00000003ff05723e */ /* 0x000fca00030006ff */
[----:B------:R2:W-:Y:S02]  /*6b310*/  STL.64 [R1+0x68], R4 ;  /* 0x0000680401007387 */ /* 0x0005e40000100a00 */
[----:B--2---:R-:W-:Y:S02]  /*6b320*/  HMMA.16816.F32 R4, R12, R4, R24 ;  /* 0x000000040c04723c */ /* 0x004fe40000001818 */
[----:B------:R-:W2:Y:S04]  /*6b330*/  LDL.LU.64 R26, [R1+0x51b0] ;  /* 0x0051b000011a7983 */ /* 0x000ea80000300a00 */
[----:B------:R-:W2:Y:S01]  /*6b340*/  LDL.LU.64 R24, [R1+0x51a8] ;  /* 0x0051a80001187983 */ /* 0x000ea20000300a00 */
[----:B------:R-:W-:Y:S02]  /*6b350*/  F2FP.F16.E4M3.UNPACK_B R2, R16.H1 ;  /* 0x00000010ff02723e */ /* 0x000fe400030006ff */
[----:B------:R-:W-:-:S07]  /*6b360*/  F2FP.F16.E4M3.UNPACK_B R3, R17.H1 ;  /* 0x00000011ff03723e */ /* 0x000fce00030006ff */
[----:B---3--:R-:W-:Y:S03]  /*6b370*/  HMMA.16816.F32 R8, R12, R2, R8 ;  /* 0x000000020c08723c */ /* 0x008fe60000001808 */
[----:B------:R0:W-:Y:S04]  /*6b380*/  STL.64 [R1+0x3e0], R4 ;  /* 0x0003e00401007387 */ /* 0x0001e80000100a00 */
[----:B------:R-:W-:Y:S04]  /*6b390*/  STL.64 [R1+0x3e8], R6 ;  /* 0x0003e80601007387 */ /* 0x000fe80000100a00 */
[----:B------:R-:W-:Y:S01]  /*6b3a0*/  STL.64 [R1+0x60], R2 ;  /* 0x0000600201007387 */ /* 0x000fe20000100a00 */
[----:B0-----:R-:W-:-:S02]  /*6b3b0*/  F2FP.F16.E4M3.UNPACK_B R4, R18.H1 ;  /* 0x00000012ff04723e */ /* 0x001fc400030006ff */
[----:B------:R-:W-:-:S05]  /*6b3c0*/  F2FP.F16.E4M3.UNPACK_B R5, R19.H1 ;  /* 0x00000013ff05723e */ /* 0x000fca00030006ff */
[----:B------:R-:W-:Y:S04]  /*6b3d0*/  STL.64 [R1+0x430], R8 ;  /* 0x0004300801007387 */ /* 0x000fe80000100a00 */
[----:B------:R-:W-:Y:S04]  /*6b3e0*/  STL.64 [R1+0x438], R10 ;  /* 0x0004380a01007387 */ /* 0x000fe80000100a00 */
[----:B------:R4:W-:Y:S02]  /*6b3f0*/  STL.64 [R1+0x58], R4 ;  /* 0x0000580401007387 */ /* 0x0009e40000100a00 */
[----:B----4-:R-:W-:Y:S01]  /*6b400*/  HMMA.16816.F32 R4, R12, R4, R20 ;  /* 0x000000040c04723c */ /* 0x010fe20000001814 */
[----:B------:R-:W-:-:S02]  /*6b410*/  F2FP.F16.E4M3.UNPACK_B R2, R28.H1 ;  /* 0x0000001cff02723e */ /* 0x000fc400030006ff */
[----:B------:R-:W-:-:S15]  /*6b420*/  F2FP.F16.E4M3.UNPACK_B R3, R29.H1 ;  /* 0x0000001dff03723e */ /* 0x000fde00030006ff */
[----:B------:R-:W-:Y:S01]  /*6b430*/  NOP ;  /* 0x0000000000007918 */ /* 0x000fe20000000000 */
[----:B------:R-:W-:Y:S04]  /*6b440*/  STL.64 [R1+0x480], R4 ;  /* 0x0004800401007387 */ /* 0x000fe80000100a00 */
[----:B------:R2:W-:Y:S01]  /*6b450*/  STL.64 [R1+0x488], R6 ;  /* 0x0004880601007387 */ /* 0x0005e20000100a00 */
[----:B------:R-:W-:-:S03]  /*6b460*/  F2FP.F16.E4M3.UNPACK_B R0, R0.H1 ;  /* 0x00000000ff00723e */ /* 0x000fc600030006ff */
[----:B------:R-:W-:Y:S04]  /*6b470*/  STL.64 [R1+0x50], R2 ;  /* 0x0000500201007387 */ /* 0x000fe80000100a00 */
[----:B------:R-:W3:Y:S01]  /*6b480*/  LDL.LU R20, [R1+0x360] ;  /* 0x0003600001147983 */ /* 0x000ee20000300800 */
[----:B--2---:R-:W-:-:S15]  /*6b490*/  HMMA.16816.F32 R4, R12, R2, R24 ;  /* 0x000000020c04723c */ /* 0x004fde0000001818 */
[----:B------:R-:W-:-:S04]  /*6b4a0*/  NOP ;  /* 0x0000000000007918 */ /* 0x000fc80000000000 */
[----:B------:R-:W-:Y:S04]  /*6b4b0*/  STL.64 [R1+0x4b0], R4 ;  /* 0x0004b00401007387 */ /* 0x000fe80000100a00 */
[----:B------:R-:W-:Y:S04]  /*6b4c0*/  STL.64 [R1+0x4b8], R6 ;  /* 0x0004b80601007387 */ /* 0x000fe80000100a00 */
[----:B------:R-:W3:Y:S04]  /*6b4d0*/  LDL.LU R21, [R1+0x364] ;  /* 0x0003640001157983 */ /* 0x000ee80000300800 */
[----:B------:R-:W-:Y:S04]  /*6b4e0*/  STL [R1+0x48], R0 ;  /* 0x0000480001007387 */ /* 0x000fe80000100800 */
[----:B------:R-:W2:Y:S04]  /*6b4f0*/  LDL.LU R22, [R1+0x368] ;  /* 0x0003680001167983 */ /* 0x000ea80000300800 */
[----:B------:R-:W2:Y:S04]  /*6b500*/  LDL.LU R23, [R1+0x36c] ;  /* 0x00036c0001177983 */ /* 0x000ea80000300800 */
[----:B--2---:R-:W-:Y:S04]  /*6b510*/  STL.64 [R1+0x5100], R22 ;  /* 0x0051001601007387 */ /* 0x004fe80000100a00 */
[----:B---3--:R-:W-:Y:S04]  /*6b520*/  STL.64 [R1+0x50f8], R20 ;  /* 0x0050f81401007387 */ /* 0x008fe80000100a00 */
        /* <DEDUP_REMOVED lines=12> */
[----:B---3--:R-:W-:Y:S04]  /*6b5f0*/  STL.64 [R1+0x5120], R10 ;  /* 0x0051200a01007387 */ /* 0x008fe80000100a00 */
[----:B--2---:R0:W-:Y:S04]  /*6b600*/  STL.64 [R1+0x5118], R8 ;  /* 0x0051180801007387 */ /* 0x0041e80000100a00 */
[----:B------:R-:W2:Y:S04]  /*6b610*/  LDL.LU R4, [R1+0x1e64] ;  /* 0x001e640001047983 */ /* 0x000ea80000300800 */
[----:B----4-:R-:W-:Y:S04]  /*6b620*/  STL [R1+0x5140], R6 ;  /* 0x0051400601007387 */ /* 0x010fe80000100800 */
[----:B--2---:R-:W-:Y:S04]  /*6b630*/  STL.64 [R1+0x5138], R4 ;  /* 0x0051380401007387 */ /* 0x004fe80000100a00 */
[----:B------:R-:W2:Y:S04]  /*6b640*/  LDL.LU R2, [R1+0x1e70] ;  /* 0x001e700001027983 */ /* 0x000ea80000300800 */
[----:B------:R-:W3:Y:S04]  /*6b650*/  LDL.LU R3, [R1+0x1e74] ;  /* 0x001e740001037983 */ /* 0x000ee80000300800 */
[----:B------:R-:W4:Y:S04]  /*6b660*/  LDL.LU R16, [R1+0x1e80] ;  /* 0x001e800001107983 */ /* 0x000f280000300800 */
[----:B------:R-:W2:Y:S04]  /*6b670*/  LDL.LU R20, [R1+0x310] ;  /* 0x0003100001147983 */ /* 0x000ea80000300800 */
[----:B------:R-:W2:Y:S04]  /*6b680*/  LDL.LU R21, [R1+0x314] ;  /* 0x0003140001157983 */ /* 0x000ea80000300800 */
[----:B------:R-:W2:Y:S04]  /*6b690*/  LDL.LU R22, [R1+0x318] ;  /* 0x0003180001167983 */ /* 0x000ea80000300800 */
[----:B------:R-:W2:Y:S04]  /*6b6a0*/  LDL.LU R23, [R1+0x31c] ;  /* 0x00031c0001177983 */ /* 0x000ea80000300800 */
[----:B0-----:R-:W2:Y:S04]  /*6b6b0*/  LDL.LU R9, [R1+0x1e34] ;  /* 0x001e340001097983 */ /* 0x001ea80000300800 */
[----:B------:R-:W2:Y:S04]  /*6b6c0*/  LDL.LU R10, [R1+0x1e40] ;  /* 0x001e4000010a7983 */ /* 0x000ea80000300800 */
[----:B------:R-:W2:Y:S04]  /*6b6d0*/  LDL.LU R11, [R1+0x1e44] ;  /* 0x001e4400010b7983 */ /* 0x000ea80000300800 */
[----:B--2---:R-:W-:Y:S04]  /*6b6e0*/  STL [R1+0x5158], R11 ;  /* 0x0051580b01007387 */ /* 0x004fe80000100800 */
[----:B------:R-:W2:Y:S04]  /*6b6f0*/  LDL.LU R7, [R1+0x1e50] ;  /* 0x001e500001077983 */ /* 0x000ea80000300800 */
[----:B--2---:R-:W-:Y:S04]  /*6b700*/  STL [R1+0x5170], R7 ;  /* 0x0051700701007387 */ /* 0x004fe80000100800 */
[----:B------:R-:W-:Y:S04]  /*6b710*/  STL.64 [R1+0x5130], R22 ;  /* 0x0051301601007387 */ /* 0x000fe80000100a00 */
[----:B------:R0:W-:Y:S04]  /*6b720*/  STL.64 [R1+0x5128], R20 ;  /* 0x0051281401007387 */ /* 0x0001e80000100a00 */
[----:B0-----:R-:W2:Y:S04]  /*6b730*/  LDL.LU R20, [R1+0x2c0] ;  /* 0x0002c00001147983 */ /* 0x001ea80000300800 */
[----:B------:R-:W2:Y:S04]  /*6b740*/  LDL.LU R21, [R1+0x2c4] ;  /* 0x0002c40001157983 */ /* 0x000ea80000300800 */
[----:B------:R-:W2:Y:S04]  /*6b750*/  LDL.LU R22, [R1+0x2c8] ;  /* 0x0002c80001167983 */ /* 0x000ea80000300800 */
[----:B------:R-:W2:Y:S04]  /*6b760*/  LDL.LU R23, [R1+0x2cc] ;  /* 0x0002cc0001177983 */ /* 0x000ea80000300800 */
[----:B------:R-:W2:Y:S04]  /*6b770*/  LDL.LU R6, [R1+0x1e24] ;  /* 0x001e240001067983 */ /* 0x000ea80000300800 */
[----:B------:R-:W2:Y:S04]  /*6b780*/  LDL.LU R8, [R1+0x1e30] ;  /* 0x001e300001087983 */ /* 0x000ea80000300800 */
[----:B------:R-:W-:Y:S04]  /*6b790*/  STL [R1+0x5190], R10 ;  /* 0x0051900a01007387 */ /* 0x000fe80000100800 */
[----:B------:R-:W3:Y:S04]  /*6b7a0*/  LDL.LU R4, [R1+0x1e14] ;  /* 0x001e140001047983 */ /* 0x000ee80000300800 */
[----:B------:R-:W3:Y:S04]  /*6b7b0*/  LDL.LU R5, [R1+0x1e20] ;  /* 0x001e200001057983 */ /* 0x000ee80000300800 */
[----:B--2---:R-:W-:Y:S04]  /*6b7c0*/  STL.64 [R1+0x5188], R8 ;  /* 0x0051880801007387 */ /* 0x004fe80000100a00 */
[----:B------:R-:W-:Y:S04]  /*6b7d0*/  STL.64 [R1+0x5150], R22 ;  /* 0x0051501601007387 */ /* 0x000fe80000100a00 */
[----:B------:R0:W-:Y:S04]  /*6b7e0*/  STL.64 [R1+0x5148], R20 ;  /* 0x0051481401007387 */ /* 0x0001e80000100a00 */
[----:B0-----:R-:W2:Y:S04]  /*6b7f0*/  LDL.LU R20, [R1+0x2a0] ;  /* 0x0002a00001147983 */ /* 0x001ea80000300800 */
[----:B------:R-:W2:Y:S04]  /*6b800*/  LDL.LU R21, [R1+0x2a4] ;  /* 0x0002a40001157983 */ /* 0x000ea80000300800 */
[----:B------:R-:W2:Y:S04]  /*6b810*/  LDL.LU R22, [R1+0x2a8] ;  /* 0x0002a80001167983 */ /* 0x000ea80000300800 */
[----:B------:R-:W2:Y:S04]  /*6b820*/  LDL.LU R23, [R1+0x2ac] ;  /* 0x0002ac0001177983 */ /* 0x000ea80000300800 */
[----:B--2---:R-:W-:Y:S04]  /*6b830*/  STL.64 [R1+0x5168], R22 ;  /* 0x0051681601007387 */ /* 0x004fe80000100a00 */
        /* <DEDUP_REMOVED lines=10> */
[----:B------:R-:W2:Y:S01]  /*6b8e0*/  LDL.LU R23, [R1+0x25c] ;  /* 0x00025c0001177983 */ /* 0x000ea20000300800 */
[----:B------:R-:W-:Y:S01]  /*6b8f0*/  IMAD.MOV.U32 R10, RZ, RZ, R0 ;  /* 0x000000ffff0a7224 */ /* 0x000fe200078e0000 */
[----:B---3--:R-:W-:-:S02]  /*6b900*/  F2FP.F16.E4M3.UNPACK_B R11, R4.H1 ;  /* 0x00000004ff0b723e */ /* 0x008fc400030006ff */
[----:B--2---:R-:W-:Y:S04]  /*6b910*/  STL.64 [R1+0x51a0], R22 ;  /* 0x0051a01601007387 */ /* 0x004fe80000100a00 */
[----:B------:R0:W-:Y:S04]  /*6b920*/  STL.64 [R1+0x5198], R20 ;  /* 0x0051981401007387 */ /* 0x0001e80000100a00 */
[----:B0-----:R-:W2:Y:S04]  /*6b930*/  LDL.LU R20, [R1+0x230] ;  /* 0x0002300001147983 */ /* 0x001ea80000300800 */
[----:B------:R-:W2:Y:S04]  /*6b940*/  LDL.LU R21, [R1+0x234] ;  /* 0x0002340001157983 */ /* 0x000ea80000300800 */
[----:B------:R-:W2:Y:S04]  /*6b950*/  LDL.LU R22, [R1+0x238] ;  /* 0x0002380001167983 */ /* 0x000ea80000300800 */
[----:B------:R-:W2:Y:S04]  /*6b960*/  LDL.LU R23, [R1+0x23c] ;  /* 0x00023c0001177983 */ /* 0x000ea80000300800 */
        /* <DEDUP_REMOVED lines=10> */
[----:B------:R2:W-:Y:S02]  /*6ba10*/  STL [R1+0x4c], R11 ;  /* 0x00004c0b01007387 */ /* 0x0005e40000100800 */
[----:B--2---:R-:W-:Y:S02]  /*6ba20*/  HMMA.16816.F32 R8, R12, R10, R20 ;  /* 0x0000000a0c08723c */ /* 0x004fe40000001814 */
[----:B------:R-:W2:Y:S04]  /*6ba30*/  LDL.LU.64 R22, [R1+0x51a0] ;  /* 0x0051a00001167983 */ /* 0x000ea80000300a00 */
[----:B------:R-:W2:Y:S01]  /*6ba40*/  LDL.LU.64 R20, [R1+0x5198] ;  /* 0x0051980001147983 */ /* 0x000ea20000300a00 */
[----:B------:R-:W-:-:S02]  /*6ba50*/  F2FP.F16.E4M3.UNPACK_B R4, R5.H1 ;  /* 0x00000005ff04723e */ /* 0x000fc400030006ff */
[----:B------:R-:W-:-:S10]  /*6ba60*/  F2FP.F16.E4M3.UNPACK_B R5, R6.H1 ;  /* 0x00000006ff05723e */ /* 0x000fd400030006ff */
[----:B------:R-:W-:Y:S04]  /*6ba70*/  STL.64 [R1+0x4e0], R8 ;  /* 0x0004e00801007387 */ /* 0x000fe80000100a00 */
[----:B------:R0:W-:Y:S04]  /*6ba80*/  STL.64 [R1+0x4e8], R10 ;  /* 0x0004e80a01007387 */ /* 0x0001e80000100a00 */
[----:B0-----:R-:W3:Y:S04]  /*6ba90*/  LDL.LU R10, [R1+0x5190] ;  /* 0x00519000010a7983 */ /* 0x001ee80000300800 */
[----:B------:R-:W3:Y:S04]  /*6baa0*/  LDL.LU.64 R8, [R1+0x5188] ;  /* 0x0051880001087983 */ /* 0x000ee80000300a00 */
[----:B------:R2:W-:Y:S02]  /*6bab0*/  STL.64 [R1+0x40], R4 ;  /* 0x0000400401007387 */ /* 0x0005e40000100a00 */
[----:B--2---:R-:W-:Y:S02]  /*6bac0*/  HMMA.16816.F32 R4, R12, R4, R20 ;  /* 0x000000040c04723c */ /* 0x004fe40000001814 */
[----:B------:R-:W2:Y:S04]  /*6bad0*/  LDL.LU.64 R22, [R1+0x5180] ;  /* 0x0051800001167983 */ /* 0x000ea80000300a00 */
[----:B------:R-:W2:-:S13]  /*6bae0*/  LDL.LU.64 R20, [R1+0x5178] ;  /* 0x0051780001147983 */ /* 0x000e9a0000300a00 */
[----:B------:R-:W-:Y:S04]  /*6baf0*/  STL.64 [R1+0x510], R4 ;  /* 0x0005100401007387 */ /* 0x000fe80000100a00 */
[----:B------:R0:W-:Y:S01]  /*6bb00*/  STL.64 [R1+0x518], R6 ;  /* 0x0005180601007387 */ /* 0x0001e20000100a00 */
[----:B---3--:R-:W-:Y:S02]  /*6bb10*/  F2FP.F16.E4M3.UNPACK_B R8, R8.H1 ;  /* 0x00000008ff08723e */ /* 0x008fe400030006ff */
[----:B------:R-:W-:Y:S01]  /*6bb20*/  F2FP.F16.E4M3.UNPACK_B R9, R9.H1 ;  /* 0x00000009ff09723e */ /* 0x000fe200030006ff */
[----:B0-----:R-:W3:Y:S01]  /*6bb30*/  LDL.LU R7, [R1+0x5170] ;  /* 0x0051700001077983 */ /* 0x001ee20000300800 */
[----:B------:R-:W-:-:S03]  /*6bb40*/  F2FP.F16.E4M3.UNPACK_B R4, R10.H1 ;  /* 0x0000000aff04723e */ /* 0x000fc600030006ff */
[----:B------:R2:W-:Y:S02]  /*6bb50*/  STL.64 [R1+0x38], R8 ;  /* 0x0000380801007387 */ /* 0x0005e40000100a00 */
[----:B--2---:R-:W-:Y:S02]  /*6bb60*/  HMMA.16816.F32 R8, R12, R8, R20 ;  /* 0x000000080c08723c */ /* 0x004fe40000001814 */
[----:B------:R-:W2:Y:S04]  /*6bb70*/  LDL.LU.64 R22, [R1+0x5168] ;  /* 0x0051680001167983 */ /* 0x000ea80000300a00 */
[----:B------:R-:W2:-:S13]  /*6bb80*/  LDL.LU.64 R20, [R1+0x5160] ;  /* 0x0051600001147983 */ /* 0x000e9a0000300a00 */
[----:B------:R-:W-:Y:S04]  /*6bb90*/  STL.64 [R1+0x5b0], R8 ;  /* 0x0005b00801007387 */ /* 0x000fe80000100a00 */
[----:B------:R0:W-:Y:S04]  /*6bba0*/  STL.64 [R1+0x5b8], R10 ;  /* 0x0005b80a01007387 */ /* 0x0001e80000100a00 */
[----:B0-----:R-:W2:Y:S01]  /*6bbb0*/  LDL.LU R11, [R1+0x5158] ;  /* 0x00515800010b7983 */ /* 0x001ea20000300800 */
[----:B---3--:R-:W-:Y:S02]  /*6bbc0*/  F2FP.F16.E4M3.UNPACK_B R8, R7.H1 ;  /* 0x00000007ff08723e */ /* 0x008fe400030006ff */
[----:B--2---:R-:W-:-:S05]  /*6bbd0*/  F2FP.F16.E4M3.UNPACK_B R5, R11.H1 ;  /* 0x0000000bff05723e */ /* 0x004fca00030006ff */
[----:B------:R0:W-:Y:S02]  /*6bbe0*/  STL.64 [R1+0x30], R4 ;  /* 0x0000300401007387 */ /* 0x0001e40000100a00 */
[----:B0-----:R-:W-:Y:S02]  /*6bbf0*/  HMMA.16816.F32 R4, R12, R4, R20 ;  /* 0x000000040c04723c */ /* 0x001fe40000001814 */
[----:B------:R-:W2:Y:S04]  /*6bc00*/  LDL.LU.64 R22, [R1+0x5150] ;  /* 0x0051500001167983 */ /* 0x000ea80000300a00 */
[----:B------:R-:W2:-:S13]  /*6bc10*/  LDL.LU.64 R20, [R1+0x5148] ;  /* 0x0051480001147983 */ /* 0x000e9a0000300a00 */
[----:B------:R-:W-:Y:S04]  /*6bc20*/  STL.64 [R1+0x2a0], R4 ;  /* 0x0002a00401007387 */ /* 0x000fe80000100a00 */
[----:B------:R0:W-:Y:S04]  /*6bc30*/  STL.64 [R1+0x2a8], R6 ;  /* 0x0002a80601007387 */ /* 0x0001e80000100a00 */
[----:B0-----:R-:W3:Y:S04]  /*6bc40*/  LDL.LU R6, [R1+0x5140] ;  /* 0x0051400001067983 */ /* 0x001ee80000300800 */
[----:B------:R-:W2:Y:S01]  /*6bc50*/  LDL.LU.64 R4, [R1+0x5138] ;  /* 0x0051380001047983 */ /* 0x000ea20000300a00 */
[----:B---3--:R-:W-:-:S05]  /*6bc60*/  F2FP.F16.E4M3.UNPACK_B R9, R6.H1 ;  /* 0x00000006ff09723e */ /* 0x008fca00030006ff */
        /* <DEDUP_REMOVED lines=8> */
[----:B------:R-:W-:-:S02]  /*6bcf0*/  F2FP.F16.E4M3.UNPACK_B R6, R5.H1 ;  /* 0x00000005ff06723e */ /* 0x000fc400030006ff */
[----:B------:R-:W-:-:S05]  /*6bd00*/  F2FP.F16.E4M3.UNPACK_B R7, R4.H1 ;  /* 0x00000004ff07723e */ /* 0x000fca00030006ff */
[----:B------:R-:W-:Y:S01]  /*6bd10*/  STL.64 [R1+0x20], R6 ;  /* 0x0000200601007387 */ /* 0x000fe20000100a00 */
[----:B------:R-:W-:Y:S02]  /*6bd20*/  F2FP.F16.E4M3.UNPACK_B R4, R2.H1 ;  /* 0x00000002ff04723e */ /* 0x000fe400030006ff */
[----:B------:R-:W-:Y:S01]  /*6bd30*/  F2FP.F16.E4M3.UNPACK_B R5, R3.H1 ;  /* 0x00000003ff05723e */ /* 0x000fe200030006ff */
[----:B---3--:R-:W-:-:S15]  /*6bd40*/  HMMA.16816.F32 R8, R12, R6, R8 ;  /* 0x000000060c08723c */ /* 0x008fde0000001808 */
[----:B------:R-:W-:-:S04]  /*6bd50*/  NOP ;  /* 0x0000000000007918 */ /* 0x000fc80000000000 */
[----:B------:R-:W-:Y:S04]  /*6bd60*/  STL.64 [R1+0x2e0], R8 ;  /* 0x0002e00801007387 */ /* 0x000fe80000100a00 */
[----:B------:R0:W-:Y:S04]  /*6bd70*/  STL.64 [R1+0x2e8], R10 ;  /* 0x0002e80a01007387 */ /* 0x0001e80000100a00 */
[----:B0-----:R-:W3:Y:S04]  /*6bd80*/  LDL.LU.64 R10, [R1+0x5110] ;  /* 0x00511000010a7983 */ /* 0x001ee80000300a00 */
[----:B------:R-:W3:Y:S04]  /*6bd90*/  LDL.LU.64 R8, [R1+0x5108] ;  /* 0x0051080001087983 */ /* 0x000ee80000300a00 */
[----:B------:R2:W-:Y:S02]  /*6bda0*/  STL.64 [R1+0x18], R4 ;  /* 0x0000180401007387 */ /* 0x0005e40000100a00 */
[----:B--2---:R-:W-:Y:S02]  /*6bdb0*/  HMMA.16816.F32 R4, R12, R4, R20 ;  /* 0x000000040c04723c */ /* 0x004fe40000001814 */
[----:B------:R-:W2:Y:S04]  /*6bdc0*/  LDL.LU.64 R22, [R1+0x5100] ;  /* 0x0051000001167983 */ /* 0x000ea80000300a00 */
[----:B------:R-:W2:Y:S01]  /*6bdd0*/  LDL.LU.64 R20, [R1+0x50f8] ;  /* 0x0050f80001147983 */ /* 0x000ea20000300a00 */
[----:B----4-:R-:W-:-:S02]  /*6bde0*/  F2FP.F16.E4M3.UNPACK_B R2, R16.H1 ;  /* 0x00000010ff02723e */ /* 0x010fc400030006ff */
[----:B------:R-:W-:-:S10]  /*6bdf0*/  F2FP.F16.E4M3.UNPACK_B R3, R17.H1 ;  /* 0x00000011ff03723e */ /* 0x000fd400030006ff */
[----:B------:R0:W-:Y:S04]  /*6be00*/  STL.64 [R1+0x310], R4 ;  /* 0x0003100401007387 */ /* 0x0001e80000100a00 */
[----:B------:R-:W-:Y:S04]  /*6be10*/  STL.64 [R1+0x318], R6 ;  /* 0x0003180601007387 */ /* 0x000fe80000100a00 */
[----:B------:R1:W-:Y:S01]  /*6be20*/  STL.64 [R1+0x10], R2 ;  /* 0x0000100201007387 */ /* 0x0003e20000100a00 */
[----:B0-----:R-:W-:Y:S02]  /*6be30*/  F2FP.F16.E4M3.UNPACK_B R4, R18.H1 ;  /* 0x00000012ff04723e */ /* 0x001fe400030006ff */
[----:B------:R-:W-:Y:S01]  /*6be40*/  F2FP.F16.E4M3.UNPACK_B R5, R19.H1 ;  /* 0x00000013ff05723e */ /* 0x000fe200030006ff */
[----:B---3--:R-:W-:Y:S01]  /*6be50*/  HMMA.16816.F32 R8, R12, R2, R8 ;  /* 0x000000020c08723c */ /* 0x008fe20000001808 */
[----:B-1----:R-:W-:-:S02]  /*6be60*/  F2FP.F16.E4M3.UNPACK_B R2, R28.H1 ;  /* 0x0000001cff02723e */ /* 0x002fc400030006ff */
[----:B------:R-:W-:-:S15]  /*6be70*/  F2FP.F16.E4M3.UNPACK_B R3, R29.H1 ;  /* 0x0000001dff03723e */ /* 0x000fde00030006ff */
[----:B------:R-:W-:Y:S01]  /*6be80*/  NOP ;  /* 0x0000000000007918 */ /* 0x000fe20000000000 */
[----:B------:R-:W-:Y:S04]  /*6be90*/  STL.64 [R1+0x330], R8 ;  /* 0x0003300801007387 */ /* 0x000fe80000100a00 */
[----:B------:R-:W-:Y:S04]  /*6bea0*/  STL.64 [R1+0x338], R10 ;  /* 0x0003380a01007387 */ /* 0x000fe80000100a00 */
[----:B------:R2:W-:Y:S02]  /*6beb0*/  STL.64 [R1+0x8], R4 ;  /* 0x0000080401007387 */ /* 0x0005e40000100a00 */
[----:B--2---:R-:W-:-:S15]  /*6bec0*/  HMMA.16816.F32 R4, R12, R4, R20 ;  /* 0x000000040c04723c */ /* 0x004fde0000001814 */
[----:B------:R-:W-:-:S04]  /*6bed0*/  NOP ;  /* 0x0000000000007918 */ /* 0x000fc80000000000 */
[----:B------:R-:W-:Y:S04]  /*6bee0*/  STL.64 [R1+0x360], R4 ;  /* 0x0003600401007387 */ /* 0x000fe80000100a00 */
[----:B------:R0:W-:Y:S02]  /*6bef0*/  STL.64 [R1+0x368], R6 ;  /* 0x0003680601007387 */ /* 0x0001e40000100a00 */
[----:B0-----:R-:W-:Y:S02]  /*6bf00*/  HMMA.16816.F32 R4, R12, R2, R24 ;  /* 0x000000020c04723c */ /* 0x001fe40000001818 */
[----:B------:R-:W-:Y:S04]  /*6bf10*/  STL.64 [R1], R2 ;  /* 0x0000000201007387 */ /* 0x000fe80000100a00 */
[----:B------:R-:W2:Y:S04]  /*6bf20*/  LDL.LU R25, [R1+0x1ed4] ;  /* 0x001ed40001197983 */ /* 0x000ea80000300800 */
[----:B------:R-:W3:Y:S09]  /*6bf30*/  LDL.LU R22, [R1+0x1ee0] ;  /* 0x001ee00001167983 */ /* 0x000ef20000300800 */
[----:B------:R-:W-:Y:S04]  /*6bf40*/  STL.64 [R1+0x380], R4 ;  /* 0x0003800401007387 */ /* 0x000fe80000100a00 */
[----:B------:R-:W-:Y:S04]  /*6bf50*/  STL.64 [R1+0x388], R6 ;  /* 0x0003880601007387 */ /* 0x000fe80000100a00 */
[----:B------:R-:W3:Y:S04]  /*6bf60*/  LDL.LU R23, [R1+0x1ee4] ;  /* 0x001ee40001177983 */ /* 0x000ee80000300800 */
[----:B------:R-:W4:Y:S04]  /*6bf70*/  LDL.LU R20, [R1+0x1ef0] ;  /* 0x001ef00001147983 */ /* 0x000f280000300800 */
[----:B------:R-:W4:Y:S04]  /*6bf80*/  LDL.LU R21, [R1+0x1ef4] ;  /* 0x001ef40001157983 */ /* 0x000f280000300800 */
[----:B---3--:R-:W-:Y:S04]  /*6bf90*/  STL.64 [R1+0x50e0], R22 ;  /* 0x0050e01601007387 */ /* 0x008fe80000100a00 */
[----:B----4-:R0:W-:Y:S04]  /*6bfa0*/  STL.64 [R1+0x50d8], R20 ;  /* 0x0050d81401007387 */ /* 0x0101e80000100a00 */
[----:B0-----:R-:W3:Y:S04]  /*6bfb0*/  LDL.LU R20, [R1+0x3d0] ;  /* 0x0003d00001147983 */ /* 0x001ee80000300800 */
[----:B------:R-:W3:Y:S04]  /*6bfc0*/  LDL.LU R21, [R1+0x3d4] ;  /* 0x0003d40001157983 */ /* 0x000ee80000300800 */
[----:B------:R-:W4:Y:S04]  /*6bfd0*/  LDL.LU R22, [R1+0x3d8] ;  /* 0x0003d80001167983 */ /* 0x000f280000300800 */
[----:B------:R-:W4:Y:S04]  /*6bfe0*/  LDL.LU R23, [R1+0x3dc] ;  /* 0x0003dc0001177983 */ /* 0x000f280000300800 */
[----:B----4-:R-:W-:Y:S04]  /*6bff0*/  STL.64 [R1+0x50f0], R22 ;  /* 0x0050f01601007387 */ /* 0x010fe80000100a00 */
[----:B---3--:R0:W-:Y:S04]  /*6c000*/  STL.64 [R1+0x50e8], R20 ;  /* 0x0050e81401007387 */ /* 0x0081e80000100a00 */
[----:B0-----:R-:W3:Y:S04]  /*6c010*/  LDL.LU R20, [R1+0x3b0] ;  /* 0x0003b00001147983 */ /* 0x001ee80000300800 */
[----:B------:R-:W3:Y:S04]  /*6c020*/  LDL.LU R21, [R1+0x3b4] ;  /* 0x0003b40001157983 */ /* 0x000ee80000300800 */
[----:B------:R-:W3:Y:S04]  /*6c030*/  LDL.LU R22, [R1+0x3b8] ;  /* 0x0003b80001167983 */ /* 0x000ee80000300800 */
[----:B------:R-:W3:Y:S04]  /*6c040*/  LDL.LU R23, [R1+0x3bc] ;  /* 0x0003bc0001177983 */ /* 0x000ee80000300800 */
[----:B------:R-:W4:Y:S04]  /*6c050*/  LDL.LU R29, [R1+0x1eb4] ;  /* 0x001eb400011d7983 */ /* 0x000f280000300800 */
[----:B------:R-:W2:Y:S04]  /*6c060*/  LDL.LU R26, [R1+0x1ec0] ;  /* 0x001ec000011a7983 */ /* 0x000ea80000300800 */
[----:B------:R-:W2:Y:S04]  /*6c070*/  LDL.LU R27, [R1+0x1ec4] ;  /* 0x001ec400011b7983 */ /* 0x000ea80000300800 */
[----:B------:R-:W2:Y:S04]  /*6c080*/  LDL.LU R24, [R1+0x1ed0] ;  /* 0x001ed00001187983 */ /* 0x000ea80000300800 */
[----:B------:R-:W2:Y:S04]  /*6c090*/  LDL.LU R18, [R1+0x1f00] ;  /* 0x001f000001127983 */ /* 0x000ea80000300800 */
[----:B------:R-:W2:Y:S04]  /*6c0a0*/  LDL.LU R19, [R1+0x1f04] ;  /* 0x001f040001137983 */ /* 0x000ea80000300800 */
[----:B------:R-:W3:Y:S04]  /*6c0b0*/  LDL.LU R16, [R1+0x1f10] ;  /* 0x001f100001107983 */ /* 0x000ee80000300800 */
[----:B------:R-:W3:Y:S04]  /*6c0c0*/  LDL.LU R17, [R1+0x1f14] ;  /* 0x001f140001117983 */ /* 0x000ee80000300800 */
[----:B--2---:R-:W-:Y:S04]  /*6c0d0*/  STL.64 [R1+0x50c0], R18 ;  /* 0x0050c01201007387 */ /* 0x004fe80000100a00 */
[----:B---3--:R0:W-:Y:S04]  /*6c0e0*/  STL.64 [R1+0x50b8], R16 ;  /* 0x0050b81001007387 */ /* 0x0081e80000100a00 */
[----:B0-----:R-:W2:Y:S04]  /*6c0f0*/  LDL.LU R16, [R1+0x420] ;  /* 0x0004200001107983 */ /* 0x001ea80000300800 */
[----:B------:R-:W2:Y:S04]  /*6c100*/  LDL.LU R17, [R1+0x424] ;  /* 0x0004240001117983 */ /* 0x000ea80000300800 */
[----:B------:R-:W3:Y:S04]  /*6c110*/  LDL.LU R18, [R1+0x428] ;  /* 0x0004280001127983 */ /* 0x000ee80000300800 */
[----:B------:R-:W3:Y:S01]  /*6c120*/  LDL.LU R19, [R1+0x42c] ;  /* 0x00042c0001137983 */ /* 0x000ee20000300800 */
[----:B------:R-:W-:-:S02]  /*6c130*/  F2FP.F16.E4M3.UNPACK_B R28, R0.H1 ;  /* 0x00000000ff1c723e */ /* 0x000fc400030006ff */
[----:B----4-:R-:W-:Y:S01]  /*6c140*/  F2FP.F16.E4M3.UNPACK_B R29, R29.H1 ;  /* 0x0000001dff1d723e */ /* 0x010fe200030006ff */
[----:B---3--:R-:W-:Y:S04]  /*6c150*/  STL.64 [R1+0x50d0], R18 ;  /* 0x0050d01201007387 */ /* 0x008fe80000100a00 */
[----:B--2---:R0:W-:Y:S04]  /*6c160*/  STL.64 [R1+0x50c8], R16 ;  /* 0x0050c81001007387 */ /* 0x0041e80000100a00 */
[----:B0-----:R-:W2:Y:S04]  /*6c170*/  LDL.LU R16, [R1+0x400] ;  /* 0x0004000001107983 */ /* 0x001ea80000300800 */
[----:B------:R-:W2:Y:S04]  /*6c180*/  LDL.LU R17, [R1+0x404] ;  /* 0x0004040001117983 */ /* 0x000ea80000300800 */
[----:B------:R-:W2:Y:S04]  /*6c190*/  LDL.LU R18, [R1+0x408] ;  /* 0x0004080001127983 */ /* 0x000ea80000300800 */
[----:B------:R-:W2:Y:S04]  /*6c1a0*/  LDL.LU R19, [R1+0x40c] ;  /* 0x00040c0001137983 */ /* 0x000ea80000300800 */
[----:B------:R-:W3:Y:S04]  /*6c1b0*/  LDL.LU R10, [R1+0x1f20] ;  /* 0x001f2000010a7983 */ /* 0x000ee80000300800 */
[----:B------:R-:W3:Y:S01]  /*6c1c0*/  LDL.LU R11, [R1+0x1f24] ;  /* 0x001f2400010b7983 */ /* 0x000ee20000300800 */
[----:B------:R-:W-:Y:S03]  /*6c1d0*/  HMMA.16816.F32 R20, R12, R28, R20 ;  /* 0x0000001c0c14723c */ /* 0x000fe60000001814 */
[----:B---3--:R0:W-:Y:S04]  /*6c1e0*/  STL.64 [R1+0x50b0], R10 ;  /* 0x0050b00a01007387 */ /* 0x0081e80000100a00 */
[----:B------:R-:W3:Y:S04]  /*6c1f0*/  LDL.LU R8, [R1+0x450] ;  /* 0x0004500001087983 */ /* 0x000ee80000300800 */
[----:B------:R-:W3:Y:S04]  /*6c200*/  LDL.LU R9, [R1+0x454] ;  /* 0x0004540001097983 */ /* 0x000ee80000300800 */
[----:B0-----:R-:W3:Y:S04]  /*6c210*/  LDL.LU R10, [R1+0x458] ;  /* 0x00045800010a7983 */ /* 0x001ee80000300800 */
[----:B------:R-:W3:Y:S04]  /*6c220*/  LDL.LU R11, [R1+0x45c] ;  /* 0x00045c00010b7983 */ /* 0x000ee80000300800 */
[----:B------:R-:W4:Y:S04]  /*6c230*/  LDL.LU R0, [R1+0x1f30] ;  /* 0x001f300001007983 */ /* 0x000f280000300800 */
        /* <DEDUP_REMOVED lines=8> */
[----:B------:R-:W-:-:S02]  /*6c2c0*/  F2FP.F16.E4M3.UNPACK_B R26, R26.H1 ;  /* 0x0000001aff1a723e */ /* 0x000fc400030006ff */
[----:B------:R-:W-:Y:S02]  /*6c2d0*/  F2FP.F16.E4M3.UNPACK_B R27, R27.H1 ;  /* 0x0000001bff1b723e */ /* 0x000fe400030006ff */
[----:B------:R-:W-:Y:S02]  /*6c2e0*/  F2FP.F16.E4M3.UNPACK_B R24, R24.H1 ;  /* 0x00000018ff18723e */ /* 0x000fe400030006ff */
[----:B------:R-:W-:-:S07]  /*6c2f0*/  F2FP.F16.E4M3.UNPACK_B R25, R25.H1 ;  /* 0x00000019ff19723e */ /* 0x000fce00030006ff */
[C---:B--2---:R-:W-:Y:S01]  /*6c300*/  HMMA.16816.F32 R16, R12.reuse, R24, R16 ;  /* 0x000000180c10723c */ /* 0x044fe20000001810 */
[----:B------:R-:W-:Y:S07]  /*6c310*/  STL.64 [R1+0x4fa0], R28 ;  /* 0x004fa01c01007387 */ /* 0x000fee0000100a00 */
        /* <DEDUP_REMOVED lines=8> */
[----:B0-----:R-:W4:Y:S04]  /*6c3a0*/  LDL.LU.64 R18, [R1+0x50d0] ;  /* 0x0050d00001127983 */ /* 0x001f280000300a00 */
[----:B------:R-:W4:Y:S04]  /*6c3b0*/  LDL.LU.64 R16, [R1+0x50c8] ;  /* 0x0050c80001107983 */ /* 0x000f280000300a00 */
[----:B------:R-:W-:Y:S04]  /*6c3c0*/  STL.64 [R1+0x4f98], R26 ;  /* 0x004f981a01007387 */ /* 0x000fe80000100a00 */
[----:B------:R0:W-:Y:S04]  /*6c3d0*/  STL.64 [R1+0x4f90], R24 ;  /* 0x004f901801007387 */ /* 0x0001e80000100a00 */
[----:B0-----:R-:W4:Y:S04]  /*6c3e0*/  LDL.LU R24, [R1+0x4a0] ;  /* 0x0004a00001187983 */ /* 0x001f280000300800 */
[----:B------:R-:W4:Y:S04]  /*6c3f0*/  LDL.LU R25, [R1+0x4a4] ;  /* 0x0004a40001197983 */ /* 0x000f280000300800 */
[----:B------:R-:W4:Y:S04]  /*6c400*/  LDL.LU R26, [R1+0x4a8] ;  /* 0x0004a800011a7983 */ /* 0x000f280000300800 */
[----:B------:R-:W4:Y:S01]  /*6c410*/  LDL.LU R27, [R1+0x4ac] ;  /* 0x0004ac00011b7983 */ /* 0x000f220000300800 */
[----:B--2---:R-:W-:-:S02]  /*6c420*/  F2FP.F16.E4M3.UNPACK_B R22, R22.H1 ;  /* 0x00000016ff16723e */ /* 0x004fc400030006ff */
[----:B------:R-:W-:Y:S02]  /*6c430*/  F2FP.F16.E4M3.UNPACK_B R23, R23.H1 ;  /* 0x00000017ff17723e */ /* 0x000fe400030006ff */
[----:B---3--:R-:W-:Y:S02]  /*6c440*/  F2FP.F16.E4M3.UNPACK_B R20, R20.H1 ;  /* 0x00000014ff14723e */ /* 0x008fe400030006ff */
[----:B------:R-:W-:-:S07]  /*6c450*/  F2FP.F16.E4M3.UNPACK_B R21, R21.H1 ;  /* 0x00000015ff15723e */ /* 0x000fce00030006ff */
[C---:B------:R-:W-:Y:S08]  /*6c460*/  HMMA.16816.F32 R8, R12.reuse, R20, R8 ;  /* 0x000000140c08723c */ /* 0x040ff00000001808 */
[----:B----4-:R-:W-:-:S15]  /*6c470*/  HMMA.16816.F32 R16, R12, R22, R16 ;  /* 0x000000160c10723c */ /* 0x010fde0000001810 */
        /* <DEDUP_REMOVED lines=17> */
[----:B------:R-:W-:-:S03]  /*6c590*/  F2FP.F16.E4M3.UNPACK_B R17, R17.H1 ;  /* 0x00000011ff11723e */ /* 0x000fc600030006ff */
[----:B----4-:R-:W-:Y:S01]  /*6c5a0*/  HMMA.16816.F32 R20, R12, R18, R20 ;  /* 0x000000120c14723c */ /* 0x010fe20000001814 */
[----:B------:R-:W-:Y:S02]  /*6c5b0*/  F2FP.F16.E4M3.UNPACK_B R10, R10.H1 ;  /* 0x0000000aff0a723e */ /* 0x000fe400030006ff */
[----:B------:R-:W-:-:S15]  /*6c5c0*/  F2FP.F16.E4M3.UNPACK_B R11, R11.H1 ;  /* 0x0000000bff0b723e */ /* 0x000fde00030006ff */
[----:B------:R-:W-:Y:S01]  /*6c5d0*/  NOP ;  /* 0x0000000000007918 */ /* 0x000fe20000000000 */
[----:B------:R-:W-:Y:S04]  /*6c5e0*/  STL.64 [R1+0x470], R20 ;  /* 0x0004701401007387 */ /* 0x000fe80000100a00 */
[----:B------:R0:W-:Y:S04]  /*6c5f0*/  STL.64 [R1+0x478], R22 ;  /* 0x0004781601007387 */ /* 0x0001e80000100a00 */
[----:B------:R-:W-:Y:S04]  /*6c600*/  STL.64 [R1+0x4f58], R18 ;  /* 0x004f581201007387 */ /* 0x000fe80000100a00 */
[----:B------:R1:W-:Y:S01]  /*6c610*/  STL.64 [R1+0x4f50], R16 ;  /* 0x004f501001007387 */ /* 0x0003e20000100a00 */
[C---:B0-----:R-:W-:Y:S08]  /*6c620*/  HMMA.16816.F32 R20, R12.reuse, R16, R24 ;  /* 0x000000100c14723c */ /* 0x041ff00000001818 */
[----:B-1----:R-:W-:Y:S11]  /*6c630*/  HMMA.16816.F32 R16, R12, R10, R4 ;  /* 0x0000000a0c10723c */ /* 0x002ff60000001804 */
[----:B------:R0:W-:Y:S04]  /*6c640*/  STL.64 [R1+0x4a0], R20 ;  /* 0x0004a01401007387 */ /* 0x0001e80000100a00 */
[----:B------:R-:W-:Y:S04]  /*6c650*/  STL.64 [R1+0x4a8], R22 ;  /* 0x0004a81601007387 */ /* 0x000fe80000100a00 */
[----:B------:R-:W2:Y:S04]  /*6c660*/  LDL.LU R9, [R1+0x1f34] ;  /* 0x001f340001097983 */ /* 0x000ea80000300800 */
[----:B------:R-:W3:Y:S04]  /*6c670*/  LDL.LU R6, [R1+0x1f40] ;  /* 0x001f400001067983 */ /* 0x000ee80000300800 */
[----:B------:R-:W-:Y:S04]  /*6c680*/  STL.64 [R1+0x4d0], R16 ;  /* 0x0004d01001007387 */ /* 0x000fe80000100a00 */
[----:B------:R-:W-:Y:S04]  /*6c690*/  STL.64 [R1+0x4d8], R18 ;  /* 0x0004d81201007387 */ /* 0x000fe80000100a00 */
[----:B------:R-:W4:Y:S04]  /*6c6a0*/  LDL.LU R7, [R1+0x1f44] ;  /* 0x001f440001077983 */ /* 0x000f280000300800 */
[----:B------:R-:W2:Y:S04]  /*6c6b0*/  LDL.LU R4, [R1+0x1f50] ;  /* 0x001f500001047983 */ /* 0x000ea80000300800 */
[----:B------:R-:W2:Y:S04]  /*6c6c0*/  LDL.LU R5, [R1+0x1f54] ;  /* 0x001f540001057983 */ /* 0x000ea80000300800 */
[----:B------:R-:W2:Y:S04]  /*6c6d0*/  LDL.LU R2, [R1+0x1f60] ;  /* 0x001f600001027983 */ /* 0x000ea80000300800 */
[----:B------:R-:W2:Y:S04]  /*6c6e0*/  LDL.LU R3, [R1+0x1f64] ;  /* 0x001f640001037983 */ /* 0x000ea80000300800 */
[----:B0-----:R-:W2:Y:S01]  /*6c6f0*/  LDL.LU R20, [R1+0x18d0] ;  /* 0x0018d00001147983 */ /* 0x001ea20000300800 */
[----:B------:R-:W-:-:S03]  /*6c700*/  F2FP.F16.E4M3.UNPACK_B R8, R0.H1 ;  /* 0x00000000ff08723e */ /* 0x000fc600030006ff */
[----:B--2---:R0:W-:Y:S04]  /*6c710*/  STL [R1+0x5078], R20 ;  /* 0x0050781401007387 */ /* 0x0041e80000100800 */
[----:B0-----:R-:W2:Y:S04]  /*6c720*/  LDL.LU R20, [R1+0x18c4] ;  /* 0x0018c40001147983 */ /* 0x001ea80000300800 */
[----:B------:R-:W2:Y:S04]  /*6c730*/  LDL.LU R21, [R1+0x18dc] ;  /* 0x0018dc0001157983 */ /* 0x000ea80000300800 */
[----:B------:R-:W2:Y:S04]  /*6c740*/  LDL.LU R0, [R1+0x18d8] ;  /* 0x0018d80001007983 */ /* 0x000ea80000300800 */
[----:B------:R-:W2:Y:S04]  /*6c750*/  LDL.LU R16, [R1+0x1150] ;  /* 0x0011500001107983 */ /* 0x000ea80000300800 */
        /* <DEDUP_REMOVED lines=15> */
[----:B------:R-:W-:-:S03]  /*6c850*/  F2FP.F16.E4M3.UNPACK_B R9, R9.H1 ;  /* 0x00000009ff09723e */ /* 0x000fc600030006ff */
[----:B--2---:R-:W-:Y:S04]  /*6c860*/  STL.64 [R1+0x50a8], R18 ;  /* 0x0050a81201007387 */ /* 0x004fe80000100a00 */
[----:B------:R0:W-:Y:S04]  /*6c870*/  STL.64 [R1+0x50a0], R16 ;  /* 0x0050a01001007387 */ /* 0x0001e80000100a00 */
[----:B0-----:R-:W2:Y:S04]  /*6c880*/  LDL.LU R16, [R1+0x500] ;  /* 0x0005000001107983 */ /* 0x001ea80000300800 */
[----:B------:R-:W2:Y:S04]  /*6c890*/  LDL.LU R17, [R1+0x504] ;  /* 0x0005040001117983 */ /* 0x000ea80000300800 */
[----:B------:R-:W2:Y:S04]  /*6c8a0*/  LDL.LU R18, [R1+0x508] ;  /* 0x0005080001127983 */ /* 0x000ea80000300800 */
[----:B------:R-:W2:Y:S04]  /*6c8b0*/  LDL.LU R19, [R1+0x50c] ;  /* 0x00050c0001137983 */ /* 0x000ea80000300800 */
[----:B------:R-:W3:Y:S04]  /*6c8c0*/  LDL.64 R22, [R1+0x98] ;  /* 0x0000980001167983 */ /* 0x000ee80000100a00 */
[----:B------:R-:W3:Y:S04]  /*6c8d0*/  LDL.LU R24, [R1+0x1140] ;  /* 0x0011400001187983 */ /* 0x000ee80000300800 */
[----:B------:R-:W3:Y:S04]  /*6c8e0*/  LDL.LU R25, [R1+0x1144] ;  /* 0x0011440001197983 */ /* 0x000ee80000300800 */
[----:B------:R-:W3:Y:S04]  /*6c8f0*/  LDL.LU R26, [R1+0x1148] ;  /* 0x00114800011a7983 */ /* 0x000ee80000300800 */
[----:B------:R-:W3:Y:S04]  /*6c900*/  LDL.LU R27, [R1+0x114c] ;  /* 0x00114c00011b7983 */ /* 0x000ee80000300800 */
[----:B------:R-:W3:Y:S01]  /*6c910*/  LDL.64 R28, [R1+0x90] ;  /* 0x00009000011c7983 */ /* 0x000ee20000100a00 */
[----:B--2---:R-:W-:-:S15]  /*6c920*/  HMMA.16816.F32 R16, R12, R8, R16 ;  /* 0x000000080c10723c */ /* 0x004fde0000001810 */
[----:B------:R-:W-:-:S04]  /*6c930*/  NOP ;  /* 0x0000000000007918 */ /* 0x000fc80000000000 */
[----:B------:R-:W-:Y:S04]  /*6c940*/  STL.64 [R1+0x500], R16 ;  /* 0x0005001001007387 */ /* 0x000fe80000100a00 */
[----:B------:R0:W-:Y:S04]  /*6c950*/  STL.64 [R1+0x508], R18 ;  /* 0x0005081201007387 */ /* 0x0001e80000100a00 */
[----:B0-----:R-:W2:Y:S04]  /*6c960*/  LDL.LU.64 R18, [R1+0x50a8] ;  /* 0x0050a80001127983 */ /* 0x001ea80000300a00 */
[----:B------:R-:W2:Y:S01]  /*6c970*/  LDL.LU.64 R16, [R1+0x50a0] ;  /* 0x0050a00001107983 */ /* 0x000ea20000300a00 */
[----:B---3--:R-:W-:-:S02]  /*6c980*/  F2FP.F16.E4M3.UNPACK_B R6, R6.H1 ;  /* 0x00000006ff06723e */ /* 0x008fc400030006ff */
[----:B----4-:R-:W-:Y:S01]  /*6c990*/  F2FP.F16.E4M3.UNPACK_B R7, R7.H1 ;  /* 0x00000007ff07723e */ /* 0x010fe200030006ff */
[----:B------:R-:W-:Y:S04]  /*6c9a0*/  STL.64 [R1+0x4f38], R10 ;  /* 0x004f380a01007387 */ /* 0x000fe80000100a00 */
[----:B------:R0:W-:Y:S04]  /*6c9b0*/  STL.64 [R1+0x4f30], R8 ;  /* 0x004f300801007387 */ /* 0x0001e80000100a00 */
[----:B0-----:R-:W3:Y:S04]  /*6c9c0*/  LDL.LU R8, [R1+0x590] ;  /* 0x0005900001087983 */ /* 0x001ee80000300800 */
[----:B------:R-:W3:Y:S04]  /*6c9d0*/  LDL.LU R9, [R1+0x594] ;  /* 0x0005940001097983 */ /* 0x000ee80000300800 */
[----:B------:R-:W3:Y:S04]  /*6c9e0*/  LDL.LU R10, [R1+0x598] ;  /* 0x00059800010a7983 */ /* 0x000ee80000300800 */
[----:B------:R-:W3:Y:S01]  /*6c9f0*/  LDL.LU R11, [R1+0x59c] ;  /* 0x00059c00010b7983 */ /* 0x000ee20000300800 */
[----:B--2---:R-:W-:-:S15]  /*6ca00*/  HMMA.16816.F32 R16, R12, R6, R16 ;  /* 0x000000060c10723c */ /* 0x004fde0000001810 */
[----:B------:R-:W-:-:S04]  /*6ca10*/  NOP ;  /* 0x0000000000007918 */ /* 0x000fc80000000000 */
[----:B------:R-:W-:Y:S04]  /*6ca20*/  STL.64 [R1+0x5a0], R16 ;  /* 0x0005a01001007387 */ /* 0x000fe80000100a00 */
[----:B------:R0:W-:Y:S04]  /*6ca30*/  STL.64 [R1+0x5a8], R18 ;  /* 0x0005a81201007387 */ /* 0x0001e80000100a00 */
[----:B0-----:R-:W2:Y:S04]  /*6ca40*/  LDL.LU.64 R18, [R1+0x5098] ;  /* 0x0050980001127983 */ /* 0x001ea80000300a00 */
[----:B------:R-:W2:Y:S01]  /*6ca50*/  LDL.LU.64 R16, [R1+0x5090] ;  /* 0x0050900001107983 */ /* 0x000ea20000300a00 */
[----:B------:R-:W-:-:S02]  /*6ca60*/  F2FP.F16.E4M3.UNPACK_B R4, R4.H1 ;  /* 0x00000004ff04723e */ /* 0x000fc400030006ff */
[----:B------:R-:W-:-:S07]  /*6ca70*/  F2FP.F16.E4M3.UNPACK_B R5, R5.H1 ;  /* 0x00000005ff05723e */ /* 0x000fce00030006ff */
[----:B--2---:R-:W-:-:S15]  /*6ca80*/  HMMA.16816.F32 R16, R12, R4, R16 ;  /* 0x000000040c10723c */ /* 0x004fde0000001810 */
[----:B------:R-:W-:-:S04]  /*6ca90*/  NOP ;  /* 0x0000000000007918 */ /* 0x000fc80000000000 */
[----:B------:R-:W-:Y:S04]  /*6caa0*/  STL.64 [R1+0x1d60], R16 ;  /* 0x001d601001007387 */ /* 0x000fe80000100a00 */
[----:B------:R0:W-:Y:S04]  /*6cab0*/  STL.64 [R1+0x1d68], R18 ;  /* 0x001d681201007387 */ /* 0x0001e80000100a00 */
[----:B0-----:R-:W2:Y:S04]  /*6cac0*/  LDL.LU.64 R18, [R1+0x5088] ;  /* 0x0050880001127983 */ /* 0x001ea80000300a00 */
[----:B------:R-:W2:Y:S04]  /*6cad0*/  LDL.LU.64 R16, [R1+0x5080] ;  /* 0x0050800001107983 */ /* 0x000ea80000300a00 */
[----:B------:R0:W-:Y:S04]  /*6cae0*/  STL.64 [R1+0x4f28], R6 ;  /* 0x004f280601007387 */ /* 0x0001e80000100a00 */
[----:B0-----:R-:W4:Y:S04]  /*6caf0*/  LDL.LU R6, [R1+0x18c0] ;  /* 0x0018c00001067983 */ /* 0x001f280000300800 */
[----:B------:R-:W2:Y:S04]  /*6cb00*/  LDL.LU R7, [R1+0x18d4] ;  /* 0x0018d40001077983 */ /* 0x000ea80000300800 */
[----:B------:R0:W-:Y:S04]  /*6cb10*/  STL.64 [R1+0x4f20], R4 ;  /* 0x004f200401007387 */ /* 0x0001e80000100a00 */
[----:B0-----:R-:W2:Y:S04]  /*6cb20*/  LDL.LU R4, [R1+0x18cc] ;  /* 0x0018cc0001047983 */ /* 0x001ea80000300800 */
[----:B------:R-:W2:Y:S01]  /*6cb30*/  LDL.LU R5, [R1+0x18c8] ;  /* 0x0018c80001057983 */ /* 0x000ea20000300800 */
[----:B----4-:R-:W-:-:S03]  /*6cb40*/  IMAD R6, R6, 0x100, R20 ;  /* 0x0000010006067824 */ /* 0x010fc600078e0214 */
[----:B------:R-:W4:Y:S01]  /*6cb50*/  LDL.LU R20, [R1+0x5078] ;  /* 0x0050780001147983 */ /* 0x000f220000300800 */
[----:B------:R-:W-:Y:S02]  /*6cb60*/  F2FP.F16.E4M3.UNPACK_B R2, R2.H1 ;  /* 0x00000002ff02723e */ /* 0x000fe400030006ff */
[----:B------:R-:W-:Y:S01]  /*6cb70*/  F2FP.F16.E4M3.UNPACK_B R3, R3.H1 ;  /* 0x00000003ff03723e */ /* 0x000fe200030006ff */
[----:B------:R-:W-:Y:S02]  /*6cb80*/  IMAD R0, R0, 0x100, R21 ;  /* 0x0000010000007824 */ /* 0x000fe400078e0215 */
[----:B--2---:R-:W-:-:S04]  /*6cb90*/  IMAD R5, R5, 0x100, R4 ;  /* 0x0000010005057824 */ /* 0x004fc800078e0204 */
[----:B---3--:R-:W-:Y:S01]  /*6cba0*/  HMMA.16816.F32 R8, R12, R2, R8 ;  /* 0x000000020c08723c */ /* 0x008fe20000001808 */
[----:B------:R-:W-:Y:S02]  /*6cbb0*/  F2FP.F16.E4M3.UNPACK_B R12, R6 ;  /* 0x00000006ff0c723e */ /* 0x000fe400020006ff */
[----:B------:R-:W-:Y:S02]  /*6cbc0*/  F2FP.F16.E4M3.UNPACK_B R15, R0 ;  /* 0x00000000ff0f723e */ /* 0x000fe400020006ff */
[----:B------:R-:W-:Y:S01]  /*6cbd0*/  F2FP.F16.E4M3.UNPACK_B R13, R5 ;  /* 0x00000005ff0d723e */ /* 0x000fe200020006ff */
[----:B------:R0:W-:Y:S04]  /*6cbe0*/  STL [R1+0x4ea4], R2 ;  /* 0x004ea40201007387 */ /* 0x0001e80000100800 */
[----:B------:R-:W-:Y:S01]  /*6cbf0*/  STL [R1+0x4ea0], R3 ;  /* 0x004ea00301007387 */ /* 0x000fe20000100800 */
[----:B------:R-:W-:-:S02]  /*6cc00*/  IMAD.MOV.U32 R0, RZ, RZ, R23 ;  /* 0x000000ffff007224 */ /* 0x000fc400078e0017 */
[----:B0-----:R-:W-:-:S06]  /*6cc10*/  IMAD.MOV.U32 R2, RZ, RZ, R22 ;  /* 0x000000ffff027224 */ /* 0x001fcc00078e0016 */
[----:B------:R-:W-:Y:S04]  /*6cc20*/  STL.64 [R1+0x590], R8 ;  /* 0x0005900801007387 */ /* 0x000fe80000100a00 */
[----:B------:R-:W-:Y:S01]  /*6cc30*/  STL.64 [R1+0x598], R10 ;  /* 0x0005980a01007387 */ /* 0x000fe20000100a00 */
[----:B----4-:R-:W-:-:S05]  /*6cc40*/  IMAD R4, R20, 0x100, R7 ;  /* 0x0000010014047824 */ /* 0x010fca00078e0207 */
[----:B------:R-:W-:-:S07]  /*6cc50*/  F2FP.F16.E4M3.UNPACK_B R14, R4 ;  /* 0x00000004ff0e723e */ /* 0x000fce00020006ff */
[----:B------:R-:W-:-:S15]  /*6cc60*/  HMMA.16816.F32 R4, R12, R22, R16 ;  /* 0x000000160c04723c */ /* 0x000fde0000001810 */
[----:B------:R-:W-:-:S04]  /*6cc70*/  NOP ;  /* 0x0000000000007918 */ /* 0x000fc80000000000 */
[----:B------:R-:W-:Y:S04]  /*6cc80*/  STL.64 [R1+0x1d50], R4 ;  /* 0x001d500401007387 */ /* 0x000fe80000100a00 */
[----:B------:R0:W-:Y:S04]  /*6cc90*/  STL.64 [R1+0x1d58], R6 ;  /* 0x001d580601007387 */ /* 0x0001e80000100a00 */
[----:B------:R-:W-:Y:S04]  /*6cca0*/  STL [R1+0x4eb4], R0 ;  /* 0x004eb40001007387 */ /* 0x000fe80000100800 */
[----:B------:R-:W-:Y:S04]  /*6ccb0*/  STL [R1+0x4eb0], R2 ;  /* 0x004eb00201007387 */ /* 0x000fe80000100800 */
[----:B0-----:R-:W2:Y:S01]  /*6ccc0*/  LDL.64 R6, [R1+0x68] ;  /* 0x0000680001067983 */ /* 0x001ea20000100a00 */
[----:B------:R-:W-:-:S15]  /*6ccd0*/  HMMA.16816.F32 R8, R12, R28, R24 ;  /* 0x0000001c0c08723c */ /* 0x000fde0000001818 */
[----:B------:R-:W-:-:S04]  /*6cce0*/  NOP ;  /* 0x0000000000007918 */ /* 0x000fc80000000000 */
[----:B------:R0:W-:Y:S04]  /*6ccf0*/  STL.64 [R1+0x1d40], R8 ;  /* 0x001d400801007387 */ /* 0x0001e80000100a00 */
[----:B------:R1:W-:Y:S04]  /*6cd00*/  STL.64 [R1+0x1d48], R10 ;  /* 0x001d480a01007387 */ /* 0x0003e80000100a00 */
[----:B--2---:R2:W-:Y:S04]  /*6cd10*/  STL.64 [R1+0x5040], R6 ;  /* 0x0050400601007387 */ /* 0x0045e80000100a00 */
[----:B0-----:R-:W3:Y:S04]  /*6cd20*/  LDL.LU R8, [R1+0x10e0] ;  /* 0x0010e00001087983 */ /* 0x001ee80000300800 */
[----:B------:R-:W3:Y:S04]  /*6cd30*/  LDL.LU R9, [R1+0x10e4] ;  /* 0x0010e40001097983 */ /* 0x000ee80000300800 */
[----:B-1----:R-:W4:Y:S04]  /*6cd40*/  LDL.LU R10, [R1+0x10e8] ;  /* 0x0010e800010a7983 */ /* 0x002f280000300800 */
[----:B------:R-:W4:Y:S04]  /*6cd50*/  LDL.LU R11, [R1+0x10ec] ;  /* 0x0010ec00010b7983 */ /* 0x000f280000300800 */
[----:B------:R-:W3:Y:S04]  /*6cd60*/  LDL.64 R4, [R1+0x70] ;  /* 0x0000700001047983 */ /* 0x000ee80000100a00 */
[----:B--2---:R-:W2:Y:S04]  /*6cd70*/  LDL.64 R6, [R1+0x78] ;  /* 0x0000780001067983 */ /* 0x004ea80000100a00 */
[----:B--2---:R-:W-:Y:S04]  /*6cd80*/  STL.64 [R1+0x5060], R6 ;  /* 0x0050600601007387 */ /* 0x004fe80000100a00 */
[----:B---3--:R-:W-:Y:S04]  /*6cd90*/  STL.64 [R1+0x5058], R4 ;  /* 0x0050580401007387 */ /* 0x008fe80000100a00 */
[----:B----4-:R-:W-:Y:S04]  /*6cda0*/  STL.64 [R1+0x5028], R10 ;  /* 0x0050280a01007387 */ /* 0x010fe80000100a00 */
[----:B------:R0:W-:Y:S04]  /*6cdb0*/  STL.64 [R1+0x5020], R8 ;  /* 0x0050200801007387 */ /* 0x0001e80000100a00 */
[----:B0-----:R-:W2:Y:S04]  /*6cdc0*/  LDL.LU R8, [R1+0x10f0] ;  /* 0x0010f00001087983 */ /* 0x001ea80000300800 */
[----:B------:R-:W2:Y:S04]  /*6cdd0*/  LDL.LU R9, [R1+0x10f4] ;  /* 0x0010f40001097983 */ /* 0x000ea80000300800 */
[----:B------:R-:W3:Y:S04]  /*6cde0*/  LDL.LU R10, [R1+0x10f8] ;  /* 0x0010f800010a7983 */ /* 0x000ee80000300800 */
[----:B------:R-:W3:Y:S04]  /*6cdf0*/  LDL.LU R11, [R1+0x10fc] ;  /* 0x0010fc00010b7983 */ /* 0x000ee80000300800 */
[----:B------:R-:W4:Y:S04]  /*6ce00*/  LDL.LU R4, [R1+0x1120] ;  /* 0x0011200001047983 */ /* 0x000f280000300800 */
[----:B------:R-:W4:Y:S04]  /*6ce10*/  LDL.LU R5, [R1+0x1124] ;  /* 0x0011240001057983 */ /* 0x000f280000300800 */
[----:B------:R-:W2:Y:S04]  /*6ce20*/  LDL.LU R6, [R1+0x1128] ;  /* 0x0011280001067983 */ /* 0x000ea80000300800 */
[----:B------:R-:W2:Y:S04]  /*6ce30*/  LDL.LU R7, [R1+0x112c] ;  /* 0x00112c0001077983 */ /* 0x000ea80000300800 */
[----:B--2---:R-:W-:Y:S04]  /*6ce40*/  STL.64 [R1+0x5070], R6 ;  /* 0x0050700601007387 */ /* 0x004fe80000100a00 */
[----:B----4-:R0:W-:Y:S04]  /*6ce50*/  STL.64 [R1+0x5068], R4 ;  /* 0x0050680401007387 */ /* 0x0101e80000100a00 */
[----:B0-----:R-:W2:Y:S04]  /*6ce60*/  LDL.LU R4, [R1+0x1130] ;  /* 0x0011300001047983 */ /* 0x001ea80000300800 */
[----:B------:R-:W2:Y:S04]  /*6ce70*/  LDL.LU R5, [R1+0x1134] ;  /* 0x0011340001057983 */ /* 0x000ea80000300800 */
[----:B------:R-:W2:Y:S04]  /*6ce80*/  LDL.LU R6, [R1+0x1138] ;  /* 0x0011380001067983 */ /* 0x000ea80000300800 */
[----:B------:R-:W2:Y:S04]  /*6ce90*/  LDL.LU R7, [R1+0x113c] ;  /* 0x00113c0001077983 */ /* 0x000ea80000300800 */
[----:B---3--:R-:W-:Y:S04]  /*6cea0*/  STL.64 [R1+0x5038], R10 ;  /* 0x0050380a01007387 */ /* 0x008fe80000100a00 */
[----:B------:R0:W-:Y:S04]  /*6ceb0*/  STL.64 [R1+0x5030], R8 ;  /* 0x0050300801007387 */ /* 0x0001e80000100a00 */
[----:B0-----:R-:W3:Y:S04]  /*6cec0*/  LDL.LU R8, [R1+0x1100] ;  /* 0x0011000001087983 */ /* 0x001ee80000300800 */
[----:B------:R-:W3:Y:S04]  /*6ced0*/  LDL.LU R9, [R1+0x1104] ;  /* 0x0011040001097983 */ /* 0x000ee80000300800 */
[----:B------:R-:W4:Y:S04]  /*6cee0*/  LDL.LU R10, [R1+0x1108] ;  /* 0x00110800010a7983 */ /* 0x000f280000300800 */
[----:B------:R-:W4:Y:S01]  /*6cef0*/  LDL.LU R11, [R1+0x110c] ;  /* 0x00110c00010b7983 */ /* 0x000f220000300800 */
[----:B------:R-:W-:-:S03]  /*6cf00*/  IMAD.MOV.U32 R3, RZ, RZ, R29 ;  /* 0x000000ffff037224 */ /* 0x000fc600078e001d */
[----:B----4-:R-:W-:Y:S04]  /*6cf10*/  STL.64 [R1+0x5050], R10 ;  /* 0x0050500a01007387 */ /* 0x010fe80000100a00 */
[----:B---3--:R0:W-:Y:S04]  /*6cf20*/  STL.64 [R1+0x5048], R8 ;  /* 0x0050480801007387 */ /* 0x0081e80000100a00 */
[----:B0-----:R-:W3:Y:S04]  /*6cf30*/  LDL.LU R8, [R1+0x1110] ;  /* 0x0011100001087983 */ /* 0x001ee80000300800 */
[----:B------:R-:W3:Y:S04]  /*6cf40*/  LDL.LU R9, [R1+0x1114] ;  /* 0x0011140001097983 */ /* 0x000ee80000300800 */
[----:B------:R-:W3:Y:S04]  /*6cf50*/  LDL.LU R10, [R1+0x1118] ;  /* 0x00111800010a7983 */ /* 0x000ee80000300800 */
[----:B------:R-:W3:Y:S04]  /*6cf60*/  LDL.LU R11, [R1+0x111c] ;  /* 0x00111c00010b7983 */ /* 0x000ee80000300800 */
[----:B------:R-:W4:Y:S04]  /*6cf70*/  LDL.64 R20, [R1+0x60] ;  /* 0x0000600001147983 */ /* 0x000f280000100a00 */
[----:B------:R-:W2:Y:S04]  /*6cf80*/  LDL.LU R16, [R1+0x10d0] ;  /* 0x0010d00001107983 */ /* 0x000ea80000300800 */
[----:B------:R-:W2:Y:S04]  /*6cf90*/  LDL.LU R17, [R1+0x10d4] ;  /* 0x0010d40001117983 */ /* 0x000ea80000300800 */
[----:B------:R-:W2:Y:S04]  /*6cfa0*/  LDL.LU R18, [R1+0x10d8] ;  /* 0x0010d80001127983 */ /* 0x000ea80000300800 */
[----:B------:R-:W2:Y:S04]  /*6cfb0*/  LDL.LU R19, [R1+0x10dc] ;  /* 0x0010dc0001137983 */ /* 0x000ea80000300800 */
[----:B------:R-:W2:Y:S04]  /*6cfc0*/  LDL.64 R22, [R1+0x58] ;  /* 0x0000580001167983 */ /* 0x000ea80000100a00 */
[----:B------:R-:W2:Y:S04]  /*6cfd0*/  LDL.LU R24, [R1+0x10c0] ;  /* 0x0010c00001187983 */ /* 0x000ea80000300800 */
[----:B------:R-:W2:Y:S04]  /*6cfe0*/  LDL.LU R25, [R1+0x10c4] ;  /* 0x0010c40001197983 */ /* 0x000ea80000300800 */
[----:B------:R-:W2:Y:S04]  /*6cff0*/  LDL.LU R26, [R1+0x10c8] ;  /* 0x0010c800011a7983 */ /* 0x000ea80000300800 */
[----:B------:R-:W2:Y:S04]  /*6d000*/  LDL.LU R27, [R1+0x10cc] ;  /* 0x0010cc00011b7983 */ /* 0x000ea80000300800 */
[----:B------:R-:W2:Y:S04]  /*6d010*/  LDL.64 R28, [R1+0x50] ;  /* 0x00005000011c7983 */ /* 0x000ea80000100a00 */
[----:B------:R0:W-:Y:S04]  /*6d020*/  STL [R1+0x4eb8], R3 ;  /* 0x004eb80301007387 */ /* 0x0001e80000100800 */
[----:B0-----:R-:W2:Y:S02]  /*6d030*/  LDL.64 R2, [R1+0x88] ;  /* 0x0000880001027983 */ /* 0x001ea40000100a00 */
[----:B--2---:R-:W-:Y:S01]  /*6d040*/  HMMA.16816.F32 R4, R12, R2, R4 ;  /* 0x000000020c04723c */ /* 0x004fe20000001804 */
[----:B------:R-:W-:-:S02]  /*6d050*/  IMAD.MOV.U32 R0, RZ, RZ, R2 ;  /* 0x000000ffff007224 */ /* 0x000fc400078e0002 */
[----:B------:R-:W-:-:S15]  /*6d060*/  IMAD.MOV.U32 R2, RZ, RZ, R3 ;  /* 0x000000ffff027224 */ /* 0x000fde00078e0003 */
[----:B------:R-:W-:Y:S01]  /*6d070*/  NOP ;  /* 0x0000000000007918 */ /* 0x000fe20000000000 */
[----:B------:R-:W-:Y:S04]  /*6d080*/  STL.64 [R1+0x1d30], R4 ;  /* 0x001d300401007387 */ /* 0x000fe80000100a00 */
[----:B------:R0:W-:Y:S04]  /*6d090*/  STL.64 [R1+0x1d38], R6 ;  /* 0x001d380601007387 */ /* 0x0001e80000100a00 */
[----:B0-----:R-:W2:Y:S04]  /*6d0a0*/  LDL.LU.64 R6, [R1+0x5070] ;  /* 0x0050700001067983 */ /* 0x001ea80000300a00 */
[----:B------:R-:W2:Y:S04]  /*6d0b0*/  LDL.LU.64 R4, [R1+0x5068] ;  /* 0x0050680001047983 */ /* 0x000ea80000300a00 */
[----:B------:R0:W-:Y:S04]  /*6d0c0*/  STL [R1+0x4ec0], R2 ;  /* 0x004ec00201007387 */ /* 0x0001e80000100800 */
[----:B0-----:R-:W2:Y:S04]  /*6d0d0*/  LDL.64 R2, [R1+0x80] ;  /* 0x0000800001027983 */ /* 0x001ea80000100a00 */
[----:B------:R-:W-:Y:S01]  /*6d0e0*/  STL [R1+0x4ebc], R0 ;  /* 0x004ebc0001007387 */ /* 0x000fe20000100800 */
[----:B--2---:R-:W-:-:S15]  /*6d0f0*/  HMMA.16816.F32 R4, R12, R2, R4 ;  /* 0x000000020c04723c */ /* 0x004fde0000001804 */
[----:B------:R-:W-:-:S04]  /*6d100*/  NOP ;  /* 0x0000000000007918 */ /* 0x000fc80000000000 */
[----:B------:R-:W-:Y:S04]  /*6d110*/  STL.64 [R1+0x1d20], R4 ;  /* 0x001d200401007387 */ /* 0x000fe80000100a00 */
[----:B------:R0:W-:Y:S04]  /*6d120*/  STL.64 [R1+0x1d28], R6 ;  /* 0x001d280601007387 */ /* 0x0001e80000100a00 */
[----:B0-----:R-:W3:Y:S04]  /*6d130*/  LDL.LU.64 R6, [R1+0x5060] ;  /* 0x0050600001067983 */ /* 0x001ee80000300a00 */
[----:B------:R-:W2:Y:S04]  /*6d140*/  LDL.LU.64 R4, [R1+0x5058] ;  /* 0x0050580001047983 */ /* 0x000ea80000300a00 */
[----:B------:R-:W-:Y:S01]  /*6d150*/  STL [R1+0x4ec4], R3 ;  /* 0x004ec40301007387 */ /* 0x000fe20000100800 */
[----:B---3--:R-:W-:-:S15]  /*6d160*/  HMMA.16816.F32 R8, R12, R6, R8 ;  /* 0x000000060c08723c */ /* 0x008fde0000001808 */
[----:B------:R-:W-:-:S04]  /*6d170*/  NOP ;  /* 0x0000000000007918 */ /* 0x000fc80000000000 */
[----:B------:R-:W-:Y:S04]  /*6d180*/  STL.64 [R1+0x1d10], R8 ;  /* 0x001d100801007387 */ /* 0x000fe80000100a00 */
[----:B------:R0:W-:Y:S04]  /*6d190*/  STL.64 [R1+0x1d18], R10 ;  /* 0x001d180a01007387 */ /* 0x0001e80000100a00 */
[----:B0-----:R-:W2:Y:S04]  /*6d1a0*/  LDL.LU.64 R10, [R1+0x5050] ;  /* 0x00505000010a7983 */ /* 0x001ea80000300a00 */
[----:B------:R-:W2:Y:S01]  /*6d1b0*/  LDL.LU.64 R8, [R1+0x5048] ;  /* 0x0050480001087983 */ /* 0x000ea20000300a00 */
[----:B------:R-:W-:-:S02]  /*6d1c0*/  IMAD.MOV.U32 R0, RZ, RZ, R7 ;  /* 0x000000ffff007224 */ /* 0x000fc400078e0007 */
[----:B------:R-:W-:Y:S02]  /*6d1d0*/  IMAD.MOV.U32 R2, RZ, RZ, R6 ;  /* 0x000000ffff027224 */ /* 0x000fe400078e0006 */
[----:B------:R-:W3:Y:S04]  /*6d1e0*/  LDL.LU.64 R6, [R1+0x5040] ;  /* 0x0050400001067983 */ /* 0x000ee80000300a00 */
[----:B------:R-:W-:Y:S04]  /*6d1f0*/  STL [R1+0x4ecc], R0 ;  /* 0x004ecc0001007387 */ /* 0x000fe80000100800 */
[----:B------:R-:W-:Y:S01]  /*6d200*/  STL [R1+0x4ec8], R2 ;  /* 0x004ec80201007387 */ /* 0x000fe20000100800 */
        /* <DEDUP_REMOVED lines=16> */
[----:B----4-:R-:W-:-:S03]  /*6d310*/  IMAD.MOV.U32 R3, RZ, RZ, R21 ;  /* 0x000000ffff037224 */ /* 0x010fc600078e0015 */
[----:B------:R0:W-:Y:S04]  /*6d320*/  STL [R1+0x4ed8], R2 ;  /* 0x004ed80201007387 */ /* 0x0001e80000100800 */
[----:B------:R1:W-:Y:S04]  /*6d330*/  STL [R1+0x4ed4], R0 ;  /* 0x004ed40001007387 */ /* 0x0003e80000100800 */
[----:B------:R-:W-:Y:S01]  /*6d340*/  STL [R1+0x4edc], R3 ;  /* 0x004edc0301007387 */ /* 0x000fe20000100800 */
[----:B0-----:R-:W-:Y:S02]  /*6d350*/  IMAD.MOV.U32 R2, RZ, RZ, R22 ;  /* 0x000000ffff027224 */ /* 0x001fe400078e0016 */
[----:B-1----:R-:W-:Y:S01]  /*6d360*/  IMAD.MOV.U32 R0, RZ, RZ, R23 ;  /* 0x000000ffff007224 */ /* 0x002fe200078e0017 */
[----:B--2---:R-:W-:-:S15]  /*6d370*/  HMMA.16816.F32 R4, R12, R20, R8 ;  /* 0x000000140c04723c */ /* 0x004fde0000001808 */
[----:B------:R-:W-:-:S04]  /*6d380*/  NOP ;  /* 0x0000000000007918 */ /* 0x000fc80000000000 */
[----:B------:R-:W-:Y:S04]  /*6d390*/  STL.64 [R1+0x1ce0], R4 ;  /* 0x001ce00401007387 */ /* 0x000fe80000100a00 */
[----:B------:R0:W-:Y:S02]  /*6d3a0*/  STL.64 [R1+0x1ce8], R6 ;  /* 0x001ce80601007387 */ /* 0x0001e40000100a00 */
[----:B0-----:R-:W-:-:S15]  /*6d3b0*/  HMMA.16816.F32 R4, R12, R22, R16 ;  /* 0x000000160c04723c */ /* 0x001fde0000001810 */
        /* <DEDUP_REMOVED lines=119> */
[----:B------:R0:W-:Y:S02]  /*6db30*/  STL.64 [R1+0x1c58], R6 ;  /* 0x001c580601007387 */ /* 0x0001e40000100a00 */
[----:B0-----:R-:W-:Y:S02]  /*6db40*/  HMMA.16816.F32 R4, R12, R28, R24 ;  /* 0x0000001c0c04723c */ /* 0x001fe40000001818 */
[----:B------:R-:W-:Y:S04]  /*6db50*/  STL [R1+0x4f14], R0 ;  /* 0x004f140001007387 */ /* 0x000fe80000100800 */
[----:B------:R-:W-:Y:S04]  /*6db60*/  STL [R1+0x4f10], R2 ;  /* 0x004f100201007387 */ /* 0x000fe80000100800 */
[----:B------:R-:W2:Y:S09]  /*6db70*/  LDL.LU R16, [R1+0xfd0] ;  /* 0x000fd00001107983 */ /* 0x000eb20000300800 */
[----:B------:R-:W-:Y:S04]  /*6db80*/  STL.64 [R1+0x1c40], R4 ;  /* 0x001c400401007387 */ /* 0x000fe80000100a00 */
[----:B------:R-:W-:Y:S04]  /*6db90*/  STL.64 [R1+0x1c48], R6 ;  /* 0x001c480601007387 */ /* 0x000fe80000100a00 */
[----:B------:R-:W2:Y:S04]  /*6dba0*/  LDL.LU R17, [R1+0xfd4] ;  /* 0x000fd40001117983 */ /* 0x000ea80000300800 */
[----:B------:R-:W3:Y:S04]  /*6dbb0*/  LDL.LU R18, [R1+0xfd8] ;  /* 0x000fd80001127983 */ /* 0x000ee80000300800 */
[----:B------:R-:W3:Y:S04]  /*6dbc0*/  LDL.LU R19, [R1+0xfdc] ;  /* 0x000fdc0001137983 */ /* 0x000ee80000300800 */
[----:B------:R-:W4:Y:S04]  /*6dbd0*/  LDL.LU R20, [R1+0xff0] ;  /* 0x000ff00001147983 */ /* 0x000f280000300800 */
[----:B------:R-:W4:Y:S04]  /*6dbe0*/  LDL.LU R21, [R1+0xff4] ;  /* 0x000ff40001157983 */ /* 0x000f280000300800 */
        /* <DEDUP_REMOVED lines=12> */
[----:B------:R-:W-:-:S03]  /*6dcb0*/  IMAD.MOV.U32 R3, RZ, RZ, R29 ;  /* 0x000000ffff037224 */ /* 0x000fc600078e001d */
[----:B--2---:R-:W-:Y:S04]  /*6dcc0*/  STL.64 [R1+0x4fc0], R26 ;  /* 0x004fc01a01007387 */ /* 0x004fe80000100a00 */
[----:B------:R0:W-:Y:S04]  /*6dcd0*/  STL.64 [R1+0x4fb8], R24 ;  /* 0x004fb81801007387 */ /* 0x0001e80000100a00 */
[----:B0-----:R-:W2:Y:S04]  /*6dce0*/  LDL.LU R24, [R1+0x1030] ;  /* 0x0010300001187983 */ /* 0x001ea80000300800 */
[----:B------:R-:W2:Y:S04]  /*6dcf0*/  LDL.LU R25, [R1+0x1034] ;  /* 0x0010340001197983 */ /* 0x000ea80000300800 */
[----:B------:R-:W2:Y:S04]  /*6dd00*/  LDL.LU R26, [R1+0x1038] ;  /* 0x00103800011a7983 */ /* 0x000ea80000300800 */
[----:B------:R-:W2:Y:S04]  /*6dd10*/  LDL.LU R27, [R1+0x103c] ;  /* 0x00103c00011b7983 */ /* 0x000ea80000300800 */
[----:B------:R-:W2:Y:S04]  /*6dd20*/  LDL.64 R28, [R1] ;  /* 0x00000000011c7983 */ /* 0x000ea80000100a00 */
[----:B------:R-:W-:Y:S04]  /*6dd30*/  STL.64 [R1+0x4f88], R22 ;  /* 0x004f881601007387 */ /* 0x000fe80000100a00 */
[----:B----4-:R0:W-:Y:S04]  /*6dd40*/  STL.64 [R1+0x4f80], R20 ;  /* 0x004f801401007387 */ /* 0x0101e80000100a00 */
[----:B0-----:R-:W4:Y:S04]  /*6dd50*/  LDL.LU R20, [R1+0x1000] ;  /* 0x0010000001147983 */ /* 0x001f280000300800 */
[----:B------:R-:W4:Y:S04]  /*6dd60*/  LDL.LU R21, [R1+0x1004] ;  /* 0x0010040001157983 */ /* 0x000f280000300800 */
[----:B------:R-:W4:Y:S04]  /*6dd70*/  LDL.LU R22, [R1+0x1008] ;  /* 0x0010080001167983 */ /* 0x000f280000300800 */
[----:B------:R-:W4:Y:S04]  /*6dd80*/  LDL.LU R23, [R1+0x100c] ;  /* 0x00100c0001177983 */ /* 0x000f280000300800 */
[----:B---3--:R-:W-:Y:S04]  /*6dd90*/  STL.64 [R1+0x4f68], R18 ;  /* 0x004f681201007387 */ /* 0x008fe80000100a00 */
[----:B------:R0:W-:Y:S04]  /*6dda0*/  STL.64 [R1+0x4f60], R16 ;  /* 0x004f601001007387 */ /* 0x0001e80000100a00 */
[----:B0-----:R-:W3:Y:S04]  /*6ddb0*/  LDL.LU R16, [R1+0xfe0] ;  /* 0x000fe00001107983 */ /* 0x001ee80000300800 */
[----:B------:R-:W3:Y:S04]  /*6ddc0*/  LDL.LU R17, [R1+0xfe4] ;  /* 0x000fe40001117983 */ /* 0x000ee80000300800 */
[----:B------:R-:W3:Y:S04]  /*6ddd0*/  LDL.LU R18, [R1+0xfe8] ;  /* 0x000fe80001127983 */ /* 0x000ee80000300800 */
[----:B------:R-:W3:Y:S04]  /*6dde0*/  LDL.LU R19, [R1+0xfec] ;  /* 0x000fec0001137983 */ /* 0x000ee80000300800 */
        /* <DEDUP_REMOVED lines=10> */
[----:B------:R-:W2:Y:S04]  /*6de90*/  LDL.LU R4, [R1+0xfa0] ;  /* 0x000fa00001047983 */ /* 0x000ea80000300800 */
[----:B------:R-:W2:Y:S04]  /*6dea0*/  LDL.LU R5, [R1+0xfa4] ;  /* 0x000fa40001057983 */ /* 0x000ea80000300800 */
[----:B------:R-:W2:Y:S04]  /*6deb0*/  LDL.LU R6, [R1+0xfa8] ;  /* 0x000fa80001067983 */ /* 0x000ea80000300800 */
[----:B------:R-:W2:Y:S04]  /*6dec0*/  LDL.LU R7, [R1+0xfac] ;  /* 0x000fac0001077983 */ /* 0x000ea80000300800 */
[----:B------:R0:W-:Y:S04]  /*6ded0*/  STL [R1+0x4f18], R3 ;  /* 0x004f180301007387 */ /* 0x0001e80000100800 */
[----:B0-----:R-:W2:Y:S02]  /*6dee0*/  LDL.64 R2, [R1+0x8] ;  /* 0x0000080001027983 */ /* 0x001ea40000100a00 */
[----:B--2---:R-:W-:-:S15]  /*6def0*/  HMMA.16816.F32 R24, R12, R2, R24 ;  /* 0x000000020c18723c */ /* 0x004fde0000001818 */
[----:B------:R-:W-:-:S04]  /*6df00*/  NOP ;  /* 0x0000000000007918 */ /* 0x000fc80000000000 */
[----:B------:R-:W-:Y:S04]  /*6df10*/  STL.64 [R1+0x1c30], R24 ;  /* 0x001c301801007387 */ /* 0x000fe80000100a00 */
[----:B------:R0:W-:Y:S04]  /*6df20*/  STL.64 [R1+0x1c38], R26 ;  /* 0x001c381a01007387 */ /* 0x0001e80000100a00 */
[----:B0-----:R-:W2:Y:S04]  /*6df30*/  LDL.LU.64 R26, [R1+0x4fc0] ;  /* 0x004fc000011a7983 */ /* 0x001ea80000300a00 */
[----:B------:R-:W2:Y:S01]  /*6df40*/  LDL.LU.64 R24, [R1+0x4fb8] ;  /* 0x004fb80001187983 */ /* 0x000ea20000300a00 */
[----:B------:R-:W-:-:S02]  /*6df50*/  IMAD.MOV.U32 R0, RZ, RZ, R2 ;  /* 0x000000ffff007224 */ /* 0x000fc400078e0002 */
[----:B------:R-:W-:Y:S02]  /*6df60*/  IMAD.MOV.U32 R2, RZ, RZ, R3 ;  /* 0x000000ffff027224 */ /* 0x000fe400078e0003 */
[----:B------:R-:W-:Y:S01]  /*6df70*/  IMAD.MOV.U32 R3, RZ, RZ, R29 ;  /* 0x000000ffff037224 */ /* 0x000fe200078e001d */
[----:B--2---:R-:W-:-:S15]  /*6df80*/  HMMA.16816.F32 R24, R12, R28, R24 ;  /* 0x0000001c0c18723c */ /* 0x004fde0000001818 */
[----:B------:R-:W-:-:S04]  /*6df90*/  NOP ;  /* 0x0000000000007918 */ /* 0x000fc80000000000 */
[----:B------:R-:W-:Y:S04]  /*6dfa0*/  STL.64 [R1+0x1c20], R24 ;  /* 0x001c201801007387 */ /* 0x000fe80000100a00 */
[----:B------:R0:W-:Y:S04]  /*6dfb0*/  STL.64 [R1+0x1c28], R26 ;  /* 0x001c281a01007387 */ /* 0x0001e80000100a00 */
[----:B0-----:R-:W2:Y:S04]  /*6dfc0*/  LDL.LU.64 R26, [R1+0x4fb0] ;  /* 0x004fb000011a7983 */ /* 0x001ea80000300a00 */
[----:B------:R-:W2:Y:S04]  /*6dfd0*/  LDL.LU.64 R24, [R1+0x4fa8] ;  /* 0x004fa80001187983 */ /* 0x000ea80000300a00 */
[----:B------:R-:W2:Y:S02]  /*6dfe0*/  LDL.LU.64 R28, [R1+0x4fa0] ;  /* 0x004fa000011c7983 */ /* 0x000ea40000300a00 */
[----:B--2---:R-:W-:-:S15]  /*6dff0*/  HMMA.16816.F32 R24, R12, R28, R24 ;  /* 0x0000001c0c18723c */ /* 0x004fde0000001818 */
[----:B------:R-:W-:-:S04]  /*6e000*/  NOP ;  /* 0x0000000000007918 */ /* 0x000fc80000000000 */
[----:B------:R-:W-:Y:S04]  /*6e010*/  STL.64 [R1+0x1c10], R24 ;  /* 0x001c101801007387 */ /* 0x000fe80000100a00 */
[----:B------:R0:W-:Y:S04]  /*6e020*/  STL.64 [R1+0x1c18], R26 ;  /* 0x001c181a01007387 */ /* 0x0001e80000100a00 */
[----:B0-----:R-:W4:Y:S04]  /*6e030*/  LDL.LU.64 R26, [R1+0x4f98] ;  /* 0x004f9800011a7983 */ /* 0x001f280000300a00 */
[----:B------:R-:W2:Y:S04]  /*6e040*/  LDL.LU.64 R24, [R1+0x4f90] ;  /* 0x004f900001187983 */ /* 0x000ea80000300a00 */
[----:B------:R-:W-:Y:S04]  /*6e050*/  STL [R1+0x4ea8], R28 ;  /* 0x004ea81c01007387 */ /* 0x000fe80000100800 */
[----:B------:R-:W-:Y:S01]  /*6e060*/  STL [R1+0x4e88], R29 ;  /* 0x004e881d01007387 */ /* 0x000fe20000100800 */
        /* <DEDUP_REMOVED lines=10> */
[----:B0-----:R-:W3:Y:S04]  /*6e110*/  LDL.LU.64 R22, [R1+0x4f78] ;  /* 0x004f780001167983 */ /* 0x001ee80000300a00 */
[----:B------:R-:W2:Y:S04]  /*6e120*/  LDL.LU.64 R20, [R1+0x4f70] ;  /* 0x004f700001147983 */ /* 0x000ea80000300a00 */
[----:B------:R-:W-:Y:S04]  /*6e130*/  STL.64 [R1+0x4cd8], R26 ;  /* 0x004cd81a01007387 */ /* 0x000fe80000100a00 */
[----:B------:R0:W-:Y:S04]  /*6e140*/  STL.64 [R1+0x4cd0], R24 ;  /* 0x004cd01801007387 */ /* 0x0001e80000100a00 */
[----:B0-----:R-:W4:Y:S04]  /*6e150*/  LDL.LU R24, [R1+0xf70] ;  /* 0x000f700001187983 */ /* 0x001f280000300800 */
[----:B------:R-:W4:Y:S04]  /*6e160*/  LDL.LU R25, [R1+0xf74] ;  /* 0x000f740001197983 */ /* 0x000f280000300800 */
[----:B------:R-:W4:Y:S04]  /*6e170*/  LDL.LU R26, [R1+0xf78] ;  /* 0x000f7800011a7983 */ /* 0x000f280000300800 */
[----:B------:R-:W4:Y:S01]  /*6e180*/  LDL.LU R27, [R1+0xf7c] ;  /* 0x000f7c00011b7983 */ /* 0x000f220000300800 */
[----:B---3--:R-:W-:-:S15]  /*6e190*/  HMMA.16816.F32 R16, R12, R22, R16 ;  /* 0x000000160c10723c */ /* 0x008fde0000001810 */
        /* <DEDUP_REMOVED lines=40> */
[----:B------:R-:W4:Y:S01]  /*6e420*/  LDL.LU.64 R4, [R1+0x4f20] ;  /* 0x004f200001047983 */ /* 0x000f220000300a00 */
[----:B---3--:R-:W-:Y:S03]  /*6e430*/  HMMA.16816.F32 R16, R12, R8, R16 ;  /* 0x000000080c10723c */ /* 0x008fe60000001810 */
[----:B------:R-:W-:Y:S04]  /*6e440*/  STL.64 [R1+0x4c78], R10 ;  /* 0x004c780a01007387 */ /* 0x000fe80000100a00 */
[----:B------:R-:W-:-:S12]  /*6e450*/  STL.64 [R1+0x4c70], R8 ;  /* 0x004c700801007387 */ /* 0x000fd80000100a00 */
[----:B------:R-:W-:Y:S04]  /*6e460*/  STL.64 [R1+0x1b90], R16 ;  /* 0x001b901001007387 */ /* 0x000fe80000100a00 */
[----:B------:R2:W-:Y:S04]  /*6e470*/  STL.64 [R1+0x1b98], R18 ;  /* 0x001b981201007387 */ /* 0x0005e80000100a00 */
[----:B------:R-:W-:Y:S01]  /*6e480*/  STL [R1+0x4eac], R15 ;  /* 0x004eac0f01007387 */ /* 0x000fe20000100800 */
[C---:B--2---:R-:W-:Y:S08]  /*6e490*/  HMMA.16816.F32 R16, R12.reuse, R6, R20 ;  /* 0x000000060c10723c */ /* 0x044ff00000001814 */
[----:B----4-:R-:W-:Y:S11]  /*6e4a0*/  HMMA.16816.F32 R8, R12, R4, R24 ;  /* 0x000000040c08723c */ /* 0x010ff60000001818 */
[----:B------:R-:W-:Y:S04]  /*6e4b0*/  STL.64 [R1+0x1b80], R16 ;  /* 0x001b801001007387 */ /* 0x000fe80000100a00 */
[----:B------:R0:W-:Y:S04]  /*6e4c0*/  STL.64 [R1+0x1b88], R18 ;  /* 0x001b881201007387 */ /* 0x0001e80000100a00 */
[----:B------:R-:W2:Y:S04]  /*6e4d0*/  LDL.LU R20, [R1+0xe20] ;  /* 0x000e200001147983 */ /* 0x000ea80000300800 */
[----:B------:R1:W-:Y:S04]  /*6e4e0*/  STL.64 [R1+0x1b70], R8 ;  /* 0x001b700801007387 */ /* 0x0003e80000100a00 */
[----:B------:R3:W-:Y:S04]  /*6e4f0*/  STL.64 [R1+0x1b78], R10 ;  /* 0x001b780a01007387 */ /* 0x0007e80000100a00 */
[----:B------:R-:W2:Y:S04]  /*6e500*/  LDL.LU R21, [R1+0xe24] ;  /* 0x000e240001157983 */ /* 0x000ea80000300800 */
[----:B------:R-:W4:Y:S04]  /*6e510*/  LDL.LU R22, [R1+0xe28] ;  /* 0x000e280001167983 */ /* 0x000f280000300800 */
[----:B------:R-:W4:Y:S04]  /*6e520*/  LDL.LU R23, [R1+0xe2c] ;  /* 0x000e2c0001177983 */ /* 0x000f280000300800 */
[----:B----4-:R-:W-:Y:S04]  /*6e530*/  STL.64 [R1+0x4ce8], R22 ;  /* 0x004ce81601007387 */ /* 0x010fe80000100a00 */
[----:B--2---:R2:W-:Y:S04]  /*6e540*/  STL.64 [R1+0x4ce0], R20 ;  /* 0x004ce01401007387 */ /* 0x0045e80000100a00 */
[----:B0-----:R-:W4:Y:S01]  /*6e550*/  LDL R18, [R1] ;  /* 0x0000000001127983 */ /* 0x001f220000100800 */
[----:B------:R-:W-:-:S02]  /*6e560*/  IMAD.MOV.U32 R19, RZ, RZ, R3 ;  /* 0x000000ffff137224 */ /* 0x000fc400078e0003 */
[----:B------:R-:W-:Y:S02]  /*6e570*/  IMAD.MOV.U32 R16, RZ, RZ, R0 ;  /* 0x000000ffff107224 */ /* 0x000fe400078e0000 */
[----:B------:R-:W-:Y:S01]  /*6e580*/  IMAD.MOV.U32 R17, RZ, RZ, R2 ;  /* 0x000000ffff117224 */ /* 0x000fe200078e0002 */
[----:B------:R-:W2:Y:S04]  /*6e590*/  LDL.LU R3, [R1+0x4f18] ;  /* 0x004f180001037983 */ /* 0x000ea80000300800 */
[----:B------:R-:W2:Y:S04]  /*6e5a0*/  LDL.LU R0, [R1+0x4f14] ;  /* 0x004f140001007983 */ /* 0x000ea80000300800 */
[----:B------:R-:W2:Y:S04]  /*6e5b0*/  LDL.LU R2, [R1+0x4f10] ;  /* 0x004f100001027983 */ /* 0x000ea80000300800 */
[----:B----4-:R-:W-:Y:S04]  /*6e5c0*/  STL.64 [R1+0x4cf8], R18 ;  /* 0x004cf81201007387 */ /* 0x010fe80000100a00 */
[----:B------:R0:W-:Y:S04]  /*6e5d0*/  STL.64 [R1+0x4cf0], R16 ;  /* 0x004cf01001007387 */ /* 0x0001e80000100a00 */
[----:B-1----:R-:W4:Y:S04]  /*6e5e0*/  LDL.LU R8, [R1+0xe30] ;  /* 0x000e300001087983 */ /* 0x002f280000300800 */
[----:B------:R-:W4:Y:S04]  /*6e5f0*/  LDL.LU R9, [R1+0xe34] ;  /* 0x000e340001097983 */ /* 0x000f280000300800 */
[----:B---3--:R-:W3:Y:S04]  /*6e600*/  LDL.LU R10, [R1+0xe38] ;  /* 0x000e3800010a7983 */ /* 0x008ee80000300800 */
[----:B------:R-:W3:Y:S01]  /*6e610*/  LDL.LU R11, [R1+0xe3c] ;  /* 0x000e3c00010b7983 */ /* 0x000ee20000300800 */
[----:B--2---:R-:W-:-:S03]  /*6e620*/  IMAD.MOV.U32 R27, RZ, RZ, R3 ;  /* 0x000000ffff1b7224 */ /* 0x004fc600078e0003 */
[----:B---3--:R1:W-:Y:S04]  /*6e630*/  STL.64 [R1+0x4d08], R10 ;  /* 0x004d080a01007387 */ /* 0x0083e80000100a00 */
[----:B----4-:R2:W-:Y:S04]  /*6e640*/  STL.64 [R1+0x4d00], R8 ;  /* 0x004d000801007387 */ /* 0x0105e80000100a00 */
[----:B------:R-:W3:Y:S04]  /*6e650*/  LDL R26, [R1+0x10] ;  /* 0x00001000011a7983 */ /* 0x000ee80000100800 */
[----:B------:R-:W1:Y:S04]  /*6e660*/  LDL.LU R3, [R1+0x4f0c] ;  /* 0x004f0c0001037983 */ /* 0x000e680000300800 */
[----:B------:R-:W4:Y:S04]  /*6e670*/  LDL.LU R20, [R1+0xe50] ;  /* 0x000e500001147983 */ /* 0x000f280000300800 */
[----:B------:R-:W4:Y:S04]  /*6e680*/  LDL.LU R21, [R1+0xe54] ;  /* 0x000e540001157983 */ /* 0x000f280000300800 */
[----:B------:R-:W2:Y:S04]  /*6e690*/  LDL.LU R22, [R1+0xe58] ;  /* 0x000e580001167983 */ /* 0x000ea80000300800 */
[----:B------:R-:W2:Y:S01]  /*6e6a0*/  LDL.LU R23, [R1+0xe5c] ;  /* 0x000e5c0001177983 */ /* 0x000ea20000300800 */
[----:B------:R-:W-:-:S02]  /*6e6b0*/  IMAD.MOV.U32 R24, RZ, RZ, R2 ;  /* 0x000000ffff187224 */ /* 0x000fc400078e0002 */
[----:B------:R-:W-:Y:S01]  /*6e6c0*/  IMAD.MOV.U32 R25, RZ, RZ, R0 ;  /* 0x000000ffff197224 */ /* 0x000fe200078e0000 */
[----:B--2---:R-:W-:Y:S04]  /*6e6d0*/  STL.64 [R1+0x4d18], R22 ;  /* 0x004d181601007387 */ /* 0x004fe80000100a00 */
[----:B----4-:R-:W-:Y:S04]  /*6e6e0*/  STL.64 [R1+0x4d10], R20 ;  /* 0x004d101401007387 */ /* 0x010fe80000100a00 */
[----:B------:R-:W2:Y:S04]  /*6e6f0*/  LDL.LU R2, [R1+0x4f08] ;  /* 0x004f080001027983 */ /* 0x000ea80000300800 */
[----:B------:R-:W4:Y:S04]  /*6e700*/  LDL.LU R0, [R1+0x4f04] ;  /* 0x004f040001007983 */ /* 0x000f280000300800 */
[----:B---3--:R-:W-:Y:S04]  /*6e710*/  STL.64 [R1+0x4d28], R26 ;  /* 0x004d281a01007387 */ /* 0x008fe80000100a00 */
[----:B------:R3:W-:Y:S04]  /*6e720*/  STL.64 [R1+0x4d20], R24 ;  /* 0x004d201801007387 */ /* 0x0007e80000100a00 */
[----:B0-----:R-:W2:Y:S04]  /*6e730*/  LDL.LU R16, [R1+0xe60] ;  /* 0x000e600001107983 */ /* 0x001ea80000300800 */
[----:B------:R-:W2:Y:S04]  /*6e740*/  LDL.LU R17, [R1+0xe64] ;  /* 0x000e640001117983 */ /* 0x000ea80000300800 */
[----:B------:R-:W2:Y:S04]  /*6e750*/  LDL.LU R18, [R1+0xe68] ;  /* 0x000e680001127983 */ /* 0x000ea80000300800 */
[----:B------:R-:W2:Y:S01]  /*6e760*/  LDL.LU R19, [R1+0xe6c] ;  /* 0x000e6c0001137983 */ /* 0x000ea20000300800 */
[----:B-1----:R-:W-:-:S03]  /*6e770*/  IMAD.MOV.U32 R11, RZ, RZ, R3 ;  /* 0x000000ffff0b7224 */ /* 0x002fc600078e0003 */
[----:B--2---:R0:W-:Y:S04]  /*6e780*/  STL.64 [R1+0x4d38], R18 ;  /* 0x004d381201007387 */ /* 0x0041e80000100a00 */
[----:B------:R-:W-:Y:S04]  /*6e790*/  STL.64 [R1+0x4d30], R16 ;  /* 0x004d301001007387 */ /* 0x000fe80000100a00 */
[----:B------:R-:W2:Y:S01]  /*6e7a0*/  LDL R10, [R1+0x20] ;  /* 0x00002000010a7983 */ /* 0x000ea20000100800 */
[----:B----4-:R-:W-:Y:S02]  /*6e7b0*/  IMAD.MOV.U32 R8, RZ, RZ, R0 ;  /* 0x000000ffff087224 */ /* 0x010fe400078e0000 */
[----:B------:R-:W-:Y:S01]  /*6e7c0*/  IMAD.MOV.U32 R9, RZ, RZ, R2 ;  /* 0x000000ffff097224 */ /* 0x000fe200078e0002 */
[----:B------:R-:W0:Y:S04]  /*6e7d0*/  LDL.LU R3, [R1+0x4f00] ;  /* 0x004f000001037983 */ /* 0x000e280000300800 */
[----:B------:R-:W4:Y:S04]  /*6e7e0*/  LDL.LU R0, [R1+0x4efc] ;  /* 0x004efc0001007983 */ /* 0x000f280000300800 */
[----:B------:R-:W4:Y:S04]  /*6e7f0*/  LDL.LU R2, [R1+0x4ef8] ;  /* 0x004ef80001027983 */ /* 0x000f280000300800 */
[----:B--2---:R-:W-:Y:S04]  /*6e800*/  STL.64 [R1+0x4d48], R10 ;  /* 0x004d480a01007387 */ /* 0x004fe80000100a00 */
[----:B------:R1:W-:Y:S04]  /*6e810*/  STL.64 [R1+0x4d40], R8 ;  /* 0x004d400801007387 */ /* 0x0003e80000100a00 */
[----:B---3--:R-:W2:Y:S04]  /*6e820*/  LDL.LU R24, [R1+0xe80] ;  /* 0x000e800001187983 */ /* 0x008ea80000300800 */
[----:B------:R-:W2:Y:S04]  /*6e830*/  LDL.LU R25, [R1+0xe84] ;  /* 0x000e840001197983 */ /* 0x000ea80000300800 */
[----:B------:R-:W3:Y:S04]  /*6e840*/  LDL.LU R26, [R1+0xe88] ;  /* 0x000e8800011a7983 */ /* 0x000ee80000300800 */
[----:B------:R-:W3:Y:S01]  /*6e850*/  LDL.LU R27, [R1+0xe8c] ;  /* 0x000e8c00011b7983 */ /* 0x000ee20000300800 */
[----:B0-----:R-:W-:-:S03]  /*6e860*/  IMAD.MOV.U32 R19, RZ, RZ, R3 ;  /* 0x000000ffff137224 */ /* 0x001fc600078e0003 */
[----:B---3--:R-:W-:Y:S04]  /*6e870*/  STL.64 [R1+0x4d58], R26 ;  /* 0x004d581a01007387 */ /* 0x008fe80000100a00 */
[----:B--2---:R0:W-:Y:S04]  /*6e880*/  STL.64 [R1+0x4d50], R24 ;  /* 0x004d501801007387 */ /* 0x0041e80000100a00 */
[----:B------:R-:W2:Y:S04]  /*6e890*/  LDL R18, [R1+0x30] ;  /* 0x0000300001127983 */ /* 0x000ea80000100800 */
[----:B------:R-:W3:Y:S04]  /*6e8a0*/  LDL.LU R3, [R1+0x4ef4] ;  /* 0x004ef40001037983 */ /* 0x000ee80000300800 */
[----:B-1----:R-:W2:Y:S04]  /*6e8b0*/  LDL.LU R8, [R1+0xe90] ;  /* 0x000e900001087983 */ /* 0x002ea80000300800 */
[----:B------:R-:W2:Y:S04]  /*6e8c0*/  LDL.LU R9, [R1+0xe94] ;  /* 0x000e940001097983 */ /* 0x000ea80000300800 */
[----:B------:R-:W2:Y:S04]  /*6e8d0*/  LDL.LU R10, [R1+0xe98] ;  /* 0x000e9800010a7983 */ /* 0x000ea80000300800 */
[----:B------:R-:W2:Y:S01]  /*6e8e0*/  LDL.LU R11, [R1+0xe9c] ;  /* 0x000e9c00010b7983 */ /* 0x000ea20000300800 */
[----:B----4-:R-:W-:-:S02]  /*6e8f0*/  IMAD.MOV.U32 R16, RZ, RZ, R2 ;  /* 0x000000ffff107224 */ /* 0x010fc400078e0002 */
[----:B------:R-:W-:Y:S01]  /*6e900*/  IMAD.MOV.U32 R17, RZ, RZ, R0 ;  /* 0x000000ffff117224 */ /* 0x000fe200078e0000 */
[----:B--2---:R3:W-:Y:S04]  /*6e910*/  STL.64 [R1+0x4d68], R10 ;  /* 0x004d680a01007387 */ /* 0x0047e80000100a00 */
[----:B------:R1:W-:Y:S04]  /*6e920*/  STL.64 [R1+0x4d60], R8 ;  /* 0x004d600801007387 */ /* 0x0003e80000100a00 */
[----:B------:R-:W2:Y:S04]  /*6e930*/  LDL.LU R2, [R1+0x4ef0] ;  /* 0x004ef00001027983 */ /* 0x000ea80000300800 */
[----:B------:R-:W1:Y:S04]  /*6e940*/  LDL.LU R0, [R1+0x4eec] ;  /* 0x004eec0001007983 */ /* 0x000e680000300800 */
[----:B------:R-:W-:Y:S04]  /*6e950*/  STL.64 [R1+0x4d78], R18 ;  /* 0x004d781201007387 */ /* 0x000fe80000100a00 */
[----:B------:R-:W-:Y:S04]  /*6e960*/  STL.64 [R1+0x4d70], R16 ;  /* 0x004d701001007387 */ /* 0x000fe80000100a00 */
[----:B0-----:R-:W4:Y:S04]  /*6e970*/  LDL.LU R24, [R1+0xea0] ;  /* 0x000ea00001187983 */ /* 0x001f280000300800 */
[----:B------:R-:W4:Y:S04]  /*6e980*/  LDL.LU R25, [R1+0xea4] ;  /* 0x000ea40001197983 */ /* 0x000f280000300800 */
[----:B------:R-:W2:Y:S04]  /*6e990*/  LDL.LU R26, [R1+0xea8] ;  /* 0x000ea800011a7983 */ /* 0x000ea80000300800 */
[----:B------:R-:W2:Y:S01]  /*6e9a0*/  LDL.LU R27, [R1+0xeac] ;  /* 0x000eac00011b7983 */ /* 0x000ea20000300800 */
[----:B---3--:R-:W-:-:S03]  /*6e9b0*/  IMAD.MOV.U32 R11, RZ, RZ, R3 ;  /* 0x000000ffff0b7224 */ /* 0x008fc600078e0003 */
[----:B--2---:R-:W-:Y:S04]  /*6e9c0*/  STL.64 [R1+0x4d88], R26 ;  /* 0x004d881a01007387 */ /* 0x004fe80000100a00 */
[----:B----4-:R0:W-:Y:S04]  /*6e9d0*/  STL.64 [R1+0x4d80], R24 ;  /* 0x004d801801007387 */ /* 0x0101e80000100a00 */
[----:B------:R-:W2:Y:S01]  /*6e9e0*/  LDL R10, [R1+0x40] ;  /* 0x00004000010a7983 */ /* 0x000ea20000100800 */
[----:B-1----:R-:W-:Y:S02]  /*6e9f0*/  IMAD.MOV.U32 R8, RZ, RZ, R0 ;  /* 0x000000ffff087224 */ /* 0x002fe400078e0000 */
[----:B------:R-:W-:Y:S01]  /*6ea00*/  IMAD.MOV.U32 R9, RZ, RZ, R2 ;  /* 0x000000ffff097224 */ /* 0x000fe200078e0002 */
[----:B------:R-:W3:Y:S04]  /*6ea10*/  LDL.LU R3, [R1+0x4ee8] ;  /* 0x004ee80001037983 */ /* 0x000ee80000300800 */
[----:B------:R-:W4:Y:S04]  /*6ea20*/  LDL.LU R0, [R1+0x4ee4] ;  /* 0x004ee40001007983 */ /* 0x000f280000300800 */
[----:B------:R-:W3:Y:S04]  /*6ea30*/  LDL.LU R2, [R1+0x4ee0] ;  /* 0x004ee00001027983 */ /* 0x000ee80000300800 */
[----:B--2---:R1:W-:Y:S04]  /*6ea40*/  STL.64 [R1+0x4d98], R10 ;  /* 0x004d980a01007387 */ /* 0x0043e80000100a00 */
[----:B------:R-:W-:Y:S04]  /*6ea50*/  STL.64 [R1+0x4d90], R8 ;  /* 0x004d900801007387 */ /* 0x000fe80000100a00 */
[----:B0-----:R-:W2:Y:S04]  /*6ea60*/  LDL.LU R24, [R1+0xec0] ;  /* 0x000ec00001187983 */ /* 0x001ea80000300800 */
[----:B------:R-:W2:Y:S04]  /*6ea70*/  LDL.LU R25, [R1+0xec4] ;  /* 0x000ec40001197983 */ /* 0x000ea80000300800 */
[----:B------:R-:W2:Y:S04]  /*6ea80*/  LDL.LU R26, [R1+0xec8] ;  /* 0x000ec800011a7983 */ /* 0x000ea80000300800 */
[----:B------:R-:W2:Y:S04]  /*6ea90*/  LDL.LU R27, [R1+0xecc] ;  /* 0x000ecc00011b7983 */ /* 0x000ea80000300800 */
[----:B--2---:R-:W-:Y:S04]  /*6eaa0*/  STL.64 [R1+0x4da8], R26 ;  /* 0x004da81a01007387 */ /* 0x004fe80000100a00 */
[----:B------:R0:W-:Y:S04]  /*6eab0*/  STL.64 [R1+0x4da0], R24 ;  /* 0x004da01801007387 */ /* 0x0001e80000100a00 */
[----:B-1----:R-:W2:Y:S01]  /*6eac0*/  LDL R10, [R1+0x50] ;  /* 0x00005000010a7983 */ /* 0x002ea20000100800 */
[----:B---3--:R-:W-:-:S03]  /*6ead0*/  IMAD.MOV.U32 R11, RZ, RZ, R3 ;  /* 0x000000ffff0b7224 */ /* 0x008fc600078e0003 */
[----:B------:R-:W3:Y:S04]  /*6eae0*/  LDL.LU R3, [R1+0x4edc] ;  /* 0x004edc0001037983 */ /* 0x000ee80000300800 */
[----:B--2---:R-:W-:Y:S04]  /*6eaf0*/  STL.64 [R1+0x4db0], R10 ;  /* 0x004db00a01007387 */ /* 0x004fe80000100a00 */
[----:B0-----:R-:W2:Y:S04]  /*6eb00*/  LDL.LU R24, [R1+0xed0] ;  /* 0x000ed00001187983 */ /* 0x001ea80000300800 */
[----:B------:R-:W2:Y:S04]  /*6eb10*/  LDL.LU R25, [R1+0xed4] ;  /* 0x000ed40001197983 */ /* 0x000ea80000300800 */
[----:B------:R-:W2:Y:S04]  /*6eb20*/  LDL.LU R26, [R1+0xed8] ;  /* 0x000ed800011a7983 */ /* 0x000ea80000300800 */
[----:B------:R-:W2:Y:S01]  /*6eb30*/  LDL.LU R27, [R1+0xedc] ;  /* 0x000edc00011b7983 */ /* 0x000ea20000300800 */
[----:B------:R-:W-:-:S02]  /*6eb40*/  IMAD.MOV.U32 R8, RZ, RZ, R2 ;  /* 0x000000ffff087224 */ /* 0x000fc400078e0002 */
[----:B----4-:R-:W-:Y:S01]  /*6eb50*/  IMAD.MOV.U32 R9, RZ, RZ, R0 ;  /* 0x000000ffff097224 */ /* 0x010fe200078e0000 */
[----:B--2---:R-:W-:Y:S04]  /*6eb60*/  STL.64 [R1+0x4dc0], R26 ;  /* 0x004dc01a01007387 */ /* 0x004fe80000100a00 */
[----:B------:R0:W-:Y:S04]  /*6eb70*/  STL.64 [R1+0x4db8], R24 ;  /* 0x004db81801007387 */ /* 0x0001e80000100a00 */
[----:B------:R-:W2:Y:S04]  /*6eb80*/  LDL.LU R2, [R1+0x4ed8] ;  /* 0x004ed80001027983 */ /* 0x000ea80000300800 */
[----:B------:R-:W4:Y:S04]  /*6eb90*/  LDL.LU R0, [R1+0x4ed4] ;  /* 0x004ed40001007983 */ /* 0x000f280000300800 */
[----:B------:R4:W-:Y:S04]  /*6eba0*/  STL.64 [R1+0x4dc8], R8 ;  /* 0x004dc80801007387 */ /* 0x0009e80000100a00 */
[----:B0-----:R-:W2:Y:S04]  /*6ebb0*/  LDL.LU R24, [R1+0xee0] ;  /* 0x000ee00001187983 */ /* 0x001ea80000300800 */
[----:B------:R-:W2:Y:S04]  /*6ebc0*/  LDL.LU R25, [R1+0xee4] ;  /* 0x000ee40001197983 */ /* 0x000ea80000300800 */
[----:B------:R-:W2:Y:S04]  /*6ebd0*/  LDL.LU R26, [R1+0xee8] ;  /* 0x000ee800011a7983 */ /* 0x000ea80000300800 */
[----:B------:R-:W2:Y:S01]  /*6ebe0*/  LDL.LU R27, [R1+0xeec] ;  /* 0x000eec00011b7983 */ /* 0x000ea20000300800 */
[----:B---3--:R-:W-:-:S03]  /*6ebf0*/  IMAD.MOV.U32 R11, RZ, RZ, R3 ;  /* 0x000000ffff0b7224 */ /* 0x008fc600078e0003 */
[----:B--2---:R-:W-:Y:S04]  /*6ec00*/  STL.64 [R1+0x4dd8], R26 ;  /* 0x004dd81a01007387 */ /* 0x004fe80000100a00 */
[----:B------:R0:W-:Y:S04]  /*6ec10*/  STL.64 [R1+0x4dd0], R24 ;  /* 0x004dd01801007387 */ /* 0x0001e80000100a00 */
[----:B------:R-:W2:Y:S01]  /*6ec20*/  LDL R10, [R1+0x60] ;  /* 0x00006000010a7983 */ /* 0x000ea20000100800 */
[----:B----4-:R-:W-:Y:S02]  /*6ec30*/  IMAD.MOV.U32 R8, RZ, RZ, R0 ;  /* 0x000000ffff087224 */ /* 0x010fe400078e0000 */
        /* <DEDUP_REMOVED lines=10> */
[----:B-1----:R-:W2:Y:S01]  /*6ece0*/  LDL R10, [R1+0x70] ;  /* 0x00007000010a7983 */ /* 0x002ea20000100800 */
[----:B---3--:R-:W-:-:S03]  /*6ecf0*/  IMAD.MOV.U32 R11, RZ, RZ, R3 ;  /* 0x000000ffff0b7224 */ /* 0x008fc600078e0003 */
[----:B------:R-:W3:Y:S04]  /*6ed00*/  LDL.LU R3, [R1+0x4ec4] ;  /* 0x004ec40001037983 */ /* 0x000ee80000300800 */
[----:B--2---:R-:W-:Y:S04]  /*6ed10*/  STL.64 [R1+0x4e10], R10 ;  /* 0x004e100a01007387 */ /* 0x004fe80000100a00 */
[----:B------:R-:W-:Y:S04]  /*6ed20*/  STL.64 [R1+0x4df0], R26 ;  /* 0x004df01a01007387 */ /* 0x000fe80000100a00 */
[----:B------:R0:W-:Y:S04]  /*6ed30*/  STL.64 [R1+0x4de8], R24 ;  /* 0x004de81801007387 */ /* 0x0001e80000100a00 */
[----:B0-----:R-:W2:Y:S04]  /*6ed40*/  LDL.LU R24, [R1+0xf00] ;  /* 0x000f000001187983 */ /* 0x001ea80000300800 */
[----:B------:R-:W2:Y:S04]  /*6ed50*/  LDL.LU R25, [R1+0xf04] ;  /* 0x000f040001197983 */ /* 0x000ea80000300800 */
[----:B------:R-:W2:Y:S04]  /*6ed60*/  LDL.LU R26, [R1+0xf08] ;  /* 0x000f0800011a7983 */ /* 0x000ea80000300800 */
[----:B------:R-:W2:Y:S01]  /*6ed70*/  LDL.LU R27, [R1+0xf0c] ;  /* 0x000f0c00011b7983 */ /* 0x000ea20000300800 */
[----:B------:R-:W-:-:S02]  /*6ed80*/  IMAD.MOV.U32 R8, RZ, RZ, R2 ;  /* 0x000000ffff087224 */ /* 0x000fc400078e0002 */
[----:B----4-:R-:W-:Y:S01]  /*6ed90*/  IMAD.MOV.U32 R9, RZ, RZ, R0 ;  /* 0x000000ffff097224 */ /* 0x010fe200078e0000 */
[----:B------:R-:W4:Y:S04]  /*6eda0*/  LDL.LU R2, [R1+0x4ec0] ;  /* 0x004ec00001027983 */ /* 0x000f280000300800 */
[----:B------:R-:W3:Y:S04]  /*6edb0*/  LDL.LU R0, [R1+0x4ebc] ;  /* 0x004ebc0001007983 */ /* 0x000ee80000300800 */
[----:B------:R-:W-:Y:S04]  /*6edc0*/  STL.64 [R1+0x4e28], R8 ;  /* 0x004e280801007387 */ /* 0x000fe80000100a00 */
[----:B--2---:R-:W-:Y:S04]  /*6edd0*/  STL.64 [R1+0x4e08], R26 ;  /* 0x004e081a01007387 */ /* 0x004fe80000100a00 */
[----:B------:R0:W-:Y:S04]  /*6ede0*/  STL.64 [R1+0x4e00], R24 ;  /* 0x004e001801007387 */ /* 0x0001e80000100a00 */
[----:B0-----:R-:W2:Y:S04]  /*6edf0*/  LDL.LU R24, [R1+0xf10] ;  /* 0x000f100001187983 */ /* 0x001ea80000300800 */
[----:B------:R-:W2:Y:S04]  /*6ee00*/  LDL.LU R25, [R1+0xf14] ;  /* 0x000f140001197983 */ /* 0x000ea80000300800 */
[----:B------:R-:W2:Y:S04]  /*6ee10*/  LDL.LU R26, [R1+0xf18] ;  /* 0x000f1800011a7983 */ /* 0x000ea80000300800 */
[----:B------:R-:W2:Y:S04]  /*6ee20*/  LDL.LU R27, [R1+0xf1c] ;  /* 0x000f1c00011b7983 */ /* 0x000ea80000300800 */
[----:B------:R-:W2:Y:S01]  /*6ee30*/  LDL R10, [R1+0x80] ;  /* 0x00008000010a7983 */ /* 0x000ea20000100800 */
        /* <DEDUP_REMOVED lines=21> */
[----:B---3--:R-:W-:-:S05]  /*6ef90*/  IMAD.MOV.U32 R11, RZ, RZ, R3 ;  /* 0x000000ffff0b7224 */ /* 0x008fca00078e0003 */
[----:B--2---:R-:W-:Y:S04]  /*6efa0*/  STL.64 [R1+0x4e70], R10 ;  /* 0x004e700a01007387 */ /* 0x004fe80000100a00 */
[----:B------:R-:W-:Y:S04]  /*6efb0*/  STL.64 [R1+0x4e50], R26 ;  /* 0x004e501a01007387 */ /* 0x000fe80000100a00 */
[----:B------:R0:W-:Y:S04]  /*6efc0*/  STL.64 [R1+0x4e48], R24 ;  /* 0x004e481801007387 */ /* 0x0001e80000100a00 */
[----:B0-----:R-:W2:Y:S04]  /*6efd0*/  LDL.LU R24, [R1+0xf40] ;  /* 0x000f400001187983 */ /* 0x001ea80000300800 */
[----:B------:R-:W2:Y:S04]  /*6efe0*/  LDL.LU R25, [R1+0xf44] ;  /* 0x000f440001197983 */ /* 0x000ea80000300800 */
[----:B------:R-:W3:Y:S04]  /*6eff0*/  LDL.LU R26, [R1+0xf48] ;  /* 0x000f4800011a7983 */ /* 0x000ee80000300800 */
[----:B------:R-:W3:Y:S04]  /*6f000*/  LDL.LU R27, [R1+0xf4c] ;  /* 0x000f4c00011b7983 */ /* 0x000ee80000300800 */
[----:B------:R-:W2:Y:S04]  /*6f010*/  LDL.LU R15, [R1+0x18e4] ;  /* 0x0018e400010f7983 */ /* 0x000ea80000300800 */
[----:B------:R-:W2:Y:S04]  /*6f020*/  LDL.LU R29, [R1+0x18e0] ;  /* 0x0018e000011d7983 */ /* 0x000ea80000300800 */
[----:B------:R-:W2:Y:S01]  /*6f030*/  LDL.LU R28, [R1+0x18ec] ;  /* 0x0018ec00011c7983 */ /* 0x000ea20000300800 */
[----:B------:R-:W-:-:S03]  /*6f040*/  IMAD.MOV.U32 R8, RZ, RZ, R2 ;  /* 0x000000ffff087224 */ /* 0x000fc600078e0002 */
[----:B------:R-:W2:Y:S04]  /*6f050*/  LDL.LU R11, [R1+0x18e8] ;  /* 0x0018e800010b7983 */ /* 0x000ea80000300800 */
[----:B------:R-:W2:Y:S04]  /*6f060*/  LDL.LU R2, [R1+0x18f4] ;  /* 0x0018f40001027983 */ /* 0x000ea80000300800 */
[----:B------:R-:W2:Y:S01]  /*6f070*/  LDL.LU R10, [R1+0x18f0] ;  /* 0x0018f000010a7983 */ /* 0x000ea20000300800 */
[----:B----4-:R-:W-:-:S03]  /*6f080*/  IMAD.MOV.U32 R9, RZ, RZ, R0 ;  /* 0x000000ffff097224 */ /* 0x010fc600078e0000 */
[----:B------:R-:W4:Y:S04]  /*6f090*/  LDL.LU R3, [R1+0x18fc] ;  /* 0x0018fc0001037983 */ /* 0x000f280000300800 */
[----:B------:R-:W4:Y:S04]  /*6f0a0*/  LDL.LU R0, [R1+0x18f8] ;  /* 0x0018f80001007983 */ /* 0x000f280000300800 */
        /* <DEDUP_REMOVED lines=11> */
[----:B------:R-:W3:Y:S01]  /*6f160*/  LDL.LU R27, [R1+0xf6c] ;  /* 0x000f6c00011b7983 */ /* 0x000ee20000300800 */
[----:B------:R-:W-:-:S02]  /*6f170*/  IMAD R29, R29, 0x100, R15 ;  /* 0x000001001d1d7824 */ /* 0x000fc400078e020f */
[----:B------:R-:W-:Y:S02]  /*6f180*/  IMAD R11, R11, 0x100, R28 ;  /* 0x000001000b0b7824 */ /* 0x000fe400078e021c */
[----:B------:R-:W-:Y:S02]  /*6f190*/  IMAD R10, R10, 0x100, R2 ;  /* 0x000001000a0a7824 */ /* 0x000fe400078e0202 */
[----:B----4-:R-:W-:Y:S01]  /*6f1a0*/  IMAD R0, R0, 0x100, R3 ;  /* 0x0000010000007824 */ /* 0x010fe200078e0203 */
[----:B---3--:R-:W-:Y:S04]  /*6f1b0*/  STL.64 [R1+0x4e98], R26 ;  /* 0x004e981a01007387 */ /* 0x008fe80000100a00 */
[----:B--2---:R0:W-:Y:S04]  /*6f1c0*/  STL.64 [R1+0x4e90], R24 ;  /* 0x004e901801007387 */ /* 0x0041e80000100a00 */
        /* <DEDUP_REMOVED lines=8> */
[----:B------:R-:W4:Y:S04]  /*6f250*/  LDL.LU R20, [R1+0xe70] ;  /* 0x000e700001147983 */ /* 0x000f280000300800 */
[----:B------:R-:W4:Y:S04]  /*6f260*/  LDL.LU R21, [R1+0xe74] ;  /* 0x000e740001157983 */ /* 0x000f280000300800 */
[----:B------:R-:W4:Y:S04]  /*6f270*/  LDL.LU R22, [R1+0xe78] ;  /* 0x000e780001167983 */ /* 0x000f280000300800 */
[----:B------:R-:W4:Y:S04]  /*6f280*/  LDL.LU R23, [R1+0xe7c] ;  /* 0x000e7c0001177983 */ /* 0x000f280000300800 */
        /* <DEDUP_REMOVED lines=9> */
[----:B------:R-:W2:Y:S02]  /*6f320*/  LDL.LU R3, [R1+0x4ea0] ;  /* 0x004ea00001037983 */ /* 0x000ea40000300800 */
[----:B--2---:R-:W-:Y:S02]  /*6f330*/  HMMA.16816.F32 R12, R12, R2, R24 ;  /* 0x000000020c0c723c */ /* 0x004fe40000001818 */
[----:B------:R-:W2:Y:S04]  /*6f340*/  LDL.LU.64 R26, [R1+0x4e98] ;  /* 0x004e9800011a7983 */ /* 0x000ea80000300a00 */
[----:B------:R-:W2:-:S13]  /*6f350*/  LDL.LU.64 R24, [R1+0x4e90] ;  /* 0x004e900001187983 */ /* 0x000e9a0000300a00 */
[----:B------:R0:W-:Y:S04]  /*6f360*/  STL.64 [R1+0x580], R12 ;  /* 0x0005800c01007387 */ /* 0x0001e80000100a00 */
[----:B------:R1:W-:Y:S01]  /*6f370*/  STL.64 [R1+0x588], R14 ;  /* 0x0005880e01007387 */ /* 0x0003e20000100a00 */
[----:B0-----:R-:W-:Y:S02]  /*6f380*/  F2FP.F16.E4M3.UNPACK_B R12, R29 ;  /* 0x0000001dff0c723e */ /* 0x001fe400020006ff */
[----:B------:R-:W-:Y:S02]  /*6f390*/  F2FP.F16.E4M3.UNPACK_B R13, R11 ;  /* 0x0000000bff0d723e */ /* 0x000fe400020006ff */
[----:B-1----:R-:W-:Y:S02]  /*6f3a0*/  F2FP.F16.E4M3.UNPACK_B R14, R10 ;  /* 0x0000000aff0e723e */ /* 0x002fe400020006ff */
[----:B------:R-:W-:Y:S01]  /*6f3b0*/  F2FP.F16.E4M3.UNPACK_B R15, R0 ;  /* 0x00000000ff0f723e */ /* 0x000fe200020006ff */
[----:B------:R-:W3:Y:S06]  /*6f3c0*/  LDL.LU R29, [R1+0x4e88] ;  /* 0x004e8800011d7983 */ /* 0x000eec0000300800 */
[----:B--2---:R-:W-:Y:S01]  /*6f3d0*/  HMMA.16816.F32 R8, R12, R8, R24 ;  /* 0x000000080c08723c */ /* 0x004fe20000001818 */
[----:B------:R-:W2:Y:S04]  /*6f3e0*/  LDL.LU.64 R26, [R1+0x4e80] ;  /* 0x004e8000011a7983 */ /* 0x000ea80000300a00 */
[----:B------:R-:W2:-:S14]  /*6f3f0*/  LDL.LU.64 R24, [R1+0x4e78] ;  /* 0x004e780001187983 */ /* 0x000e9c0000300a00 */
        /* <DEDUP_REMOVED lines=56> */
[----:B0-----:R-:W3:Y:S04]  /*6f780*/  LDL.LU.64 R10, [R1+0x4d98] ;  /* 0x004d9800010a7983 */ /* 0x001ee80000300a00 */
[----:B------:R-:W2:Y:S02]  /*6f790*/  LDL.LU.64 R8, [R1+0x4d90] ;  /* 0x004d900001087983 */ /* 0x000ea40000300a00 */
[C---:B--2---:R-:W-:Y:S08]  /*6f7a0*/  HMMA.16816.F32 R24, R12.reuse, R8, R24 ;  /* 0x000000080c18723c */ /* 0x044ff00000001818 */
[C---:B---3--:R-:W-:Y:S11]  /*6f7b0*/  HMMA.16816.F32 R8, R12.reuse, R10, R16 ;  /* 0x0000000a0c08723c */ /* 0x048ff60000001810 */
[----:B------:R-:W-:Y:S04]  /*6f7c0*/  STL.64 [R1+0x1ac0], R24 ;  /* 0x001ac01801007387 */ /* 0x000fe80000100a00 */
[----:B------:R0:W-:Y:S04]  /*6f7d0*/  STL.64 [R1+0x1ac8], R26 ;  /* 0x001ac81a01007387 */ /* 0x0001e80000100a00 */
[----:B0-----:R-:W2:Y:S04]  /*6f7e0*/  LDL.LU.64 R26, [R1+0x4d88] ;  /* 0x004d8800011a7983 */ /* 0x001ea80000300a00 */
[----:B------:R-:W2:Y:S04]  /*6f7f0*/  LDL.LU.64 R24, [R1+0x4d80] ;  /* 0x004d800001187983 */ /* 0x000ea80000300a00 */
[----:B------:R-:W3:Y:S04]  /*6f800*/  LDL.LU.64 R18, [R1+0x4d78] ;  /* 0x004d780001127983 */ /* 0x000ee80000300a00 */
[----:B------:R-:W2:Y:S04]  /*6f810*/  LDL.LU.64 R16, [R1+0x4d70] ;  /* 0x004d700001107983 */ /* 0x000ea80000300a00 */
[----:B------:R-:W-:Y:S04]  /*6f820*/  STL.64 [R1+0x1ab0], R8 ;  /* 0x001ab00801007387 */ /* 0x000fe80000100a00 */
[----:B------:R0:W-:Y:S04]  /*6f830*/  STL.64 [R1+0x1ab8], R10 ;  /* 0x001ab80a01007387 */ /* 0x0001e80000100a00 */
[----:B0-----:R-:W3:Y:S04]  /*6f840*/  LDL.LU.64 R10, [R1+0x4d68] ;  /* 0x004d6800010a7983 */ /* 0x001ee80000300a00 */
[----:B------:R-:W3:Y:S01]  /*6f850*/  LDL.LU.64 R8, [R1+0x4d60] ;  /* 0x004d600001087983 */ /* 0x000ee20000300a00 */
[C---:B--2---:R-:W-:Y:S08]  /*6f860*/  HMMA.16816.F32 R24, R12.reuse, R16, R24 ;  /* 0x000000100c18723c */ /* 0x044ff00000001818 */
[C---:B---3--:R-:W-:Y:S11]  /*6f870*/  HMMA.16816.F32 R16, R12.reuse, R18, R8 ;  /* 0x000000120c10723c */ /* 0x048ff60000001808 */
[----:B------:R-:W-:Y:S04]  /*6f880*/  STL.64 [R1+0x1aa0], R24 ;  /* 0x001aa01801007387 */ /* 0x000fe80000100a00 */
[----:B------:R0:W-:Y:S04]  /*6f890*/  STL.64 [R1+0x1aa8], R26 ;  /* 0x001aa81a01007387 */ /* 0x0001e80000100a00 */
[----:B0-----:R-:W2:Y:S04]  /*6f8a0*/  LDL.LU.64 R26, [R1+0x4d58] ;  /* 0x004d5800011a7983 */ /* 0x001ea80000300a00 */
[----:B------:R-:W2:Y:S04]  /*6f8b0*/  LDL.LU.64 R24, [R1+0x4d50] ;  /* 0x004d500001187983 */ /* 0x000ea80000300a00 */
[----:B------:R-:W4:Y:S04]  /*6f8c0*/  LDL.LU.64 R10, [R1+0x4d48] ;  /* 0x004d4800010a7983 */ /* 0x000f280000300a00 */
        /* <DEDUP_REMOVED lines=9> */
[----:B0-----:R-:W2:Y:S04]  /*6f960*/  LDL.LU.64 R26, [R1+0x4d28] ;  /* 0x004d2800011a7983 */ /* 0x001ea80000300a00 */
[----:B------:R-:W3:Y:S01]  /*6f970*/  LDL.LU.64 R24, [R1+0x4d20] ;  /* 0x004d200001187983 */ /* 0x000ee20000300a00 */
[----:B----4-:R-:W-:Y:S03]  /*6f980*/  HMMA.16816.F32 R8, R12, R10, R20 ;  /* 0x0000000a0c08723c */ /* 0x010fe60000001814 */
[----:B------:R-:W2:Y:S04]  /*6f990*/  LDL.LU.64 R22, [R1+0x4d18] ;  /* 0x004d180001167983 */ /* 0x000ea80000300a00 */
[----:B------:R-:W2:-:S12]  /*6f9a0*/  LDL.LU.64 R20, [R1+0x4d10] ;  /* 0x004d100001147983 */ /* 0x000e980000300a00 */
        /* <DEDUP_REMOVED lines=8> */
[----:B0-----:R-:W4:Y:S04]  /*6fa30*/  LDL.LU.64 R18, [R1+0x4cf8] ;  /* 0x004cf80001127983 */ /* 0x001f280000300a00 */
[----:B------:R-:W3:Y:S01]  /*6fa40*/  LDL.LU.64 R16, [R1+0x4cf0] ;  /* 0x004cf00001107983 */ /* 0x000ee20000300a00 */
[----:B--2---:R-:W-:Y:S03]  /*6fa50*/  HMMA.16816.F32 R24, R12, R26, R20 ;  /* 0x0000001a0c18723c */ /* 0x004fe60000001814 */
[----:B------:R-:W2:Y:S04]  /*6fa60*/  LDL.LU.64 R22, [R1+0x4ce8] ;  /* 0x004ce80001167983 */ /* 0x000ea80000300a00 */
[----:B------:R-:W2:-:S12]  /*6fa70*/  LDL.LU.64 R20, [R1+0x4ce0] ;  /* 0x004ce00001147983 */ /* 0x000e980000300a00 */
        /* <DEDUP_REMOVED lines=8> */
[----:B------:R-:W3:Y:S01]  /*6fb00*/  LDL.LU R0, [R1+0x1918] ;  /* 0x0019180001007983 */ /* 0x000ee20000300800 */
[C---:B----4-:R-:W-:Y:S08]  /*6fb10*/  HMMA.16816.F32 R4, R12.reuse, R18, R8 ;  /* 0x000000120c04723c */ /* 0x050ff00000001808 */
[C---:B--2---:R-:W-:Y:S11]  /*6fb20*/  HMMA.16816.F32 R8, R12.reuse, R28, R20 ;  /* 0x0000001c0c08723c */ /* 0x044ff60000001814 */
[----:B------:R0:W-:Y:S04]  /*6fb30*/  STL.64 [R1+0x1a30], R4 ;  /* 0x001a300401007387 */ /* 0x0001e80000100a00 */
[----:B------:R1:W-:Y:S04]  /*6fb40*/  STL.64 [R1+0x1a38], R6 ;  /* 0x001a380601007387 */ /* 0x0003e80000100a00 */
[----:B0-----:R-:W2:Y:S04]  /*6fb50*/  LDL.LU R4, [R1+0xda0] ;  /* 0x000da00001047983 */ /* 0x001ea80000300800 */
[----:B------:R-:W-:Y:S04]  /*6fb60*/  STL.64 [R1+0x1a20], R8 ;  /* 0x001a200801007387 */ /* 0x000fe80000100a00 */
[----:B------:R-:W-:Y:S04]  /*6fb70*/  STL.64 [R1+0x1a28], R10 ;  /* 0x001a280a01007387 */ /* 0x000fe80000100a00 */
[----:B------:R-:W2:Y:S04]  /*6fb80*/  LDL.LU R5, [R1+0xda4] ;  /* 0x000da40001057983 */ /* 0x000ea80000300800 */
[----:B-1----:R-:W4:Y:S04]  /*6fb90*/  LDL.LU R6, [R1+0xda8] ;  /* 0x000da80001067983 */ /* 0x002f280000300800 */
[----:B------:R-:W4:Y:S04]  /*6fba0*/  LDL.LU R7, [R1+0xdac] ;  /* 0x000dac0001077983 */ /* 0x000f280000300800 */
        /* <DEDUP_REMOVED lines=18> */
[C---:B--2---:R-:W-:Y:S03]  /*6fcd0*/  HMMA.16816.F32 R20, R12.reuse, R26, R20 ;  /* 0x0000001a0c14723c */ /* 0x044fe60000001814 */
[----:B---3--:R-:W-:Y:S04]  /*6fce0*/  STL.64 [R1+0x4ca8], R18 ;  /* 0x004ca81201007387 */ /* 0x008fe80000100a00 */
[----:B------:R0:W-:Y:S04]  /*6fcf0*/  STL.64 [R1+0x4ca0], R16 ;  /* 0x004ca01001007387 */ /* 0x0001e80000100a00 */
[----:B0-----:R-:W2:Y:S04]  /*6fd00*/  LDL.LU R16, [R1+0xdf0] ;  /* 0x000df00001107983 */ /* 0x001ea80000300800 */
[----:B------:R-:W2:Y:S04]  /*6fd10*/  LDL.LU R17, [R1+0xdf4] ;  /* 0x000df40001117983 */ /* 0x000ea80000300800 */
[----:B------:R-:W2:Y:S04]  /*6fd20*/  LDL.LU R18, [R1+0xdf8] ;  /* 0x000df80001127983 */ /* 0x000ea80000300800 */
[----:B------:R-:W2:Y:S04]  /*6fd30*/  LDL.LU R19, [R1+0xdfc] ;  /* 0x000dfc0001137983 */ /* 0x000ea80000300800 */
[----:B------:R-:W-:Y:S04]  /*6fd40*/  STL.64 [R1+0x4c88], R10 ;  /* 0x004c880a01007387 */ /* 0x000fe80000100a00 */
[----:B------:R0:W-:Y:S04]  /*6fd50*/  STL.64 [R1+0x4c80], R8 ;  /* 0x004c800801007387 */ /* 0x0001e80000100a00 */
[----:B0-----:R-:W3:Y:S04]  /*6fd60*/  LDL.LU R8, [R1+0xdd0] ;  /* 0x000dd00001087983 */ /* 0x001ee80000300800 */
[----:B------:R-:W3:Y:S04]  /*6fd70*/  LDL.LU R9, [R1+0xdd4] ;  /* 0x000dd40001097983 */ /* 0x000ee80000300800 */
[----:B------:R-:W3:Y:S04]  /*6fd80*/  LDL.LU R10, [R1+0xdd8] ;  /* 0x000dd800010a7983 */ /* 0x000ee80000300800 */
[----:B------:R-:W3:Y:S04]  /*6fd90*/  LDL.LU R11, [R1+0xddc] ;  /* 0x000ddc00010b7983 */ /* 0x000ee80000300800 */
[----:B----4-:R-:W-:Y:S04]  /*6fda0*/  STL.64 [R1+0x4c68], R6 ;  /* 0x004c680601007387 */ /* 0x010fe80000100a00 */
[----:B------:R0:W-:Y:S04]  /*6fdb0*/  STL.64 [R1+0x4c60], R4 ;  /* 0x004c600401007387 */ /* 0x0001e80000100a00 */
[----:B0-----:R-:W4:Y:S04]  /*6fdc0*/  LDL.LU R4, [R1+0xdb0] ;  /* 0x000db00001047983 */ /* 0x001f280000300800 */
[----:B------:R-:W4:Y:S04]  /*6fdd0*/  LDL.LU R5, [R1+0xdb4] ;  /* 0x000db40001057983 */ /* 0x000f280000300800 */
[----:B------:R-:W4:Y:S04]  /*6fde0*/  LDL.LU R6, [R1+0xdb8] ;  /* 0x000db80001067983 */ /* 0x000f280000300800 */
[----:B------:R-:W4:Y:S04]  /*6fdf0*/  LDL.LU R7, [R1+0xdbc] ;  /* 0x000dbc0001077983 */ /* 0x000f280000300800 */
[----:B------:R0:W-:Y:S04]  /*6fe00*/  STL [R1+0x4c38], R28 ;  /* 0x004c381c01007387 */ /* 0x0001e80000100800 */
[----:B0-----:R-:W2:Y:S04]  /*6fe10*/  LDL.LU R28, [R1+0x1908] ;  /* 0x00190800011c7983 */ /* 0x001ea80000300800 */
[----:B------:R0:W-:Y:S04]  /*6fe20*/  STL [R1+0x4c34], R29 ;  /* 0x004c341d01007387 */ /* 0x0001e80000100800 */
[----:B0-----:R-:W2:Y:S04]  /*6fe30*/  LDL.LU R29, [R1+0x1910] ;  /* 0x00191000011d7983 */ /* 0x001ea80000300800 */
        /* <DEDUP_REMOVED lines=33> */
[----:B------:R0:W-:Y:S04]  /*70050*/  STL.64 [R1+0x4a20], R22 ;  /* 0x004a201601007387 */ /* 0x0001e80000100a00 */
[----:B0-----:R-:W2:Y:S04]  /*70060*/  LDL.LU R22, [R1+0x1914] ;  /* 0x0019140001167983 */ /* 0x001ea80000300800 */
[----:B------:R-:W2:Y:S04]  /*70070*/  LDL.LU R23, [R1+0x191c] ;  /* 0x00191c0001177983 */ /* 0x000ea80000300800 */
[----:B------:R0:W-:Y:S04]  /*70080*/  STL.64 [R1+0x4a18], R20 ;  /* 0x004a181401007387 */ /* 0x0001e80000100a00 */
[----:B0-----:R-:W2:Y:S04]  /*70090*/  LDL.LU R20, [R1+0x1900] ;  /* 0x0019000001147983 */ /* 0x001ea80000300800 */
[----:B------:R-:W2:Y:S01]  /*700a0*/  LDL.LU R21, [R1+0x190c] ;  /* 0x00190c0001157983 */ /* 0x000ea20000300800 */
        /* <DEDUP_REMOVED lines=10> */
[----:B0-----:R-:W4:Y:S04]  /*70150*/  LDL.LU.64 R10, [R1+0x4c78] ;  /* 0x004c7800010a7983 */ /* 0x001f280000300a00 */
[----:B------:R-:W2:Y:S04]  /*70160*/  LDL.LU.64 R8, [R1+0x4c70] ;  /* 0x004c700001087983 */ /* 0x000ea80000300a00 */
[----:B------:R0:W-:Y:S04]  /*70170*/  STL.64 [R1+0x4a30], R18 ;  /* 0x004a301201007387 */ /* 0x0001e80000100a00 */
[----:B0-----:R-:W3:Y:S04]  /*70180*/  LDL.LU R19, [R1+0x1904] ;  /* 0x0019040001137983 */ /* 0x001ee80000300800 */
[----:B------:R-:W-:Y:S01]  /*70190*/  STL.64 [R1+0x4a28], R16 ;  /* 0x004a281001007387 */ /* 0x000fe20000100a00 */
        /* <DEDUP_REMOVED lines=14> */
[----:B0-----:R-:W4:Y:S04]  /*70280*/  LDL.LU R8, [R1+0xd80] ;  /* 0x000d800001087983 */ /* 0x001f280000300800 */
[----:B------:R-:W4:Y:S04]  /*70290*/  LDL.LU R9, [R1+0xd84] ;  /* 0x000d840001097983 */ /* 0x000f280000300800 */
[----:B------:R-:W4:Y:S04]  /*702a0*/  LDL.LU R10, [R1+0xd88] ;  /* 0x000d8800010a7983 */ /* 0x000f280000300800 */
[----:B------:R-:W4:Y:S01]  /*702b0*/  LDL.LU R11, [R1+0xd8c] ;  /* 0x000d8c00010b7983 */ /* 0x000f220000300800 */
[----:B--2---:R-:W-:-:S15]  /*702c0*/  HMMA.16816.F32 R24, R12, R6, R24 ;  /* 0x000000060c18723c */ /* 0x004fde0000001818 */
[----:B------:R-:W-:-:S04]  /*702d0*/  NOP ;  /* 0x0000000000007918 */ /* 0x000fc80000000000 */
[----:B------:R-:W-:Y:S04]  /*702e0*/  STL.64 [R1+0x1990], R24 ;  /* 0x0019901801007387 */ /* 0x000fe80000100a00 */
[----:B------:R0:W-:Y:S04]  /*702f0*/  STL.64 [R1+0x1998], R26 ;  /* 0x0019981a01007387 */ /* 0x0001e80000100a00 */
[----:B0-----:R-:W2:Y:S04]  /*70300*/  LDL.LU.64 R26, [R1+0x4c48] ;  /* 0x004c4800011a7983 */ /* 0x001ea80000300a00 */
[----:B------:R-:W2:Y:S01]  /*70310*/  LDL.LU.64 R24, [R1+0x4c40] ;  /* 0x004c400001187983 */ /* 0x000ea20000300a00 */
[----:B----4-:R-:W-:Y:S03]  /*70320*/  HMMA.16816.F32 R8, R12, R4, R8 ;  /* 0x000000040c08723c */ /* 0x010fe60000001808 */
[----:B------:R-:W-:Y:S04]  /*70330*/  STL.64 [R1+0x49e0], R6 ;  /* 0x0049e00601007387 */ /* 0x000fe80000100a00 */
[----:B------:R-:W-:-:S12]  /*70340*/  STL.64 [R1+0x49d8], R4 ;  /* 0x0049d80401007387 */ /* 0x000fd80000100a00 */
[----:B------:R3:W-:Y:S02]  /*70350*/  STL.64 [R1+0x1980], R8 ;  /* 0x0019800801007387 */ /* 0x0007e40000100a00 */
[----:B---3--:R-:W-:Y:S02]  /*70360*/  IMAD R8, R20, 0x100, R19 ;  /* 0x0000010014087824 */ /* 0x008fe400078e0213 */
[----:B------:R-:W-:Y:S04]  /*70370*/  STL.64 [R1+0x1988], R10 ;  /* 0x0019880a01007387 */ /* 0x000fe80000100a00 */
[----:B------:R-:W3:Y:S01]  /*70380*/  LDL.LU R4, [R1+0xc00] ;  /* 0x000c000001047983 */ /* 0x000ee20000300800 */
[----:B--2---:R-:W-:-:S15]  /*70390*/  HMMA.16816.F32 R16, R12, R2, R24 ;  /* 0x000000020c10723c */ /* 0x004fde0000001818 */
[----:B------:R-:W-:-:S04]  /*703a0*/  NOP ;  /* 0x0000000000007918 */ /* 0x000fc80000000000 */
[----:B------:R0:W-:Y:S04]  /*703b0*/  STL.64 [R1+0x570], R16 ;  /* 0x0005701001007387 */ /* 0x0001e80000100a00 */
[----:B------:R1:W-:Y:S04]  /*703c0*/  STL.64 [R1+0x578], R18 ;  /* 0x0005781201007387 */ /* 0x0003e80000100a00 */
[----:B------:R-:W3:Y:S04]  /*703d0*/  LDL.LU R5, [R1+0xc04] ;  /* 0x000c040001057983 */ /* 0x000ee80000300800 */
[----:B------:R-:W2:Y:S04]  /*703e0*/  LDL.LU R6, [R1+0xc08] ;  /* 0x000c080001067983 */ /* 0x000ea80000300800 */
[----:B------:R-:W2:Y:S04]  /*703f0*/  LDL.LU R7, [R1+0xc0c] ;  /* 0x000c0c0001077983 */ /* 0x000ea80000300800 */
[----:B--2---:R2:W-:Y:S04]  /*70400*/  STL.64 [R1+0x4a50], R6 ;  /* 0x004a500601007387 */ /* 0x0045e80000100a00 */
[----:B---3--:R3:W-:Y:S04]  /*70410*/  STL.64 [R1+0x4a48], R4 ;  /* 0x004a480401007387 */ /* 0x0087e80000100a00 */
[----:B0-----:R-:W4:Y:S04]  /*70420*/  LDL.LU R16, [R1+0xc20] ;  /* 0x000c200001107983 */ /* 0x001f280000300800 */
[----:B------:R-:W4:Y:S04]  /*70430*/  LDL.LU R17, [R1+0xc24] ;  /* 0x000c240001117983 */ /* 0x000f280000300800 */
[----:B-1----:R-:W2:Y:S04]  /*70440*/  LDL.LU R18, [R1+0xc28] ;  /* 0x000c280001127983 */ /* 0x002ea80000300800 */
[----:B------:R-:W2:Y:S04]  /*70450*/  LDL.LU R19, [R1+0xc2c] ;  /* 0x000c2c0001137983 */ /* 0x000ea80000300800 */
[----:B--2---:R-:W-:Y:S04]  /*70460*/  STL.64 [R1+0x4a60], R18 ;  /* 0x004a601201007387 */ /* 0x004fe80000100a00 */
[----:B----4-:R-:W-:Y:S04]  /*70470*/  STL.64 [R1+0x4a58], R16 ;  /* 0x004a581001007387 */ /* 0x010fe80000100a00 */
[----:B------:R-:W2:Y:S04]  /*70480*/  LDL.LU R24, [R1+0xc30] ;  /* 0x000c300001187983 */ /* 0x000ea80000300800 */
[----:B------:R-:W2:Y:S04]  /*70490*/  LDL.LU R25, [R1+0xc34] ;  /* 0x000c340001197983 */ /* 0x000ea80000300800 */
[----:B------:R-:W4:Y:S04]  /*704a0*/  LDL.LU R26, [R1+0xc38] ;  /* 0x000c3800011a7983 */ /* 0x000f280000300800 */
[----:B------:R-:W4:Y:S04]  /*704b0*/  LDL.LU R27, [R1+0xc3c] ;  /* 0x000c3c00011b7983 */ /* 0x000f280000300800 */
[----:B----4-:R-:W-:Y:S04]  /*704c0*/  STL.64 [R1+0x4a70], R26 ;  /* 0x004a701a01007387 */ /* 0x010fe80000100a00 */
[----:B--2---:R0:W-:Y:S04]  /*704d0*/  STL.64 [R1+0x4a68], R24 ;  /* 0x004a681801007387 */ /* 0x0041e80000100a00 */
[----:B------:R-:W2:Y:S04]  /*704e0*/  LDL R6, [R1] ;  /* 0x0000000001067983 */ /* 0x000ea80000100800 */
[----:B------:R-:W2:Y:S04]  /*704f0*/  LDL R7, [R1+0x4] ;  /* 0x0000040001077983 */ /* 0x000ea80000100800 */
[----:B---3--:R-:W3:Y:S04]  /*70500*/  LDL R4, [R1+0x8] ;  /* 0x0000080001047983 */ /* 0x008ee80000100800 */
[----:B------:R-:W3:Y:S04]  /*70510*/  LDL R5, [R1+0xc] ;  /* 0x00000c0001057983 */ /* 0x000ee80000100800 */
[----:B--2---:R1:W-:Y:S04]  /*70520*/  STL.64 [R1+0x4a80], R6 ;  /* 0x004a800601007387 */ /* 0x0043e80000100a00 */
[----:B---3--:R-:W-:Y:S04]  /*70530*/  STL.64 [R1+0x4a78], R4 ;  /* 0x004a780401007387 */ /* 0x008fe80000100a00 */
[----:B0-----:R-:W2:Y:S04]  /*70540*/  LDL.LU R24, [R1+0xc50] ;  /* 0x000c500001187983 */ /* 0x001ea80000300800 */
[----:B------:R-:W2:Y:S04]  /*70550*/  LDL.LU R25, [R1+0xc54] ;  /* 0x000c540001197983 */ /* 0x000ea80000300800 */
[----:B------:R-:W3:Y:S04]  /*70560*/  LDL.LU R26, [R1+0xc58] ;  /* 0x000c5800011a7983 */ /* 0x000ee80000300800 */
[----:B------:R-:W3:Y:S04]  /*70570*/  LDL.LU R27, [R1+0xc5c] ;  /* 0x000c5c00011b7983 */ /* 0x000ee80000300800 */
[----:B---3--:R-:W-:Y:S04]  /*70580*/  STL.64 [R1+0x4a90], R26 ;  /* 0x004a901a01007387 */ /* 0x008fe80000100a00 */
[----:B--2---:R0:W-:Y:S04]  /*70590*/  STL.64 [R1+0x4a88], R24 ;  /* 0x004a881801007387 */ /* 0x0041e80000100a00 */
[----:B-1----:R-:W2:Y:S04]  /*705a0*/  LDL R6, [R1+0x10] ;  /* 0x0000100001067983 */ /* 0x002ea80000100800 */
[----:B------:R-:W2:Y:S04]  /*705b0*/  LDL R7, [R1+0x14] ;  /* 0x0000140001077983 */ /* 0x000ea80000100800 */
[----:B--2---:R-:W-:Y:S04]  /*705c0*/  STL.64 [R1+0x4a98], R6 ;  /* 0x004a980601007387 */ /* 0x004fe80000100a00 */
[----:B0-----:R-:W2:Y:S04]  /*705d0*/  LDL.LU R24, [R1+0xc60] ;  /* 0x000c600001187983 */ /* 0x001ea80000300800 */
[----:B------:R-:W2:Y:S04]  /*705e0*/  LDL.LU R25, [R1+0xc64] ;  /* 0x000c640001197983 */ /* 0x000ea80000300800 */
[----:B------:R-:W3:Y:S04]  /*705f0*/  LDL.LU R26, [R1+0xc68] ;  /* 0x000c6800011a7983 */ /* 0x000ee80000300800 */
[----:B------:R-:W3:Y:S04]  /*70600*/  LDL.LU R27, [R1+0xc6c] ;  /* 0x000c6c00011b7983 */ /* 0x000ee80000300800 */
[----:B---3--:R-:W-:Y:S04]  /*70610*/  STL.64 [R1+0x4aa8], R26 ;  /* 0x004aa81a01007387 */ /* 0x008fe80000100a00 */
[----:B--2---:R0:W-:Y:S04]  /*70620*/  STL.64 [R1+0x4aa0], R24 ;  /* 0x004aa01801007387 */ /* 0x0041e80000100a00 */
[----:B------:R-:W2:Y:S04]  /*70630*/  LDL R4, [R1+0x18] ;  /* 0x0000180001047983 */ /* 0x000ea80000100800 */
[----:B------:R-:W2:Y:S04]  /*70640*/  LDL R5, [R1+0x1c] ;  /* 0x00001c0001057983 */ /* 0x000ea80000100800 */
[----:B--2---:R1:W-:Y:S04]  /*70650*/  STL.64 [R1+0x4ab0], R4 ;  /* 0x004ab00401007387 */ /* 0x0043e80000100a00 */
        /* <DEDUP_REMOVED lines=8> */
[----:B-1----:R-:W3:Y:S04]  /*706e0*/  LDL R4, [R1+0x28] ;  /* 0x0000280001047983 */ /* 0x002ee80000100800 */
[----:B------:R-:W3:Y:S04]  /*706f0*/  LDL R5, [R1+0x2c] ;  /* 0x00002c0001057983 */ /* 0x000ee80000100800 */
[----:B--2---:R1:W-:Y:S04]  /*70700*/  STL.64 [R1+0x4ac8], R6 ;  /* 0x004ac80601007387 */ /* 0x0043e80000100a00 */
[----:B---3--:R-:W-:Y:S04]  /*70710*/  STL.64 [R1+0x4ae0], R4 ;  /* 0x004ae00401007387 */ /* 0x008fe80000100a00 */
[----:B0-----:R-:W2:Y:S04]  /*70720*/  LDL.LU R24, [R1+0xc80] ;  /* 0x000c800001187983 */ /* 0x001ea80000300800 */
[----:B------:R-:W2:Y:S04]  /*70730*/  LDL.LU R25, [R1+0xc84] ;  /* 0x000c840001197983 */ /* 0x000ea80000300800 */
[----:B------:R-:W3:Y:S04]  /*70740*/  LDL.LU R26, [R1+0xc88] ;  /* 0x000c8800011a7983 */ /* 0x000ee80000300800 */
[----:B------:R-:W3:Y:S04]  /*70750*/  LDL.LU R27, [R1+0xc8c] ;  /* 0x000c8c00011b7983 */ /* 0x000ee80000300800 */
[----:B-1----:R-:W4:Y:S04]  /*70760*/  LDL R6, [R1+0x30] ;  /* 0x0000300001067983 */ /* 0x002f280000100800 */
[----:B------:R-:W4:Y:S04]  /*70770*/  LDL R7, [R1+0x34] ;  /* 0x0000340001077983 */ /* 0x000f280000100800 */
[----:B----4-:R-:W-:Y:S04]  /*70780*/  STL.64 [R1+0x4af8], R6 ;  /* 0x004af80601007387 */ /* 0x010fe80000100a00 */
[----:B---3--:R-:W-:Y:S04]  /*70790*/  STL.64 [R1+0x4ad8], R26 ;  /* 0x004ad81a01007387 */ /* 0x008fe80000100a00 */
[----:B--2---:R0:W-:Y:S04]  /*707a0*/  STL.64 [R1+0x4ad0], R24 ;  /* 0x004ad01801007387 */ /* 0x0041e80000100a00 */
[----:B0-----:R-:W2:Y:S04]  /*707b0*/  LDL.LU R24, [R1+0xc90] ;  /* 0x000c900001187983 */ /* 0x001ea80000300800 */
[----:B------:R-:W2:Y:S04]  /*707c0*/  LDL.LU R25, [R1+0xc94] ;  /* 0x000c940001197983 */ /* 0x000ea80000300800 */
[----:B------:R-:W3:Y:S04]  /*707d0*/  LDL.LU R26, [R1+0xc98] ;  /* 0x000c9800011a7983 */ /* 0x000ee80000300800 */
[----:B------:R-:W3:Y:S04]  /*707e0*/  LDL.LU R27, [R1+0xc9c] ;  /* 0x000c9c00011b7983 */ /* 0x000ee80000300800 */
[----:B------:R-:W4:Y:S04]  /*707f0*/  LDL R4, [R1+0x38] ;  /* 0x0000380001047983 */ /* 0x000f280000100800 */
        /* <DEDUP_REMOVED lines=28> */
[----:B------:R-:W2:Y:S04]  /*709c0*/  LDL R4, [R1+0x58] ;  /* 0x0000580001047983 */ /* 0x000ea80000100800 */
[----:B------:R-:W2:Y:S04]  /*709d0*/  LDL R5, [R1+0x5c] ;  /* 0x00005c0001057983 */ /* 0x000ea80000100800 */
[----:B----4-:R-:W-:Y:S04]  /*709e0*/  STL.64 [R1+0x4b58], R6 ;  /* 0x004b580601007387 */ /* 0x010fe80000100a00 */
[----:B--2---:R-:W-:Y:S04]  /*709f0*/  STL.64 [R1+0x4b70], R4 ;  /* 0x004b700401007387 */ /* 0x004fe80000100a00 */
[----:B---3--:R-:W-:Y:S04]  /*70a00*/  STL.64 [R1+0x4b38], R26 ;  /* 0x004b381a01007387 */ /* 0x008fe80000100a00 */
[----:B------:R0:W-:Y:S04]  /*70a10*/  STL.64 [R1+0x4b30], R24 ;  /* 0x004b301801007387 */ /* 0x0001e80000100a00 */
        /* <DEDUP_REMOVED lines=83> */
[----:B------:R-:W-:Y:S01]  /*70f50*/  IMAD R0, R0, 0x100, R23 ;  /* 0x0000010000007824 */ /* 0x000fe200078e0217 */
[----:B---3--:R-:W-:Y:S04]  /*70f60*/  STL.64 [R1+0x4c28], R26 ;  /* 0x004c281a01007387 */ /* 0x008fe80000100a00 */
[----:B--2---:R0:W-:Y:S04]  /*70f70*/  STL.64 [R1+0x4c20], R24 ;  /* 0x004c201801007387 */ /* 0x0041e80000100a00 */
[----:B0-----:R-:W4:Y:S04]  /*70f80*/  LDL.LU R24, [R1+0xd70] ;  /* 0x000d700001187983 */ /* 0x001f280000300800 */
[----:B------:R-:W4:Y:S04]  /*70f90*/  LDL.LU R25, [R1+0xd74] ;  /* 0x000d740001197983 */ /* 0x000f280000300800 */
[----:B------:R-:W4:Y:S04]  /*70fa0*/  LDL.LU R26, [R1+0xd78] ;  /* 0x000d7800011a7983 */ /* 0x000f280000300800 */
[----:B------:R-:W4:Y:S01]  /*70fb0*/  LDL.LU R27, [R1+0xd7c] ;  /* 0x000d7c00011b7983 */ /* 0x000f220000300800 */
[----:B------:R-:W-:-:S02]  /*70fc0*/  F2FP.F16.E4M3.UNPACK_B R12, R8 ;  /* 0x00000008ff0c723e */ /* 0x000fc400020006ff */
[----:B------:R-:W-:Y:S02]  /*70fd0*/  F2FP.F16.E4M3.UNPACK_B R13, R28 ;  /* 0x0000001cff0d723e */ /* 0x000fe400020006ff */
[----:B------:R-:W-:Y:S02]  /*70fe0*/  F2FP.F16.E4M3.UNPACK_B R14, R29 ;  /* 0x0000001dff0e723e */ /* 0x000fe400020006ff */
[----:B------:R-:W-:Y:S01]  /*70ff0*/  F2FP.F16.E4M3.UNPACK_B R15, R0 ;  /* 0x00000000ff0f723e */ /* 0x000fe200020006ff */
[----:B------:R-:W2:Y:S04]  /*71000*/  LDL.LU R16, [R1+0xc40] ;  /* 0x000c400001107983 */ /* 0x000ea80000300800 */
[----:B------:R-:W2:Y:S04]  /*71010*/  LDL.LU R17, [R1+0xc44] ;  /* 0x000c440001117983 */ /* 0x000ea80000300800 */
[----:B------:R-:W2:Y:S04]  /*71020*/  LDL.LU R18, [R1+0xc48] ;  /* 0x000c480001127983 */ /* 0x000ea80000300800 */
[----:B------:R-:W2:Y:S04]  /*71030*/  LDL.LU R19, [R1+0xc4c] ;  /* 0x000c4c0001137983 */ /* 0x000ea80000300800 */
[----:B------:R-:W3:Y:S04]  /*71040*/  LDL.LU R20, [R1+0xc10] ;  /* 0x000c100001147983 */ /* 0x000ee80000300800 */
[----:B------:R-:W3:Y:S04]  /*71050*/  LDL.LU R21, [R1+0xc14] ;  /* 0x000c140001157983 */ /* 0x000ee80000300800 */
[----:B------:R-:W3:Y:S04]  /*71060*/  LDL.LU R22, [R1+0xc18] ;  /* 0x000c180001167983 */ /* 0x000ee80000300800 */
[----:B------:R-:W3:Y:S04]  /*71070*/  LDL.LU R23, [R1+0xc1c] ;  /* 0x000c1c0001177983 */ /* 0x000ee80000300800 */
[----:B------:R-:W2:Y:S04]  /*71080*/  LDL.LU R8, [R1+0xbf0] ;  /* 0x000bf00001087983 */ /* 0x000ea80000300800 */
[----:B------:R-:W2:Y:S04]  /*71090*/  LDL.LU R9, [R1+0xbf4] ;  /* 0x000bf40001097983 */ /* 0x000ea80000300800 */
[----:B------:R-:W2:Y:S04]  /*710a0*/  LDL.LU R10, [R1+0xbf8] ;  /* 0x000bf800010a7983 */ /* 0x000ea80000300800 */
[----:B------:R-:W2:Y:S04]  /*710b0*/  LDL.LU R11, [R1+0xbfc] ;  /* 0x000bfc00010b7983 */ /* 0x000ea80000300800 */
[----:B------:R-:W2:Y:S04]  /*710c0*/  LDL.LU R28, [R1+0x4c38] ;  /* 0x004c3800011c7983 */ /* 0x000ea80000300800 */
[----:B------:R-:W2:Y:S04]  /*710d0*/  LDL.LU R29, [R1+0x4c34] ;  /* 0x004c3400011d7983 */ /* 0x000ea80000300800 */
[----:B------:R-:W2:Y:S01]  /*710e0*/  LDL.LU R0, [R1+0x4c30] ;  /* 0x004c300001007983 */ /* 0x000ea20000300800 */
[----:B----4-:R-:W-:Y:S03]  /*710f0*/  HMMA.16816.F32 R4, R12, R4, R24 ;  /* 0x000000040c04723c */ /* 0x010fe60000001818 */
[----:B------:R-:W4:Y:S04]  /*71100*/  LDL.LU.64 R26, [R1+0x4c28] ;  /* 0x004c2800011a7983 */ /* 0x000f280000300a00 */
[----:B------:R-:W4:-:S12]  /*71110*/  LDL.LU.64 R24, [R1+0x4c20] ;  /* 0x004c200001187983 */ /* 0x000f180000300a00 */
        /* <DEDUP_REMOVED lines=110> */
[----:B0-----:R-:W4:Y:S04]  /*71800*/  LDL.LU.64 R26, [R1+0x4a70] ;  /* 0x004a7000011a7983 */ /* 0x001f280000300a00 */
[----:B------:R-:W4:Y:S01]  /*71810*/  LDL.LU.64 R24, [R1+0x4a68] ;  /* 0x004a680001187983 */ /* 0x000f220000300a00 */
[----:B--2---:R-:W-:Y:S03]  /*71820*/  HMMA.16816.F32 R4, R12, R6, R16 ;  /* 0x000000060c04723c */ /* 0x004fe60000001810 */
[----:B------:R-:W2:Y:S04]  /*71830*/  LDL.LU.64 R18, [R1+0x4a60] ;  /* 0x004a600001127983 */ /* 0x000ea80000300a00 */
[----:B------:R-:W2:-:S12]  /*71840*/  LDL.LU.64 R16, [R1+0x4a58] ;  /* 0x004a580001107983 */ /* 0x000e980000300a00 */
[----:B------:R-:W-:Y:S04]  /*71850*/  STL.64 [R1+0x1840], R4 ;  /* 0x0018400401007387 */ /* 0x000fe80000100a00 */
[----:B------:R0:W-:Y:S04]  /*71860*/  STL.64 [R1+0x1848], R6 ;  /* 0x0018480601007387 */ /* 0x0001e80000100a00 */
[----:B0-----:R-:W2:Y:S04]  /*71870*/  LDL.LU.64 R6, [R1+0x4a50] ;  /* 0x004a500001067983 */ /* 0x001ea80000300a00 */
[----:B------:R-:W2:Y:S01]  /*71880*/  LDL.LU.64 R4, [R1+0x4a48] ;  /* 0x004a480001047983 */ /* 0x000ea20000300a00 */
[----:B----4-:R-:W-:-:S15]  /*71890*/  HMMA.16816.F32 R24, R12, R28, R24 ;  /* 0x0000001c0c18723c */ /* 0x010fde0000001818 */
[----:B------:R-:W-:-:S04]  /*718a0*/  NOP ;  /* 0x0000000000007918 */ /* 0x000fc80000000000 */
[----:B------:R-:W-:Y:S04]  /*718b0*/  STL.64 [R1+0x1830], R24 ;  /* 0x0018301801007387 */ /* 0x000fe80000100a00 */
[----:B------:R0:W-:Y:S04]  /*718c0*/  STL.64 [R1+0x1838], R26 ;  /* 0x0018381a01007387 */ /* 0x0001e80000100a00 */
[----:B0-----:R-:W2:Y:S04]  /*718d0*/  LDL.LU.64 R26, [R1+0x4a40] ;  /* 0x004a4000011a7983 */ /* 0x001ea80000300a00 */
[----:B------:R-:W3:Y:S04]  /*718e0*/  LDL.LU.64 R24, [R1+0x4a38] ;  /* 0x004a380001187983 */ /* 0x000ee80000300a00 */
[----:B------:R-:W-:Y:S01]  /*718f0*/  STL.64 [R1+0x48d0], R28 ;  /* 0x0048d01c01007387 */ /* 0x000fe20000100a00 */
        /* <DEDUP_REMOVED lines=11> */
[----:B------:R4:W-:Y:S02]  /*719b0*/  STL.64 [R1+0x48c0], R24 ;  /* 0x0048c01801007387 */ /* 0x0009e40000100a00 */
[C---:B----4-:R-:W-:Y:S08]  /*719c0*/  HMMA.16816.F32 R24, R12.reuse, R22, R4 ;  /* 0x000000160c18723c */ /* 0x050ff00000001804 */
[C---:B--2---:R-:W-:Y:S11]  /*719d0*/  HMMA.16816.F32 R4, R12.reuse, R20, R8 ;  /* 0x000000140c04723c */ /* 0x044ff60000001808 */
[----:B------:R0:W-:Y:S04]  /*719e0*/  STL.64 [R1+0x1800], R24 ;  /* 0x0018001801007387 */ /* 0x0001e80000100a00 */
[----:B------:R1:W-:Y:S04]  /*719f0*/  STL.64 [R1+0x1808], R26 ;  /* 0x0018081a01007387 */ /* 0x0003e80000100a00 */
[----:B0-----:R-:W2:Y:S04]  /*71a00*/  LDL.LU R24, [R1+0xb70] ;  /* 0x000b700001187983 */ /* 0x001ea80000300800 */
[----:B------:R0:W-:Y:S04]  /*71a10*/  STL.64 [R1+0x17f0], R4 ;  /* 0x0017f00401007387 */ /* 0x0001e80000100a00 */
[----:B------:R4:W-:Y:S04]  /*71a20*/  STL.64 [R1+0x17f8], R6 ;  /* 0x0017f80601007387 */ /* 0x0009e80000100a00 */
[----:B------:R-:W2:Y:S04]  /*71a30*/  LDL.LU R25, [R1+0xb74] ;  /* 0x000b740001197983 */ /* 0x000ea80000300800 */
[----:B-1----:R-:W2:Y:S04]  /*71a40*/  LDL.LU R26, [R1+0xb78] ;  /* 0x000b7800011a7983 */ /* 0x002ea80000300800 */
[----:B------:R-:W2:Y:S04]  /*71a50*/  LDL.LU R27, [R1+0xb7c] ;  /* 0x000b7c00011b7983 */ /* 0x000ea80000300800 */
[----:B0-----:R-:W2:Y:S04]  /*71a60*/  LDL.LU R4, [R1+0xbb0] ;  /* 0x000bb00001047983 */ /* 0x001ea80000300800 */
[----:B------:R-:W2:Y:S04]  /*71a70*/  LDL.LU R5, [R1+0xbb4] ;  /* 0x000bb40001057983 */ /* 0x000ea80000300800 */
[----:B----4-:R-:W4:Y:S04]  /*71a80*/  LDL.LU R6, [R1+0xbb8] ;  /* 0x000bb80001067983 */ /* 0x010f280000300800 */
        /* <DEDUP_REMOVED lines=11> */
[----:B----4-:R-:W-:Y:S04]  /*71b40*/  STL.64 [R1+0x49f0], R6 ;  /* 0x0049f00601007387 */ /* 0x010fe80000100a00 */
[----:B------:R0:W-:Y:S04]  /*71b50*/  STL.64 [R1+0x49e8], R4 ;  /* 0x0049e80401007387 */ /* 0x0001e80000100a00 */
[----:B0-----:R-:W4:Y:S04]  /*71b60*/  LDL.LU R4, [R1+0xbc0] ;  /* 0x000bc00001047983 */ /* 0x001f280000300800 */
        /* <DEDUP_REMOVED lines=15> */
[C---:B------:R-:W-:Y:S03]  /*71c60*/  HMMA.16816.F32 R8, R12.reuse, R18, R8 ;  /* 0x000000120c08723c */ /* 0x040fe60000001808 */
[----:B--2---:R-:W-:Y:S04]  /*71c70*/  STL.64 [R1+0x49d0], R26 ;  /* 0x0049d01a01007387 */ /* 0x004fe80000100a00 */
[----:B------:R0:W-:Y:S04]  /*71c80*/  STL.64 [R1+0x49c8], R24 ;  /* 0x0049c81801007387 */ /* 0x0001e80000100a00 */
[----:B0-----:R-:W2:Y:S04]  /*71c90*/  LDL.LU R24, [R1+0xba0] ;  /* 0x000ba00001187983 */ /* 0x001ea80000300800 */
[----:B------:R-:W2:Y:S04]  /*71ca0*/  LDL.LU R25, [R1+0xba4] ;  /* 0x000ba40001197983 */ /* 0x000ea80000300800 */
[----:B------:R-:W2:Y:S04]  /*71cb0*/  LDL.LU R26, [R1+0xba8] ;  /* 0x000ba800011a7983 */ /* 0x000ea80000300800 */
[----:B------:R-:W2:Y:S04]  /*71cc0*/  LDL.LU R27, [R1+0xbac] ;  /* 0x000bac00011b7983 */ /* 0x000ea80000300800 */
[----:B------:R-:W2:Y:S04]  /*71cd0*/  LDL.64 R28, [R1+0x90] ;  /* 0x00009000011c7983 */ /* 0x000ea80000100a00 */
[----:B------:R0:W-:Y:S04]  /*71ce0*/  STL.64 [R1+0x48a8], R22 ;  /* 0x0048a81601007387 */ /* 0x0001e80000100a00 */
[----:B0-----:R-:W2:Y:S04]  /*71cf0*/  LDL.64 R22, [R1+0x98] ;  /* 0x0000980001167983 */ /* 0x001ea80000100a00 */
[----:B------:R0:W-:Y:S04]  /*71d00*/  STL.64 [R1+0x48a0], R20 ;  /* 0x0048a01401007387 */ /* 0x0001e80000100a00 */
[----:B0-----:R-:W2:Y:S04]  /*71d10*/  LDL.LU R20, [R1+0x1fb0] ;  /* 0x001fb00001147983 */ /* 0x001ea80000300800 */
        /* <DEDUP_REMOVED lines=9> */
[----:B0-----:R-:W4:Y:S04]  /*71db0*/  LDL.LU.64 R10, [R1+0x4a00] ;  /* 0x004a0000010a7983 */ /* 0x001f280000300a00 */
[----:B------:R-:W3:Y:S04]  /*71dc0*/  LDL.LU.64 R8, [R1+0x49f8] ;  /* 0x0049f80001087983 */ /* 0x000ee80000300a00 */
[----:B------:R-:W-:Y:S04]  /*71dd0*/  STL.64 [R1+0x4888], R18 ;  /* 0x0048881201007387 */ /* 0x000fe80000100a00 */
[----:B------:R0:W-:Y:S04]  /*71de0*/  STL.64 [R1+0x4880], R16 ;  /* 0x0048801001007387 */ /* 0x0001e80000100a00 */
[----:B0-----:R-:W2:Y:S04]  /*71df0*/  LDL.LU R16, [R1+0xb80] ;  /* 0x000b800001107983 */ /* 0x001ea80000300800 */
[----:B------:R-:W2:Y:S04]  /*71e00*/  LDL.LU R17, [R1+0xb84] ;  /* 0x000b840001117983 */ /* 0x000ea80000300800 */
[----:B------:R-:W2:Y:S01]  /*71e10*/  LDL.LU R18, [R1+0xb88] ;  /* 0x000b880001127983 */ /* 0x000ea20000300800 */
[----:B----4-:R-:W-:-:S15]  /*71e20*/  HMMA.16816.F32 R4, R12, R10, R4 ;  /* 0x0000000a0c04723c */ /* 0x010fde0000001804 */
        /* <DEDUP_REMOVED lines=11> */
[----:B------:R0:W-:Y:S01]  /*71ee0*/  STL.64 [R1+0x4868], R10 ;  /* 0x0048680a01007387 */ /* 0x0001e20000100a00 */
[----:B------:R-:W-:-:S03]  /*71ef0*/  IMAD.MOV.U32 R19, RZ, RZ, R0 ;  /* 0x000000ffff137224 */ /* 0x000fc600078e0000 */
[----:B0-----:R-:W4:Y:S04]  /*71f00*/  LDL.LU R10, [R1+0x1fa8] ;  /* 0x001fa800010a7983 */ /* 0x001f280000300800 */
[----:B------:R-:W4:Y:S04]  /*71f10*/  LDL.LU R11, [R1+0x1fa4] ;  /* 0x001fa400010b7983 */ /* 0x000f280000300800 */
[----:B------:R0:W-:Y:S04]  /*71f20*/  STL.64 [R1+0x4860], R8 ;  /* 0x0048600801007387 */ /* 0x0001e80000100a00 */
[----:B0-----:R-:W3:Y:S04]  /*71f30*/  LDL.LU R8, [R1+0x1f94] ;  /* 0x001f940001087983 */ /* 0x001ee80000300800 */
[----:B------:R-:W3:Y:S01]  /*71f40*/  LDL.LU R9, [R1+0x1f9c] ;  /* 0x001f9c0001097983 */ /* 0x000ee20000300800 */
[----:B--2---:R-:W-:-:S15]  /*71f50*/  HMMA.16816.F32 R24, R12, R6, R24 ;  /* 0x000000060c18723c */ /* 0x004fde0000001818 */
[----:B------:R-:W-:-:S04]  /*71f60*/  NOP ;  /* 0x0000000000007918 */ /* 0x000fc80000000000 */
[----:B------:R-:W-:Y:S04]  /*71f70*/  STL.64 [R1+0x17a0], R24 ;  /* 0x0017a01801007387 */ /* 0x000fe80000100a00 */
[----:B------:R0:W-:Y:S01]  /*71f80*/  STL [R1+0x17a8], R26 ;  /* 0x0017a81a01007387 */ /* 0x0001e20000100800 */
[----:B------:R-:W-:-:S03]  /*71f90*/  IMAD.MOV.U32 R0, RZ, RZ, R27 ;  /* 0x000000ffff007224 */ /* 0x000fc600078e001b */
[----:B0-----:R-:W3:Y:S04]  /*71fa0*/  LDL.LU.64 R26, [R1+0x49d0] ;  /* 0x0049d000011a7983 */ /* 0x001ee80000300a00 */
[----:B------:R-:W3:Y:S04]  /*71fb0*/  LDL.LU.64 R24, [R1+0x49c8] ;  /* 0x0049c80001187983 */ /* 0x000ee80000300a00 */
[----:B------:R0:W-:Y:S04]  /*71fc0*/  STL [R1+0x3970], R0 ;  /* 0x0039700001007387 */ /* 0x0001e80000100800 */
[----:B0-----:R-:W2:Y:S01]  /*71fd0*/  LDL.LU R0, [R1+0x1fa0] ;  /* 0x001fa00001007983 */ /* 0x001ea20000300800 */
[----:B---3--:R-:W-:-:S15]  /*71fe0*/  HMMA.16816.F32 R24, R12, R4, R24 ;  /* 0x000000040c18723c */ /* 0x008fde0000001818 */
[----:B------:R-:W-:-:S04]  /*71ff0*/  NOP ;  /* 0x0000000000007918 */ /* 0x000fc80000000000 */
[----:B------:R-:W-:Y:S04]  /*72000*/  STL.64 [R1+0x1790], R24 ;  /* 0x0017901801007387 */ /* 0x000fe80000100a00 */
[----:B------:R0:W-:Y:S04]  /*72010*/  STL.64 [R1+0x1798], R26 ;  /* 0x0017981a01007387 */ /* 0x0001e80000100a00 */
[----:B0-----:R-:W3:Y:S04]  /*72020*/  LDL.LU.64 R26, [R1+0x49c0] ;  /* 0x0049c000011a7983 */ /* 0x001ee80000300a00 */
[----:B------:R-:W3:Y:S04]  /*72030*/  LDL.LU.64 R24, [R1+0x49b8] ;  /* 0x0049b80001187983 */ /* 0x000ee80000300a00 */
[----:B------:R0:W-:Y:S04]  /*72040*/  STL.64 [R1+0x4848], R6 ;  /* 0x0048480601007387 */ /* 0x0001e80000100a00 */
[----:B0-----:R-:W3:Y:S04]  /*72050*/  LDL.LU R7, [R1+0x1f98] ;  /* 0x001f980001077983 */ /* 0x001ee80000300800 */
[----:B------:R2:W-:Y:S02]  /*72060*/  STL.64 [R1+0x4840], R4 ;  /* 0x0048400401007387 */ /* 0x0005e40000100a00 */
[----:B--2---:R-:W-:-:S02]  /*72070*/  IMAD R5, R9, 0x100, R0 ;  /* 0x0000010009057824 */ /* 0x004fc400078e0200 */
[----:B----4-:R-:W-:Y:S02]  /*72080*/  IMAD R4, R11, 0x100, R10 ;  /* 0x000001000b047824 */ /* 0x010fe400078e020a */
[----:B------:R-:W-:Y:S01]  /*72090*/  IMAD R0, R21, 0x100, R20 ;  /* 0x0000010015007824 */ /* 0x000fe200078e0214 */
[----:B---3--:R-:W-:Y:S01]  /*720a0*/  HMMA.16816.F32 R12, R12, R2, R24 ;  /* 0x000000020c0c723c */ /* 0x008fe20000001818 */
[----:B------:R-:W2:Y:S04]  /*720b0*/  LDL.LU.64 R26, [R1+0x49b0] ;  /* 0x0049b000011a7983 */ /* 0x000ea80000300a00 */
[----:B------:R-:W2:Y:S04]  /*720c0*/  LDL.LU.64 R24, [R1+0x49a8] ;  /* 0x0049a80001187983 */ /* 0x000ea80000300a00 */
[----:B------:R-:W-:Y:S04]  /*720d0*/  STL [R1+0x47cc], R2 ;  /* 0x0047cc0201007387 */ /* 0x000fe80000100800 */
[----:B------:R-:W-:Y:S01]  /*720e0*/  STL [R1+0x47c8], R3 ;  /* 0x0047c80301007387 */ /* 0x000fe20000100800 */
[----:B------:R-:W-:-:S05]  /*720f0*/  IMAD R8, R8, 0x100, R7 ;  /* 0x0000010008087824 */ /* 0x000fca00078e0207 */
[----:B------:R0:W-:Y:S04]  /*72100*/  STL.64 [R1+0x560], R12 ;  /* 0x0005600c01007387 */ /* 0x0001e80000100a00 */
[----:B------:R1:W-:Y:S01]  /*72110*/  STL.64 [R1+0x568], R14 ;  /* 0x0005680e01007387 */ /* 0x0003e20000100a00 */
[----:B0-----:R-:W-:Y:S02]  /*72120*/  F2FP.F16.E4M3.UNPACK_B R12, R8 ;  /* 0x00000008ff0c723e */ /* 0x001fe400020006ff */
[----:B------:R-:W-:Y:S02]  /*72130*/  F2FP.F16.E4M3.UNPACK_B R13, R5 ;  /* 0x00000005ff0d723e */ /* 0x000fe400020006ff */
[----:B-1----:R-:W-:Y:S02]  /*72140*/  F2FP.F16.E4M3.UNPACK_B R14, R4 ;  /* 0x00000004ff0e723e */ /* 0x002fe400020006ff */
[----:B------:R-:W-:-:S07]  /*72150*/  F2FP.F16.E4M3.UNPACK_B R15, R0 ;  /* 0x00000000ff0f723e */ /* 0x000fce00020006ff */
[----:B------:R-:W-:Y:S01]  /*72160*/  HMMA.16816.F32 R4, R12, R22, R16 ;  /* 0x000000160c04723c */ /* 0x000fe20000001810 */
[----:B------:R-:W-:Y:S02]  /*72170*/  IMAD.MOV.U32 R0, RZ, RZ, R23 ;  /* 0x000000ffff007224 */ /* 0x000fe400078e0017 */
[----:B------:R-:W-:-:S15]  /*72180*/  IMAD.MOV.U32 R3, RZ, RZ, R22 ;  /* 0x000000ffff037224 */ /* 0x000fde00078e0016 */
[----:B------:R-:W-:Y:S01]  /*72190*/  NOP ;  /* 0x0000000000007918 */ /* 0x000fe20000000000 */
[----:B------:R-:W-:Y:S04]  /*721a0*/  STL.64 [R1+0x1780], R4 ;  /* 0x0017800401007387 */ /* 0x000fe80000100a00 */
[----:B------:R0:W-:Y:S04]  /*721b0*/  STL.64 [R1+0x1788], R6 ;  /* 0x0017880601007387 */ /* 0x0001e80000100a00 */
[----:B------:R-:W-:Y:S04]  /*721c0*/  STL [R1+0x47d4], R0 ;  /* 0x0047d40001007387 */ /* 0x000fe80000100800 */
[----:B------:R-:W-:Y:S04]  /*721d0*/  STL [R1+0x47d0], R3 ;  /* 0x0047d00301007387 */ /* 0x000fe80000100800 */
[----:B0-----:R-:W3:Y:S01]  /*721e0*/  LDL.64 R6, [R1+0x68] ;  /* 0x0000680001067983 */ /* 0x001ee20000100a00 */
[----:B--2---:R-:W-:-:S15]  /*721f0*/  HMMA.16816.F32 R8, R12, R28, R24 ;  /* 0x0000001c0c08723c */ /* 0x004fde0000001818 */
[----:B------:R-:W-:-:S04]  /*72200*/  NOP ;  /* 0x0000000000007918 */ /* 0x000fc80000000000 */
[----:B------:R0:W-:Y:S04]  /*72210*/  STL.64 [R1+0x1770], R8 ;  /* 0x0017700801007387 */ /* 0x0001e80000100a00 */
[----:B------:R1:W-:Y:S04]  /*72220*/  STL.64 [R1+0x1778], R10 ;  /* 0x0017780a01007387 */ /* 0x0003e80000100a00 */
[----:B---3--:R2:W-:Y:S04]  /*72230*/  STL.64 [R1+0x4970], R6 ;  /* 0x0049700601007387 */ /* 0x0085e80000100a00 */
        /* <DEDUP_REMOVED lines=51> */
[----:B------:R-:W-:-:S15]  /*72570*/  IMAD.MOV.U32 R0, RZ, RZ, R2 ;  /* 0x000000ffff007224 */ /* 0x000fde00078e0002 */
[----:B------:R-:W-:-:S03]  /*72580*/  NOP ;  /* 0x0000000000007918 */ /* 0x000fc60000000000 */
        /* <DEDUP_REMOVED lines=11> */
[----:B0-----:R-:W3:Y:S01]  /*72640*/  LDL.LU.64 R6, [R1+0x4990] ;  /* 0x0049900001067983 */ /* 0x001ee20000300a00 */
[----:B------:R-:W-:-:S03]  /*72650*/  IMAD.MOV.U32 R2, RZ, RZ, R3 ;  /* 0x000000ffff027224 */ /* 0x000fc600078e0003 */
        /* <DEDUP_REMOVED lines=47> */
[----:B------:R0:W-:Y:S04]  /*72950*/  STL.64 [R1+0x16f0], R4 ;  /* 0x0016f00401007387 */ /* 0x0001e80000100a00 */
[----:B------:R-:W-:Y:S04]  /*72960*/  STL.64 [R1+0x16f8], R6 ;  /* 0x0016f80601007387 */ /* 0x000fe80000100a00 */
[----:B------:R-:W2:Y:S04]  /*72970*/  LDL.LU R25, [R1+0xa64] ;  /* 0x000a640001197983 */ /* 0x000ea80000300800 */
[----:B------:R-:W3:Y:S04]  /*72980*/  LDL.LU R26, [R1+0xa68] ;  /* 0x000a6800011a7983 */ /* 0x000ee80000300800 */
[----:B------:R-:W3:Y:S04]  /*72990*/  LDL.LU R27, [R1+0xa6c] ;  /* 0x000a6c00011b7983 */ /* 0x000ee80000300800 */
[----:B0-----:R-:W4:Y:S04]  /*729a0*/  LDL.64 R4, [R1+0x28] ;  /* 0x0000280001047983 */ /* 0x001f280000100a00 */
[----:B----4-:R-:W-:Y:S04]  /*729b0*/  STL.64 [R1+0x4918], R4 ;  /* 0x0049180401007387 */ /* 0x010fe80000100a00 */
[----:B---3--:R-:W-:Y:S04]  /*729c0*/  STL.64 [R1+0x48f0], R26 ;  /* 0x0048f01a01007387 */ /* 0x008fe80000100a00 */
[----:B--2---:R0:W-:Y:S04]  /*729d0*/  STL.64 [R1+0x48e8], R24 ;  /* 0x0048e81801007387 */ /* 0x0041e80000100a00 */
[----:B0-----:R-:W2:Y:S04]  /*729e0*/  LDL.LU R24, [R1+0xa90] ;  /* 0x000a900001187983 */ /* 0x001ea80000300800 */
[----:B------:R-:W2:Y:S04]  /*729f0*/  LDL.LU R25, [R1+0xa94] ;  /* 0x000a940001197983 */ /* 0x000ea80000300800 */
[----:B------:R-:W3:Y:S04]  /*72a00*/  LDL.LU R26, [R1+0xa98] ;  /* 0x000a9800011a7983 */ /* 0x000ee80000300800 */
[----:B------:R-:W3:Y:S04]  /*72a10*/  LDL.LU R27, [R1+0xa9c] ;  /* 0x000a9c00011b7983 */ /* 0x000ee80000300800 */
[----:B------:R-:W4:Y:S04]  /*72a20*/  LDL.64 R4, [R1+0x38] ;  /* 0x0000380001047983 */ /* 0x000f280000100a00 */
        /* <DEDUP_REMOVED lines=24> */
[----:B------:R-:W-:-:S03]  /*72bb0*/  IMAD.MOV.U32 R2, RZ, RZ, R29 ;  /* 0x000000ffff027224 */ /* 0x000fc600078e001d */
[----:B---3--:R-:W-:Y:S04]  /*72bc0*/  STL.64 [R1+0x4948], R26 ;  /* 0x0049481a01007387 */ /* 0x008fe80000100a00 */
[----:B--2---:R0:W-:Y:S04]  /*72bd0*/  STL.64 [R1+0x4940], R24 ;  /* 0x0049401801007387 */ /* 0x0041e80000100a00 */
[----:B0-----:R-:W2:Y:S04]  /*72be0*/  LDL.LU R24, [R1+0xae0] ;  /* 0x000ae00001187983 */ /* 0x001ea80000300800 */
[----:B------:R-:W2:Y:S04]  /*72bf0*/  LDL.LU R25, [R1+0xae4] ;  /* 0x000ae40001197983 */ /* 0x000ea80000300800 */
[----:B------:R-:W2:Y:S04]  /*72c00*/  LDL.LU R26, [R1+0xae8] ;  /* 0x000ae800011a7983 */ /* 0x000ea80000300800 */
[----:B------:R-:W2:Y:S04]  /*72c10*/  LDL.LU R27, [R1+0xaec] ;  /* 0x000aec00011b7983 */ /* 0x000ea80000300800 */
[----:B------:R-:W3:Y:S04]  /*72c20*/  LDL.64 R6, [R1+0x20] ;  /* 0x0000200001067983 */ /* 0x000ee80000100a00 */
        /* <DEDUP_REMOVED lines=27> */
[----:B0-----:R-:W2:Y:S04]  /*72de0*/  LDL.LU.64 R26, [R1+0x4938] ;  /* 0x00493800011a7983 */ /* 0x001ea80000300a00 */
[----:B------:R-:W2:Y:S01]  /*72df0*/  LDL.LU.64 R24, [R1+0x4930] ;  /* 0x0049300001187983 */ /* 0x000ea20000300a00 */
[----:B------:R-:W-:-:S02]  /*72e00*/  IMAD.MOV.U32 R2, RZ, RZ, R3 ;  /* 0x000000ffff027224 */ /* 0x000fc400078e0003 */
[----:B----4-:R-:W-:Y:S02]  /*72e10*/  IMAD.MOV.U32 R0, RZ, RZ, R5 ;  /* 0x000000ffff007224 */ /* 0x010fe400078e0005 */
[----:B------:R-:W-:Y:S01]  /*72e20*/  IMAD.MOV.U32 R3, RZ, RZ, R4 ;  /* 0x000000ffff037224 */ /* 0x000fe200078e0004 */
[----:B------:R-:W-:Y:S01]  /*72e30*/  STL [R1+0x4814], R2 ;  /* 0x0048140201007387 */ /* 0x000fe20000100800 */
[----:B--2---:R-:W-:-:S15]  /*72e40*/  HMMA.16816.F32 R24, R12, R4, R24 ;  /* 0x000000040c18723c */ /* 0x004fde0000001818 */
[----:B------:R-:W-:-:S04]  /*72e50*/  NOP ;  /* 0x0000000000007918 */ /* 0x000fc80000000000 */
[----:B------:R-:W-:Y:S04]  /*72e60*/  STL.64 [R1+0x16c0], R24 ;  /* 0x0016c01801007387 */ /* 0x000fe80000100a00 */
[----:B------:R0:W-:Y:S04]  /*72e70*/  STL.64 [R1+0x16c8], R26 ;  /* 0x0016c81a01007387 */ /* 0x0001e80000100a00 */
[----:B0-----:R-:W2:Y:S04]  /*72e80*/  LDL.LU.64 R26, [R1+0x4928] ;  /* 0x00492800011a7983 */ /* 0x001ea80000300a00 */
[----:B------:R-:W2:Y:S04]  /*72e90*/  LDL.LU.64 R24, [R1+0x4920] ;  /* 0x0049200001187983 */ /* 0x000ea80000300a00 */
[----:B------:R-:W4:Y:S04]  /*72ea0*/  LDL.LU.64 R4, [R1+0x4918] ;  /* 0x0049180001047983 */ /* 0x000f280000300a00 */
[----:B------:R-:W-:Y:S04]  /*72eb0*/  STL [R1+0x481c], R0 ;  /* 0x00481c0001007387 */ /* 0x000fe80000100800 */
[----:B------:R0:W-:Y:S04]  /*72ec0*/  STL [R1+0x4818], R3 ;  /* 0x0048180301007387 */ /* 0x0001e80000100800 */
[----:B0-----:R-:W2:Y:S02]  /*72ed0*/  LDL.64 R2, [R1+0x30] ;  /* 0x0000300001027983 */ /* 0x001ea40000100a00 */
[----:B--2---:R-:W-:-:S15]  /*72ee0*/  HMMA.16816.F32 R24, R12, R2, R24 ;  /* 0x000000020c18723c */ /* 0x004fde0000001818 */
[----:B------:R-:W-:-:S04]  /*72ef0*/  NOP ;  /* 0x0000000000007918 */ /* 0x000fc80000000000 */
[----:B------:R-:W-:Y:S04]  /*72f00*/  STL.64 [R1+0x16b0], R24 ;  /* 0x0016b01801007387 */ /* 0x000fe80000100a00 */
[----:B------:R0:W-:Y:S04]  /*72f10*/  STL.64 [R1+0x16b8], R26 ;  /* 0x0016b81a01007387 */ /* 0x0001e80000100a00 */
[----:B0-----:R-:W4:Y:S04]  /*72f20*/  LDL.LU.64 R26, [R1+0x4910] ;  /* 0x00491000011a7983 */ /* 0x001f280000300a00 */
[----:B------:R-:W4:Y:S01]  /*72f30*/  LDL.LU.64 R24, [R1+0x4908] ;  /* 0x0049080001187983 */ /* 0x000f220000300a00 */
[----:B------:R-:W-:-:S05]  /*72f40*/  IMAD.MOV.U32 R2, RZ, RZ, R3 ;  /* 0x000000ffff027224 */ /* 0x000fca00078e0003 */
[----:B------:R-:W-:Y:S01]  /*72f50*/  STL [R1+0x4820], R2 ;  /* 0x0048200201007387 */ /* 0x000fe20000100800 */
[----:B----4-:R-:W-:-:S15]  /*72f60*/  HMMA.16816.F32 R24, R12, R4, R24 ;  /* 0x000000040c18723c */ /* 0x010fde0000001818 */
[----:B------:R-:W-:-:S04]  /*72f70*/  NOP ;  /* 0x0000000000007918 */ /* 0x000fc80000000000 */
[----:B------:R-:W-:Y:S04]  /*72f80*/  STL.64 [R1+0x16a0], R24 ;  /* 0x0016a01801007387 */ /* 0x000fe80000100a00 */
[----:B------:R0:W-:Y:S04]  /*72f90*/  STL.64 [R1+0x16a8], R26 ;  /* 0x0016a81a01007387 */ /* 0x0001e80000100a00 */
[----:B0-----:R-:W2:Y:S04]  /*72fa0*/  LDL.LU.64 R26, [R1+0x4900] ;  /* 0x00490000011a7983 */ /* 0x001ea80000300a00 */
[----:B------:R-:W2:Y:S01]  /*72fb0*/  LDL.LU.64 R24, [R1+0x48f8] ;  /* 0x0048f80001187983 */ /* 0x000ea20000300a00 */
[----:B------:R-:W-:-:S02]  /*72fc0*/  IMAD.MOV.U32 R3, RZ, RZ, R5 ;  /* 0x000000ffff037224 */ /* 0x000fc400078e0005 */
[----:B------:R-:W-:-:S03]  /*72fd0*/  IMAD.MOV.U32 R0, RZ, RZ, R4 ;  /* 0x000000ffff007224 */ /* 0x000fc600078e0004 */
[----:B------:R-:W-:Y:S04]  /*72fe0*/  STL [R1+0x4828], R3 ;  /* 0x0048280301007387 */ /* 0x000fe80000100800 */
[----:B------:R-:W-:Y:S01]  /*72ff0*/  STL [R1+0x4824], R0 ;  /* 0x0048240001007387 */ /* 0x000fe20000100800 */
[----:B---3--:R-:W-:Y:S01]  /*73000*/  IMAD.MOV.U32 R2, RZ, RZ, R7 ;  /* 0x000000ffff027224 */ /* 0x008fe200078e0007 */
[----:B--2---:R-:W-:-:S15]  /*73010*/  HMMA.16816.F32 R24, R12, R6, R24 ;  /* 0x000000060c18723c */ /* 0x004fde0000001818 */
[----:B------:R-:W-:-:S04]  /*73020*/  NOP ;  /* 0x0000000000007918 */ /* 0x000fc80000000000 */
[----:B------:R-:W-:Y:S04]  /*73030*/  STL.64 [R1+0x1690], R24 ;  /* 0x0016901801007387 */ /* 0x000fe80000100a00 */
[----:B------:R0:W-:Y:S04]  /*73040*/  STL.64 [R1+0x1698], R26 ;  /* 0x0016981a01007387 */ /* 0x0001e80000100a00 */
[----:B0-----:R-:W2:Y:S04]  /*73050*/  LDL.LU.64 R26, [R1+0x48f0] ;  /* 0x0048f000011a7983 */ /* 0x001ea80000300a00 */
[----:B------:R-:W2:Y:S01]  /*73060*/  LDL.LU.64 R24, [R1+0x48e8] ;  /* 0x0048e80001187983 */ /* 0x000ea20000300a00 */
[----:B------:R-:W-:Y:S03]  /*73070*/  HMMA.16816.F32 R4, R12, R20, R8 ;  /* 0x000000140c04723c */ /* 0x000fe60000001808 */
[----:B------:R-:W-:Y:S01]  /*73080*/  STL [R1+0x482c], R2 ;  /* 0x00482c0201007387 */ /* 0x000fe20000100800 */
[----:B------:R-:W-:-:S02]  /*73090*/  IMAD.MOV.U32 R0, RZ, RZ, R21 ;  /* 0x000000ffff007224 */ /* 0x000fc400078e0015 */
[----:B------:R-:W-:-:S13]  /*730a0*/  IMAD.MOV.U32 R3, RZ, RZ, R20 ;  /* 0x000000ffff037224 */ /* 0x000fda00078e0014 */
[----:B------:R-:W-:Y:S04]  /*730b0*/  STL.64 [R1+0x1680], R4 ;  /* 0x0016800401007387 */ /* 0x000fe80000100a00 */
[----:B------:R0:W-:Y:S02]  /*730c0*/  STL.64 [R1+0x1688], R6 ;  /* 0x0016880601007387 */ /* 0x0001e40000100a00 */
[----:B0-----:R-:W-:Y:S01]  /*730d0*/  HMMA.16816.F32 R4, R12, R22, R16 ;  /* 0x000000160c04723c */ /* 0x001fe20000001810 */
[----:B------:R-:W-:Y:S01]  /*730e0*/  IMAD.MOV.U32 R2, RZ, RZ, R23 ;  /* 0x000000ffff027224 */ /* 0x000fe200078e0017 */
[----:B------:R0:W-:Y:S04]  /*730f0*/  STL [R1+0x4834], R0 ;  /* 0x0048340001007387 */ /* 0x0001e80000100800 */
[----:B------:R1:W-:Y:S04]  /*73100*/  STL [R1+0x4830], R3 ;  /* 0x0048300301007387 */ /* 0x0003e80000100800 */
[----:B------:R-:W-:Y:S09]  /*73110*/  STL [R1+0x4838], R2 ;  /* 0x0048380201007387 */ /* 0x000ff20000100800 */
[----:B------:R-:W-:Y:S04]  /*73120*/  STL.64 [R1+0x1670], R4 ;  /* 0x0016700401007387 */ /* 0x000fe80000100a00 */
[----:B------:R2:W-:Y:S01]  /*73130*/  STL.64 [R1+0x1678], R6 ;  /* 0x0016780601007387 */ /* 0x0005e20000100a00 */
[----:B0-----:R-:W-:-:S02]  /*73140*/  IMAD.MOV.U32 R0, RZ, RZ, R28 ;  /* 0x000000ffff007224 */ /* 0x001fc400078e001c */
[----:B-1----:R-:W-:Y:S01]  /*73150*/  IMAD.MOV.U32 R3, RZ, RZ, R29 ;  /* 0x000000ffff037224 */ /* 0x002fe200078e001d */
[----:B--2---:R-:W-:-:S15]  /*73160*/  HMMA.16816.F32 R4, R12, R28, R24 ;  /* 0x0000001c0c04723c */ /* 0x004fde0000001818 */
[----:B------:R-:W-:-:S04]  /*73170*/  NOP ;  /* 0x0000000000007918 */ /* 0x000fc80000000000 */
[----:B------:R-:W-:Y:S04]  /*73180*/  STL.64 [R1+0x1660], R4 ;  /* 0x0016600401007387 */ /* 0x000fe80000100a00 */
[----:B------:R-:W-:Y:S04]  /*73190*/  STL.64 [R1+0x1668], R6 ;  /* 0x0016680601007387 */ /* 0x000fe80000100a00 */
[----:B------:R-:W2:Y:S04]  /*731a0*/  LDL.LU R8, [R1+0x9e0] ;  /* 0x0009e00001087983 */ /* 0x000ea80000300800 */
        /* <DEDUP_REMOVED lines=11> */
[----:B------:R-:W2:Y:S04]  /*73260*/  LDL.64 R28, [R1] ;  /* 0x00000000011c7983 */ /* 0x000ea80000100a00 */
        /* <DEDUP_REMOVED lines=10> */
[----:B------:R-:W-:Y:S04]  /*73310*/  STL.64 [R1+0x48b8], R22 ;  /* 0x0048b81601007387 */ /* 0x000fe80000100a00 */
[----:B------:R0:W-:Y:S04]  /*73320*/  STL.64 [R1+0x48b0], R20 ;  /* 0x0048b01401007387 */ /* 0x0001e80000100a00 */
[----:B0-----:R-:W2:Y:S04]  /*73330*/  LDL.LU R20, [R1+0xa30] ;  /* 0x000a300001147983 */ /* 0x001ea80000300800 */
[----:B------:R-:W2:Y:S04]  /*73340*/  LDL.LU R21, [R1+0xa34] ;  /* 0x000a340001157983 */ /* 0x000ea80000300800 */
[----:B------:R-:W2:Y:S04]  /*73350*/  LDL.LU R22, [R1+0xa38] ;  /* 0x000a380001167983 */ /* 0x000ea80000300800 */
[----:B------:R-:W2:Y:S04]  /*73360*/  LDL.LU R23, [R1+0xa3c] ;  /* 0x000a3c0001177983 */ /* 0x000ea80000300800 */
        /* <DEDUP_REMOVED lines=12> */
[----:B------:R-:W3:Y:S04]  /*73430*/  LDL.LU R4, [R1+0x9c0] ;  /* 0x0009c00001047983 */ /* 0x000ee80000300800 */
[----:B------:R-:W3:Y:S04]  /*73440*/  LDL.LU R5, [R1+0x9c4] ;  /* 0x0009c40001057983 */ /* 0x000ee80000300800 */
[----:B------:R-:W3:Y:S04]  /*73450*/  LDL.LU R6, [R1+0x9c8] ;  /* 0x0009c80001067983 */ /* 0x000ee80000300800 */
[----:B------:R-:W3:Y:S01]  /*73460*/  LDL.LU R7, [R1+0x9cc] ;  /* 0x0009cc0001077983 */ /* 0x000ee20000300800 */
[----:B------:R-:W-:Y:S01]  /*73470*/  IMAD.MOV.U32 R2, RZ, RZ, R29 ;  /* 0x000000ffff027224 */ /* 0x000fe200078e001d */
[C---:B--2---:R-:W-:Y:S02]  /*73480*/  HMMA.16816.F32 R24, R12.reuse, R28, R24 ;  /* 0x0000001c0c18723c */ /* 0x044fe40000001818 */
        /* <DEDUP_REMOVED lines=9> */
[----:B------:R-:W3:Y:S04]  /*73520*/  LDL.LU.64 R24, [R1+0x48d8] ;  /* 0x0048d80001187983 */ /* 0x000ee80000300a00 */
[----:B------:R-:W3:Y:S02]  /*73530*/  LDL.LU.64 R28, [R1+0x48d0] ;  /* 0x0048d000011c7983 */ /* 0x000ee40000300a00 */
[----:B---3--:R-:W-:-:S15]  /*73540*/  HMMA.16816.F32 R24, R12, R28, R24 ;  /* 0x0000001c0c18723c */ /* 0x008fde0000001818 */
[----:B------:R-:W-:-:S04]  /*73550*/  NOP ;  /* 0x0000000000007918 */ /* 0x000fc80000000000 */
[----:B------:R-:W-:Y:S04]  /*73560*/  STL.64 [R1+0x1640], R24 ;  /* 0x0016401801007387 */ /* 0x000fe80000100a00 */
[----:B------:R0:W-:Y:S04]  /*73570*/  STL.64 [R1+0x1648], R26 ;  /* 0x0016481a01007387 */ /* 0x0001e80000100a00 */
[----:B0-----:R-:W3:Y:S04]  /*73580*/  LDL.LU.64 R26, [R1+0x48c8] ;  /* 0x0048c800011a7983 */ /* 0x001ee80000300a00 */
[----:B------:R-:W2:Y:S04]  /*73590*/  LDL.LU.64 R24, [R1+0x48c0] ;  /* 0x0048c00001187983 */ /* 0x000ea80000300a00 */
[----:B------:R0:W-:Y:S04]  /*735a0*/  STL [R1+0x47b4], R28 ;  /* 0x0047b41c01007387 */ /* 0x0001e80000100800 */
[----:B0-----:R-:W2:Y:S04]  /*735b0*/  LDL.LU R28, [R1+0x1fb4] ;  /* 0x001fb400011c7983 */ /* 0x001ea80000300800 */
[----:B------:R0:W-:Y:S04]  /*735c0*/  STL [R1+0x47b0], R29 ;  /* 0x0047b01d01007387 */ /* 0x0001e80000100800 */
[----:B0-----:R-:W2:Y:S01]  /*735d0*/  LDL.LU R29, [R1+0x1fbc] ;  /* 0x001fbc00011d7983 */ /* 0x001ea20000300800 */
        /* <DEDUP_REMOVED lines=14> */
[----:B------:R-:W2:Y:S04]  /*736c0*/  LDL.LU R27, [R1+0x1fc0] ;  /* 0x001fc000011b7983 */ /* 0x000ea80000300800 */
        /* <DEDUP_REMOVED lines=47> */
[----:B0-----:R-:W3:Y:S04]  /*739c0*/  LDL.LU.64 R6, [R1+0x4848] ;  /* 0x0048480001067983 */ /* 0x001ee80000300a00 */
[----:B------:R-:W2:Y:S04]  /*739d0*/  LDL.LU.64 R4, [R1+0x4840] ;  /* 0x0048400001047983 */ /* 0x000ea80000300a00 */
[----:B------:R-:W-:Y:S04]  /*739e0*/  STL.64 [R1+0x4590], R10 ;  /* 0x0045900a01007387 */ /* 0x000fe80000100a00 */
[----:B------:R2:W-:Y:S01]  /*739f0*/  STL.64 [R1+0x4588], R8 ;  /* 0x0045880801007387 */ /* 0x0005e20000100a00 */
[C---:B---3--:R-:W-:Y:S08]  /*73a00*/  HMMA.16816.F32 R16, R12.reuse, R6, R16 ;  /* 0x000000060c10723c */ /* 0x048ff00000001810 */
[----:B--2---:R-:W-:Y:S01]  /*73a10*/  HMMA.16816.F32 R8, R12, R4, R20 ;  /* 0x000000040c08723c */ /* 0x004fe20000001814 */
[----:B------:R-:W-:Y:S10]  /*73a20*/  STL.64 [R1+0x4570], R6 ;  /* 0x0045700601007387 */ /* 0x000ff40000100a00 */
[----:B------:R-:W-:Y:S04]  /*73a30*/  STL.64 [R1+0x15b0], R16 ;  /* 0x0015b01001007387 */ /* 0x000fe80000100a00 */
[----:B------:R-:W-:Y:S04]  /*73a40*/  STL.64 [R1+0x15b8], R18 ;  /* 0x0015b81201007387 */ /* 0x000fe80000100a00 */
[----:B------:R-:W-:Y:S04]  /*73a50*/  STL.64 [R1+0x4568], R4 ;  /* 0x0045680401007387 */ /* 0x000fe80000100a00 */
[----:B------:R0:W-:Y:S04]  /*73a60*/  STL.64 [R1+0x15a0], R8 ;  /* 0x0015a00801007387 */ /* 0x0001e80000100a00 */
[----:B------:R1:W-:Y:S04]  /*73a70*/  STL.64 [R1+0x15a8], R10 ;  /* 0x0015a80a01007387 */ /* 0x0003e80000100a00 */
[----:B0-----:R-:W2:Y:S04]  /*73a80*/  LDL.LU R8, [R1+0x840] ;  /* 0x0008400001087983 */ /* 0x001ea80000300800 */
[----:B------:R-:W2:Y:S04]  /*73a90*/  LDL.LU R9, [R1+0x844] ;  /* 0x0008440001097983 */ /* 0x000ea80000300800 */
[----:B-1----:R-:W3:Y:S04]  /*73aa0*/  LDL.LU R10, [R1+0x848] ;  /* 0x00084800010a7983 */ /* 0x002ee80000300800 */
[----:B------:R-:W3:Y:S04]  /*73ab0*/  LDL.LU R11, [R1+0x84c] ;  /* 0x00084c00010b7983 */ /* 0x000ee80000300800 */
[----:B---3--:R-:W-:Y:S04]  /*73ac0*/  STL.64 [R1+0x45f0], R10 ;  /* 0x0045f00a01007387 */ /* 0x008fe80000100a00 */
[----:B--2---:R0:W-:Y:S04]  /*73ad0*/  STL.64 [R1+0x45e8], R8 ;  /* 0x0045e80801007387 */ /* 0x0041e80000100a00 */
[----:B------:R-:W2:Y:S04]  /*73ae0*/  LDL.LU R4, [R1+0x850] ;  /* 0x0008500001047983 */ /* 0x000ea80000300800 */
[----:B------:R-:W2:Y:S04]  /*73af0*/  LDL.LU R5, [R1+0x854] ;  /* 0x0008540001057983 */ /* 0x000ea80000300800 */
[----:B------:R-:W3:Y:S04]  /*73b00*/  LDL.LU R6, [R1+0x858] ;  /* 0x0008580001067983 */ /* 0x000ee80000300800 */
[----:B------:R-:W3:Y:S01]  /*73b10*/  LDL.LU R7, [R1+0x85c] ;  /* 0x00085c0001077983 */ /* 0x000ee20000300800 */
[----:B------:R-:W-:-:S02]  /*73b20*/  IMAD R28, R28, 0x100, R26 ;  /* 0x000001001c1c7824 */ /* 0x000fc400078e021a */
[----:B------:R-:W-:Y:S02]  /*73b30*/  IMAD R29, R29, 0x100, R27 ;  /* 0x000001001d1d7824 */ /* 0x000fe400078e021b */
[----:B------:R-:W-:Y:S01]  /*73b40*/  IMAD.MOV.U32 R27, RZ, RZ, R2 ;  /* 0x000000ffff1b7224 */ /* 0x000fe200078e0002 */
[----:B---3--:R1:W-:Y:S04]  /*73b50*/  STL.64 [R1+0x4600], R6 ;  /* 0x0046000601007387 */ /* 0x0083e80000100a00 */
[----:B--2---:R-:W-:Y:S04]  /*73b60*/  STL.64 [R1+0x45f8], R4 ;  /* 0x0045f80401007387 */ /* 0x004fe80000100a00 */
[----:B------:R-:W2:Y:S01]  /*73b70*/  LDL R26, [R1] ;  /* 0x00000000011a7983 */ /* 0x000ea20000100800 */
[----:B------:R-:W-:-:S02]  /*73b80*/  IMAD.MOV.U32 R24, RZ, RZ, R0 ;  /* 0x000000ffff187224 */ /* 0x000fc400078e0000 */
[----:B------:R-:W-:Y:S01]  /*73b90*/  IMAD.MOV.U32 R25, RZ, RZ, R3 ;  /* 0x000000ffff197224 */ /* 0x000fe200078e0003 */
[----:B------:R-:W1:Y:S04]  /*73ba0*/  LDL.LU R2, [R1+0x4838] ;  /* 0x0048380001027983 */ /* 0x000e680000300800 */
[----:B------:R-:W3:Y:S04]  /*73bb0*/  LDL.LU R0, [R1+0x4834] ;  /* 0x0048340001007983 */ /* 0x000ee80000300800 */
[----:B------:R-:W4:Y:S04]  /*73bc0*/  LDL.LU R3, [R1+0x4830] ;  /* 0x0048300001037983 */ /* 0x000f280000300800 */
[----:B--2---:R-:W-:Y:S04]  /*73bd0*/  STL.64 [R1+0x4610], R26 ;  /* 0x0046101a01007387 */ /* 0x004fe80000100a00 */
[----:B------:R2:W-:Y:S04]  /*73be0*/  STL.64 [R1+0x4608], R24 ;  /* 0x0046081801007387 */ /* 0x0005e80000100a00 */
[----:B0-----:R-:W2:Y:S04]  /*73bf0*/  LDL.LU R8, [R1+0x870] ;  /* 0x0008700001087983 */ /* 0x001ea80000300800 */
[----:B------:R-:W2:Y:S04]  /*73c00*/  LDL.LU R9, [R1+0x874] ;  /* 0x0008740001097983 */ /* 0x000ea80000300800 */
[----:B------:R-:W2:Y:S04]  /*73c10*/  LDL.LU R10, [R1+0x878] ;  /* 0x00087800010a7983 */ /* 0x000ea80000300800 */
[----:B------:R-:W2:Y:S01]  /*73c20*/  LDL.LU R11, [R1+0x87c] ;  /* 0x00087c00010b7983 */ /* 0x000ea20000300800 */
[----:B-1----:R-:W-:-:S03]  /*73c30*/  IMAD.MOV.U32 R7, RZ, RZ, R2 ;  /* 0x000000ffff077224 */ /* 0x002fc600078e0002 */
[----:B--2---:R-:W-:Y:S04]  /*73c40*/  STL.64 [R1+0x4620], R10 ;  /* 0x0046200a01007387 */ /* 0x004fe80000100a00 */
[----:B------:R0:W-:Y:S04]  /*73c50*/  STL.64 [R1+0x4618], R8 ;  /* 0x0046180801007387 */ /* 0x0001e80000100a00 */
[----:B------:R-:W2:Y:S04]  /*73c60*/  LDL R6, [R1+0x10] ;  /* 0x0000100001067983 */ /* 0x000ea80000100800 */
[----:B------:R-:W2:Y:S04]  /*73c70*/  LDL.LU R2, [R1+0x482c] ;  /* 0x00482c0001027983 */ /* 0x000ea80000300800 */
[----:B------:R-:W2:Y:S04]  /*73c80*/  LDL.LU R24, [R1+0x880] ;  /* 0x0008800001187983 */ /* 0x000ea80000300800 */
[----:B------:R-:W2:Y:S04]  /*73c90*/  LDL.LU R25, [R1+0x884] ;  /* 0x0008840001197983 */ /* 0x000ea80000300800 */
[----:B------:R-:W2:Y:S04]  /*73ca0*/  LDL.LU R26, [R1+0x888] ;  /* 0x00088800011a7983 */ /* 0x000ea80000300800 */
[----:B------:R-:W2:Y:S01]  /*73cb0*/  LDL.LU R27, [R1+0x88c] ;  /* 0x00088c00011b7983 */ /* 0x000ea20000300800 */
[----:B----4-:R-:W-:-:S02]  /*73cc0*/  IMAD.MOV.U32 R4, RZ, RZ, R3 ;  /* 0x000000ffff047224 */ /* 0x010fc400078e0003 */
[----:B---3--:R-:W-:Y:S01]  /*73cd0*/  IMAD.MOV.U32 R5, RZ, RZ, R0 ;  /* 0x000000ffff057224 */ /* 0x008fe200078e0000 */
[----:B--2---:R1:W-:Y:S04]  /*73ce0*/  STL.64 [R1+0x4630], R26 ;  /* 0x0046301a01007387 */ /* 0x0043e80000100a00 */
[----:B------:R2:W-:Y:S04]  /*73cf0*/  STL.64 [R1+0x4628], R24 ;  /* 0x0046281801007387 */ /* 0x0005e80000100a00 */
[----:B------:R-:W3:Y:S04]  /*73d00*/  LDL.LU R3, [R1+0x4828] ;  /* 0x0048280001037983 */ /* 0x000ee80000300800 */
[----:B------:R-:W2:Y:S04]  /*73d10*/  LDL.LU R0, [R1+0x4824] ;  /* 0x0048240001007983 */ /* 0x000ea80000300800 */
[----:B------:R-:W-:Y:S04]  /*73d20*/  STL.64 [R1+0x4640], R6 ;  /* 0x0046400601007387 */ /* 0x000fe80000100a00 */
[----:B------:R-:W-:Y:S04]  /*73d30*/  STL.64 [R1+0x4638], R4 ;  /* 0x0046380401007387 */ /* 0x000fe80000100a00 */
[----:B0-----:R-:W4:Y:S04]  /*73d40*/  LDL.LU R8, [R1+0x890] ;  /* 0x0008900001087983 */ /* 0x001f280000300800 */
[----:B------:R-:W4:Y:S04]  /*73d50*/  LDL.LU R9, [R1+0x894] ;  /* 0x0008940001097983 */ /* 0x000f280000300800 */
[----:B------:R-:W2:Y:S04]  /*73d60*/  LDL.LU R10, [R1+0x898] ;  /* 0x00089800010a7983 */ /* 0x000ea80000300800 */
[----:B------:R-:W2:Y:S01]  /*73d70*/  LDL.LU R11, [R1+0x89c] ;  /* 0x00089c00010b7983 */ /* 0x000ea20000300800 */
[----:B-1----:R-:W-:-:S03]  /*73d80*/  IMAD.MOV.U32 R27, RZ, RZ, R2 ;  /* 0x000000ffff1b7224 */ /* 0x002fc600078e0002 */
[----:B--2---:R-:W-:Y:S04]  /*73d90*/  STL.64 [R1+0x4650], R10 ;  /* 0x0046500a01007387 */ /* 0x004fe80000100a00 */
[----:B----4-:R0:W-:Y:S04]  /*73da0*/  STL.64 [R1+0x4648], R8 ;  /* 0x0046480801007387 */ /* 0x0101e80000100a00 */
[----:B------:R-:W2:Y:S01]  /*73db0*/  LDL R26, [R1+0x20] ;  /* 0x00002000011a7983 */ /* 0x000ea20000100800 */
[----:B------:R-:W-:Y:S02]  /*73dc0*/  IMAD.MOV.U32 R24, RZ, RZ, R0 ;  /* 0x000000ffff187224 */ /* 0x000fe400078e0000 */
[----:B---3--:R-:W-:Y:S01]  /*73dd0*/  IMAD.MOV.U32 R25, RZ, RZ, R3 ;  /* 0x000000ffff197224 */ /* 0x008fe200078e0003 */
        /* <DEDUP_REMOVED lines=88> */
[----:B---3--:R-:W-:-:S02]  /*74360*/  IMAD.MOV.U32 R27, RZ, RZ, R2 ;  /* 0x000000ffff1b7224 */ /* 0x008fc400078e0002 */
[----:B------:R-:W-:Y:S02]  /*74370*/  IMAD.MOV.U32 R24, RZ, RZ, R3 ;  /* 0x000000ffff187224 */ /* 0x000fe400078e0003 */
[----:B----4-:R-:W-:Y:S01]  /*74380*/  IMAD.MOV.U32 R25, RZ, RZ, R0 ;  /* 0x000000ffff197224 */ /* 0x010fe200078e0000 */
[----:B------:R-:W3:Y:S04]  /*74390*/  LDL.LU R2, [R1+0x47e4] ;  /* 0x0047e40001027983 */ /* 0x000ee80000300800 */
[----:B------:R-:W4:Y:S04]  /*743a0*/  LDL.LU R3, [R1+0x47e0] ;  /* 0x0047e00001037983 */ /* 0x000f280000300800 */
[----:B------:R-:W3:Y:S04]  /*743b0*/  LDL.LU R0, [R1+0x47dc] ;  /* 0x0047dc0001007983 */ /* 0x000ee80000300800 */
[----:B--2---:R-:W-:Y:S04]  /*743c0*/  STL.64 [R1+0x4738], R26 ;  /* 0x0047381a01007387 */ /* 0x004fe80000100a00 */
[----:B------:R-:W-:Y:S04]  /*743d0*/  STL.64 [R1+0x4750], R24 ;  /* 0x0047501801007387 */ /* 0x000fe80000100a00 */
[----:B------:R-:W-:Y:S04]  /*743e0*/  STL.64 [R1+0x4718], R10 ;  /* 0x0047180a01007387 */ /* 0x000fe80000100a00 */
        /* <DEDUP_REMOVED lines=43> */
[----:B------:R-:W3:Y:S04]  /*746a0*/  LDL.LU R3, [R1+0x1fc8] ;  /* 0x001fc80001037983 */ /* 0x000ee80000300800 */
[----:B------:R-:W3:Y:S01]  /*746b0*/  LDL.LU R26, [R1+0x1fc4] ;  /* 0x001fc400011a7983 */ /* 0x000ee20000300800 */
[----:B----4-:R-:W-:-:S03]  /*746c0*/  IMAD.MOV.U32 R25, RZ, RZ, R0 ;  /* 0x000000ffff197224 */ /* 0x010fc600078e0000 */
[----:B------:R-:W4:Y:S04]  /*746d0*/  LDL.LU R27, [R1+0x1fd0] ;  /* 0x001fd000011b7983 */ /* 0x000f280000300800 */
[----:B------:R-:W4:Y:S04]  /*746e0*/  LDL.LU R0, [R1+0x1fcc] ;  /* 0x001fcc0001007983 */ /* 0x000f280000300800 */
        /* <DEDUP_REMOVED lines=12> */
[----:B---3--:R-:W-:-:S03]  /*747b0*/  IMAD R26, R26, 0x100, R3 ;  /* 0x000001001a1a7824 */ /* 0x008fc600078e0203 */
        /* <DEDUP_REMOVED lines=19> */
[----:B----4-:R-:W-:Y:S01]  /*748f0*/  IMAD R0, R0, 0x100, R27 ;  /* 0x0000010000007824 */ /* 0x010fe200078e021b */
        /* <DEDUP_REMOVED lines=9> */
[----:B------:R-:W4:Y:S04]  /*74990*/  LDL.LU R28, [R1+0x47b4] ;  /* 0x0047b400011c7983 */ /* 0x000f280000300800 */
[----:B------:R-:W4:Y:S02]  /*749a0*/  LDL.LU R29, [R1+0x47b0] ;  /* 0x0047b000011d7983 */ /* 0x000f240000300800 */
        /* <DEDUP_REMOVED lines=107> */
[----:B0-----:R-:W4:Y:S04]  /*75060*/  LDL.LU.64 R6, [R1+0x4600] ;  /* 0x0046000001067983 */ /* 0x001f280000300a00 */
[----:B------:R-:W4:Y:S01]  /*75070*/  LDL.LU.64 R4, [R1+0x45f8] ;  /* 0x0045f80001047983 */ /* 0x000f220000300a00 */
        /* <DEDUP_REMOVED lines=10> */
[----:B0-----:R-:W2:Y:S04]  /*75120*/  LDL.LU.64 R26, [R1+0x45d0] ;  /* 0x0045d000011a7983 */ /* 0x001ea80000300a00 */
[----:B------:R-:W3:Y:S01]  /*75130*/  LDL.LU.64 R24, [R1+0x45c8] ;  /* 0x0045c80001187983 */ /* 0x000ee20000300a00 */
[----:B----4-:R-:W-:Y:S03]  /*75140*/  HMMA.16816.F32 R4, R12, R28, R4 ;  /* 0x0000001c0c04723c */ /* 0x010fe60000001804 */
[----:B------:R-:W-:-:S15]  /*75150*/  STL.64 [R1+0x4510], R28 ;  /* 0x0045101c01007387 */ /* 0x000fde0000100a00 */
[----:B------:R-:W-:Y:S01]  /*75160*/  NOP ;  /* 0x0000000000007918 */ /* 0x000fe20000000000 */
[----:B------:R-:W-:Y:S04]  /*75170*/  STL.64 [R1+0x1450], R4 ;  /* 0x0014500401007387 */ /* 0x000fe80000100a00 */
[----:B------:R2:W-:Y:S02]  /*75180*/  STL.64 [R1+0x1458], R6 ;  /* 0x0014580601007387 */ /* 0x0005e40000100a00 */
[C---:B--2---:R-:W-:Y:S08]  /*75190*/  HMMA.16816.F32 R4, R12.reuse, R26, R8 ;  /* 0x0000001a0c04723c */ /* 0x044ff00000001808 */
[C---:B---3--:R-:W-:Y:S11]  /*751a0*/  HMMA.16816.F32 R8, R12.reuse, R24, R16 ;  /* 0x000000180c08723c */ /* 0x048ff60000001810 */
[----:B------:R0:W-:Y:S04]  /*751b0*/  STL.64 [R1+0x1440], R4 ;  /* 0x0014400401007387 */ /* 0x0001e80000100a00 */
[----:B------:R1:W-:Y:S04]  /*751c0*/  STL.64 [R1+0x1448], R6 ;  /* 0x0014480601007387 */ /* 0x0003e80000100a00 */
[----:B0-----:R-:W2:Y:S04]  /*751d0*/  LDL.LU R4, [R1+0x7d0] ;  /* 0x0007d00001047983 */ /* 0x001ea80000300800 */
[----:B------:R-:W-:Y:S04]  /*751e0*/  STL.64 [R1+0x1430], R8 ;  /* 0x0014300801007387 */ /* 0x000fe80000100a00 */
[----:B------:R-:W-:Y:S04]  /*751f0*/  STL.64 [R1+0x1438], R10 ;  /* 0x0014380a01007387 */ /* 0x000fe80000100a00 */
[----:B------:R-:W2:Y:S04]  /*75200*/  LDL.LU R5, [R1+0x7d4] ;  /* 0x0007d40001057983 */ /* 0x000ea80000300800 */
[----:B-1----:R-:W3:Y:S04]  /*75210*/  LDL.LU R6, [R1+0x7d8] ;  /* 0x0007d80001067983 */ /* 0x002ee80000300800 */
        /* <DEDUP_REMOVED lines=25> */
[----:B------:R-:W3:Y:S04]  /*753b0*/  LDL.LU R6, [R1+0x7e8] ;  /* 0x0007e80001067983 */ /* 0x000ee80000300800 */
[----:B------:R-:W3:Y:S04]  /*753c0*/  LDL.LU R7, [R1+0x7ec] ;  /* 0x0007ec0001077983 */ /* 0x000ee80000300800 */
[----:B------:R-:W4:Y:S04]  /*753d0*/  LDL.LU R28, [R1+0x1fe4] ;  /* 0x001fe400011c7983 */ /* 0x000f280000300800 */
[----:B------:R-:W2:Y:S04]  /*753e0*/  LDL.LU R29, [R1+0x1ff0] ;  /* 0x001ff000011d7983 */ /* 0x000ea80000300800 */
[----:B------:R-:W2:Y:S04]  /*753f0*/  LDL.LU R0, [R1+0x1fec] ;  /* 0x001fec0001007983 */ /* 0x000ea80000300800 */
[----:B------:R-:W-:Y:S04]  /*75400*/  STL.64 [R1+0x43e8], R26 ;  /* 0x0043e81a01007387 */ /* 0x000fe80000100a00 */
        /* <DEDUP_REMOVED lines=22> */
[----:B------:R0:W-:Y:S04]  /*75570*/  STL.64 [R1+0x43c8], R22 ;  /* 0x0043c81601007387 */ /* 0x0001e80000100a00 */
[----:B0-----:R-:W3:Y:S04]  /*75580*/  LDL.LU R22, [R1+0x1fdc] ;  /* 0x001fdc0001167983 */ /* 0x001ee80000300800 */
[----:B------:R-:W4:Y:S04]  /*75590*/  LDL.LU R23, [R1+0x1fe8] ;  /* 0x001fe80001177983 */ /* 0x000f280000300800 */
        /* <DEDUP_REMOVED lines=8> */
[----:B------:R-:W3:Y:S04]  /*75620*/  LDL.LU.64 R8, [R1+0x4598] ;  /* 0x0045980001087983 */ /* 0x000ee80000300a00 */
[----:B------:R0:W-:Y:S04]  /*75630*/  STL [R1+0x43a0], R18 ;  /* 0x0043a01201007387 */ /* 0x0001e80000100800 */
[----:B0-----:R-:W2:Y:S04]  /*75640*/  LDL.LU R18, [R1+0x1fd8] ;  /* 0x001fd80001127983 */ /* 0x001ea80000300800 */
[----:B------:R-:W-:Y:S01]  /*75650*/  STL [R1+0x439c], R19 ;  /* 0x00439c1301007387 */ /* 0x000fe20000100800 */
[----:B---3--:R-:W-:-:S15]  /*75660*/  HMMA.16816.F32 R8, R12, R16, R8 ;  /* 0x000000100c08723c */ /* 0x008fde0000001808 */
[----:B------:R-:W-:-:S04]  /*75670*/  NOP ;  /* 0x0000000000007918 */ /* 0x000fc80000000000 */
[----:B------:R-:W-:Y:S04]  /*75680*/  STL.64 [R1+0x13f0], R8 ;  /* 0x0013f00801007387 */ /* 0x000fe80000100a00 */
[----:B------:R0:W-:Y:S04]  /*75690*/  STL.64 [R1+0x13f8], R10 ;  /* 0x0013f80a01007387 */ /* 0x0001e80000100a00 */
[----:B0-----:R-:W3:Y:S04]  /*756a0*/  LDL.LU.64 R10, [R1+0x4590] ;  /* 0x00459000010a7983 */ /* 0x001ee80000300a00 */
[----:B------:R-:W2:Y:S04]  /*756b0*/  LDL.LU.64 R8, [R1+0x4588] ;  /* 0x0045880001087983 */ /* 0x000ea80000300a00 */
[----:B------:R-:W-:Y:S04]  /*756c0*/  STL [R1+0x43a8], R16 ;  /* 0x0043a81001007387 */ /* 0x000fe80000100800 */
[----:B------:R-:W-:Y:S01]  /*756d0*/  STL [R1+0x43a4], R17 ;  /* 0x0043a41101007387 */ /* 0x000fe20000100800 */
[----:B---3--:R-:W-:-:S15]  /*756e0*/  HMMA.16816.F32 R4, R12, R10, R4 ;  /* 0x0000000a0c04723c */ /* 0x008fde0000001804 */
[----:B------:R-:W-:-:S04]  /*756f0*/  NOP ;  /* 0x0000000000007918 */ /* 0x000fc80000000000 */
[----:B------:R-:W-:Y:S04]  /*75700*/  STL.64 [R1+0x13e0], R4 ;  /* 0x0013e00401007387 */ /* 0x000fe80000100a00 */
[----:B------:R0:W-:Y:S04]  /*75710*/  STL.64 [R1+0x13e8], R6 ;  /* 0x0013e80601007387 */ /* 0x0001e80000100a00 */
[----:B0-----:R-:W2:Y:S04]  /*75720*/  LDL.LU.64 R6, [R1+0x4580] ;  /* 0x0045800001067983 */ /* 0x001ea80000300a00 */
[----:B------:R-:W2:Y:S04]  /*75730*/  LDL.LU.64 R4, [R1+0x4578] ;  /* 0x0045780001047983 */ /* 0x000ea80000300a00 */
[----:B------:R-:W-:Y:S04]  /*75740*/  STL [R1+0x437c], R10 ;  /* 0x00437c0a01007387 */ /* 0x000fe80000100800 */
[----:B------:R-:W-:Y:S01]  /*75750*/  STL [R1+0x4378], R11 ;  /* 0x0043780b01007387 */ /* 0x000fe20000100800 */
[----:B--2---:R-:W-:-:S15]  /*75760*/  HMMA.16816.F32 R4, R12, R8, R4 ;  /* 0x000000080c04723c */ /* 0x004fde0000001804 */
[----:B------:R-:W-:-:S04]  /*75770*/  NOP ;  /* 0x0000000000007918 */ /* 0x000fc80000000000 */
[----:B------:R-:W-:Y:S04]  /*75780*/  STL.64 [R1+0x13d0], R4 ;  /* 0x0013d00401007387 */ /* 0x000fe80000100a00 */
[----:B------:R0:W-:Y:S04]  /*75790*/  STL.64 [R1+0x13d8], R6 ;  /* 0x0013d80601007387 */ /* 0x0001e80000100a00 */
[----:B0-----:R-:W2:Y:S04]  /*757a0*/  LDL.LU.64 R6, [R1+0x4570] ;  /* 0x0045700001067983 */ /* 0x001ea80000300a00 */
[----:B------:R-:W3:Y:S04]  /*757b0*/  LDL.LU.64 R4, [R1+0x4568] ;  /* 0x0045680001047983 */ /* 0x000ee80000300a00 */
[----:B------:R0:W-:Y:S04]  /*757c0*/  STL [R1+0x4384], R8 ;  /* 0x0043840801007387 */ /* 0x0001e80000100800 */
[----:B------:R1:W-:Y:S04]  /*757d0*/  STL [R1+0x4380], R9 ;  /* 0x0043800901007387 */ /* 0x0003e80000100800 */
[----:B0-----:R-:W3:Y:S04]  /*757e0*/  LDL.LU R8, [R1+0x7b0] ;  /* 0x0007b00001087983 */ /* 0x001ee80000300800 */
[----:B-1----:R-:W3:Y:S04]  /*757f0*/  LDL.LU R9, [R1+0x7b4] ;  /* 0x0007b40001097983 */ /* 0x002ee80000300800 */
        /* <DEDUP_REMOVED lines=8> */
[----:B---3--:R-:W-:Y:S03]  /*75880*/  HMMA.16816.F32 R8, R12, R4, R8 ;  /* 0x000000040c08723c */ /* 0x008fe60000001808 */
[----:B------:R0:W-:Y:S04]  /*75890*/  STL [R1+0x4350], R5 ;  /* 0x0043500501007387 */ /* 0x0001e80000100800 */
[----:B------:R-:W-:Y:S01]  /*758a0*/  STL.64 [R1+0x4520], R6 ;  /* 0x0045200601007387 */ /* 0x000fe20000100a00 */
[----:B0-----:R-:W-:-:S11]  /*758b0*/  IMAD R5, R20, 0x100, R18 ;  /* 0x0000010014057824 */ /* 0x001fd600078e0212 */
[----:B------:R-:W-:Y:S04]  /*758c0*/  STL.64 [R1+0x13b0], R8 ;  /* 0x0013b00801007387 */ /* 0x000fe80000100a00 */
[----:B------:R-:W-:Y:S04]  /*758d0*/  STL.64 [R1+0x13b8], R10 ;  /* 0x0013b80a01007387 */ /* 0x000fe80000100a00 */
[----:B------:R0:W-:Y:S04]  /*758e0*/  STL [R1+0x4518], R4 ;  /* 0x0045180401007387 */ /* 0x0001e80000100800 */
[----:B------:R-:W-:Y:S01]  /*758f0*/  STL [R1+0x100], R5 ;  /* 0x0001000501007387 */ /* 0x000fe20000100800 */
[----:B0-----:R-:W-:-:S05]  /*75900*/  IMAD R4, R22, 0x100, R21 ;  /* 0x0000010016047824 */ /* 0x001fca00078e0215 */
[----:B------:R-:W-:Y:S01]  /*75910*/  STL [R1+0x104], R4 ;  /* 0x0001040401007387 */ /* 0x000fe20000100800 */
[----:B----4-:R-:W-:-:S05]  /*75920*/  IMAD R8, R28, 0x100, R23 ;  /* 0x000001001c087824 */ /* 0x010fca00078e0217 */
[----:B------:R0:W-:Y:S04]  /*75930*/  STL [R1+0x108], R8 ;  /* 0x0001080801007387 */ /* 0x0001e80000100800 */
[----:B------:R-:W3:Y:S04]  /*75940*/  LDL.LU.64 R10, [R1+0x98] ;  /* 0x00009800010a7983 */ /* 0x000ee80000300a00 */
[----:B0-----:R-:W4:Y:S01]  /*75950*/  LDL.LU.64 R8, [R1+0x90] ;  /* 0x0000900001087983 */ /* 0x001f220000300a00 */
[----:B--2---:R-:W-:-:S15]  /*75960*/  HMMA.16816.F32 R4, R12, R2, R24 ;  /* 0x000000020c04723c */ /* 0x004fde0000001818 */
[----:B------:R-:W-:-:S04]  /*75970*/  NOP ;  /* 0x0000000000007918 */ /* 0x000fc80000000000 */
[----:B------:R0:W-:Y:S04]  /*75980*/  STL.64 [R1+0x540], R4 ;  /* 0x0005400401007387 */ /* 0x0001e80000100a00 */
[----:B------:R1:W-:Y:S04]  /*75990*/  STL.64 [R1+0x548], R6 ;  /* 0x0005480601007387 */ /* 0x0003e80000100a00 */
[----:B0-----:R-:W2:Y:S04]  /*759a0*/  LDL.LU R4, [R1+0x760] ;  /* 0x0007600001047983 */ /* 0x001ea80000300800 */
[----:B------:R-:W2:Y:S04]  /*759b0*/  LDL.LU R5, [R1+0x764] ;  /* 0x0007640001057983 */ /* 0x000ea80000300800 */
[----:B-1----:R-:W2:Y:S04]  /*759c0*/  LDL.LU R6, [R1+0x768] ;  /* 0x0007680001067983 */ /* 0x002ea80000300800 */
[----:B------:R-:W2:Y:S04]  /*759d0*/  LDL.LU R7, [R1+0x76c] ;  /* 0x00076c0001077983 */ /* 0x000ea80000300800 */
[----:B------:R-:W3:Y:S04]  /*759e0*/  LDL.LU R13, [R1+0x100] ;  /* 0x00010000010d7983 */ /* 0x000ee80000300800 */
[----:B------:R-:W3:Y:S04]  /*759f0*/  LDL.LU R14, [R1+0x104] ;  /* 0x00010400010e7983 */ /* 0x000ee80000300800 */
[----:B------:R-:W3:Y:S04]  /*75a00*/  LDL.LU R15, [R1+0x108] ;  /* 0x00010800010f7983 */ /* 0x000ee80000300800 */
        /* <DEDUP_REMOVED lines=12> */
[----:B------:R-:W-:Y:S01]  /*75ad0*/  IMAD R0, R0, 0x100, R29 ;  /* 0x0000010000007824 */ /* 0x000fe200078e021d */
[----:B---3--:R-:W-:-:S02]  /*75ae0*/  F2FP.F16.E4M3.UNPACK_B R12, R13 ;  /* 0x0000000dff0c723e */ /* 0x008fc400020006ff */
[----:B------:R-:W-:Y:S01]  /*75af0*/  F2FP.F16.E4M3.UNPACK_B R13, R14 ;  /* 0x0000000eff0d723e */ /* 0x000fe200020006ff */
[----:B--2---:R-:W-:Y:S04]  /*75b00*/  STL.64 [R1+0x4550], R6 ;  /* 0x0045500601007387 */ /* 0x004fe80000100a00 */
[----:B------:R0:W-:Y:S04]  /*75b10*/  STL.64 [R1+0x4548], R4 ;  /* 0x0045480401007387 */ /* 0x0001e80000100a00 */
[----:B0-----:R-:W2:Y:S04]  /*75b20*/  LDL.LU R4, [R1+0x7a0] ;  /* 0x0007a00001047983 */ /* 0x001ea80000300800 */
[----:B------:R-:W2:Y:S04]  /*75b30*/  LDL.LU R5, [R1+0x7a4] ;  /* 0x0007a40001057983 */ /* 0x000ea80000300800 */
[----:B------:R-:W2:Y:S04]  /*75b40*/  LDL.LU R6, [R1+0x7a8] ;  /* 0x0007a80001067983 */ /* 0x000ea80000300800 */
[----:B------:R-:W2:Y:S01]  /*75b50*/  LDL.LU R7, [R1+0x7ac] ;  /* 0x0007ac0001077983 */ /* 0x000ea20000300800 */
[----:B------:R-:W-:-:S02]  /*75b60*/  F2FP.F16.E4M3.UNPACK_B R14, R15 ;  /* 0x0000000fff0e723e */ /* 0x000fc400020006ff */
[----:B------:R-:W-:Y:S01]  /*75b70*/  F2FP.F16.E4M3.UNPACK_B R15, R0 ;  /* 0x00000000ff0f723e */ /* 0x000fe200020006ff */
[----:B------:R-:W3:Y:S04]  /*75b80*/  LDL.LU.64 R28, [R1+0x78] ;  /* 0x00007800011c7983 */ /* 0x000ee80000300a00 */
[----:B------:R-:W3:Y:S04]  /*75b90*/  LDL.LU R16, [R1+0x750] ;  /* 0x0007500001107983 */ /* 0x000ee80000300800 */
[----:B------:R-:W3:Y:S04]  /*75ba0*/  LDL.LU R17, [R1+0x754] ;  /* 0x0007540001117983 */ /* 0x000ee80000300800 */
[----:B------:R-:W3:Y:S04]  /*75bb0*/  LDL.LU R18, [R1+0x758] ;  /* 0x0007580001127983 */ /* 0x000ee80000300800 */
[----:B------:R-:W3:Y:S04]  /*75bc0*/  LDL.LU R19, [R1+0x75c] ;  /* 0x00075c0001137983 */ /* 0x000ee80000300800 */
[----:B------:R-:W3:Y:S04]  /*75bd0*/  LDL.LU.64 R24, [R1+0x70] ;  /* 0x0000700001187983 */ /* 0x000ee80000300a00 */
[----:B------:R-:W3:Y:S04]  /*75be0*/  LDL.LU R20, [R1+0x740] ;  /* 0x0007400001147983 */ /* 0x000ee80000300800 */
[----:B------:R-:W3:Y:S04]  /*75bf0*/  LDL.LU R21, [R1+0x744] ;  /* 0x0007440001157983 */ /* 0x000ee80000300800 */
[----:B------:R-:W3:Y:S04]  /*75c00*/  LDL.LU R22, [R1+0x748] ;  /* 0x0007480001167983 */ /* 0x000ee80000300800 */
[----:B------:R-:W3:Y:S04]  /*75c10*/  LDL.LU R23, [R1+0x74c] ;  /* 0x00074c0001177983 */ /* 0x000ee80000300800 */
[----:B------:R-:W3:Y:S04]  /*75c20*/  LDL.64 R26, [R1+0x68] ;  /* 0x00006800011a7983 */ /* 0x000ee80000100a00 */
[----:B------:R-:W-:Y:S04]  /*75c30*/  STL [R1+0x4324], R2 ;  /* 0x0043240201007387 */ /* 0x000fe80000100800 */
        /* <DEDUP_REMOVED lines=9> */
[----:B----4-:R-:W-:Y:S01]  /*75cd0*/  IMAD.MOV.U32 R3, RZ, RZ, R9 ;  /* 0x000000ffff037224 */ /* 0x010fe200078e0009 */
[----:B------:R-:W-:Y:S04]  /*75ce0*/  STL [R1+0x438c], R0 ;  /* 0x00438c0001007387 */ /* 0x000fe80000100800 */
[----:B------:R-:W-:Y:S01]  /*75cf0*/  STL [R1+0x4388], R2 ;  /* 0x0043880201007387 */ /* 0x000fe20000100800 */
[----:B------:R-:W-:Y:S01]  /*75d00*/  IMAD.MOV.U32 R11, RZ, RZ, R8 ;  /* 0x000000ffff0b7224 */ /* 0x000fe200078e0008 */
[----:B--2---:R-:W-:-:S15]  /*75d10*/  HMMA.16816.F32 R4, R12, R8, R4 ;  /* 0x000000080c04723c */ /* 0x004fde0000001804 */
[----:B------:R-:W-:-:S04]  /*75d20*/  NOP ;  /* 0x0000000000007918 */ /* 0x000fc80000000000 */
[----:B------:R-:W-:Y:S04]  /*75d30*/  STL.64 [R1+0x1390], R4 ;  /* 0x0013900401007387 */ /* 0x000fe80000100a00 */
[----:B------:R0:W-:Y:S04]  /*75d40*/  STL.64 [R1+0x1398], R6 ;  /* 0x0013980601007387 */ /* 0x0001e80000100a00 */
[----:B0-----:R-:W2:Y:S04]  /*75d50*/  LDL.LU.64 R6, [R1+0x4540] ;  /* 0x0045400001067983 */ /* 0x001ea80000300a00 */
[----:B------:R-:W2:Y:S04]  /*75d60*/  LDL.LU.64 R4, [R1+0x4538] ;  /* 0x0045380001047983 */ /* 0x000ea80000300a00 */
[----:B------:R0:W-:Y:S04]  /*75d70*/  STL [R1+0x4394], R3 ;  /* 0x0043940301007387 */ /* 0x0001e80000100800 */
[----:B0-----:R-:W4:Y:S04]  /*75d80*/  LDL.LU.64 R2, [R1+0x88] ;  /* 0x0000880001027983 */ /* 0x001f280000300a00 */
[----:B------:R0:W-:Y:S04]  /*75d90*/  STL [R1+0x4390], R11 ;  /* 0x0043900b01007387 */ /* 0x0001e80000100800 */
[----:B------:R-:W4:Y:S04]  /*75da0*/  LDL.LU R8, [R1+0x780] ;  /* 0x0007800001087983 */ /* 0x000f280000300800 */
[----:B------:R-:W4:Y:S04]  /*75db0*/  LDL.LU R9, [R1+0x784] ;  /* 0x0007840001097983 */ /* 0x000f280000300800 */
[----:B------:R-:W4:Y:S04]  /*75dc0*/  LDL.LU R10, [R1+0x788] ;  /* 0x00078800010a7983 */ /* 0x000f280000300800 */
[----:B0-----:R-:W4:Y:S02]  /*75dd0*/  LDL.LU R11, [R1+0x78c] ;  /* 0x00078c00010b7983 */ /* 0x001f240000300800 */
[----:B----4-:R-:W-:-:S15]  /*75de0*/  HMMA.16816.F32 R8, R12, R2, R8 ;  /* 0x000000020c08723c */ /* 0x010fde0000001808 */
[----:B------:R-:W-:-:S04]  /*75df0*/  NOP ;  /* 0x0000000000007918 */ /* 0x000fc80000000000 */
[----:B------:R0:W-:Y:S04]  /*75e00*/  STL.64 [R1+0x1380], R8 ;  /* 0x0013800801007387 */ /* 0x0001e80000100a00 */
[----:B------:R-:W-:Y:S01]  /*75e10*/  STL.64 [R1+0x1388], R10 ;  /* 0x0013880a01007387 */ /* 0x000fe20000100a00 */
[----:B0-----:R-:W-:-:S05]  /*75e20*/  IMAD.MOV.U32 R9, RZ, RZ, R2 ;  /* 0x000000ffff097224 */ /* 0x001fca00078e0002 */
[----:B------:R0:W-:Y:S04]  /*75e30*/  STL [R1+0x4398], R9 ;  /* 0x0043980901007387 */ /* 0x0001e80000100800 */
[----:B0-----:R-:W2:Y:S02]  /*75e40*/  LDL.LU.64 R8, [R1+0x80] ;  /* 0x0000800001087983 */ /* 0x001ea40000300a00 */
[----:B--2---:R-:W-:-:S15]  /*75e50*/  HMMA.16816.F32 R4, R12, R8, R4 ;  /* 0x000000080c04723c */ /* 0x004fde0000001804 */
[----:B------:R-:W-:-:S04]  /*75e60*/  NOP ;  /* 0x0000000000007918 */ /* 0x000fc80000000000 */
[----:B------:R-:W-:Y:S04]  /*75e70*/  STL.64 [R1+0x1370], R4 ;  /* 0x0013700401007387 */ /* 0x000fe80000100a00 */
[----:B------:R0:W-:Y:S04]  /*75e80*/  STL.64 [R1+0x1378], R6 ;  /* 0x0013780601007387 */ /* 0x0001e80000100a00 */
[----:B0-----:R-:W2:Y:S04]  /*75e90*/  LDL.LU.64 R6, [R1+0x4530] ;  /* 0x0045300001067983 */ /* 0x001ea80000300a00 */
[----:B------:R-:W2:Y:S01]  /*75ea0*/  LDL.LU.64 R4, [R1+0x4528] ;  /* 0x0045280001047983 */ /* 0x000ea20000300a00 */
[----:B---3--:R-:W-:Y:S01]  /*75eb0*/  HMMA.16816.F32 R16, R12, R24, R16 ;  /* 0x000000180c10723c */ /* 0x008fe20000001810 */
[----:B------:R-:W-:-:S02]  /*75ec0*/  IMAD.MOV.U32 R2, RZ, RZ, R8 ;  /* 0x000000ffff027224 */ /* 0x000fc400078e0008 */
[----:B------:R-:W-:Y:S02]  /*75ed0*/  IMAD.MOV.U32 R10, RZ, RZ, R3 ;  /* 0x000000ffff0a7224 */ /* 0x000fe400078e0003 */
[----:B------:R-:W-:Y:S02]  /*75ee0*/  IMAD.MOV.U32 R8, RZ, RZ, R9 ;  /* 0x000000ffff087224 */ /* 0x000fe400078e0009 */
[----:B------:R-:W-:Y:S02]  /*75ef0*/  IMAD.MOV.U32 R11, RZ, RZ, R28 ;  /* 0x000000ffff0b7224 */ /* 0x000fe400078e001c */
[----:B------:R-:W-:Y:S02]  /*75f00*/  IMAD.MOV.U32 R0, RZ, RZ, R29 ;  /* 0x000000ffff007224 */ /* 0x000fe400078e001d */
[----:B------:R-:W-:Y:S02]  /*75f10*/  IMAD.MOV.U32 R9, RZ, RZ, R24 ;  /* 0x000000ffff097224 */ /* 0x000fe400078e0018 */
[----:B------:R-:W-:Y:S01]  /*75f20*/  IMAD.MOV.U32 R3, RZ, RZ, R25 ;  /* 0x000000ffff037224 */ /* 0x000fe200078e0019 */
[----:B--2---:R-:W-:-:S15]  /*75f30*/  HMMA.16816.F32 R4, R12, R28, R4 ;  /* 0x0000001c0c04723c */ /* 0x004fde0000001804 */
[----:B------:R-:W-:-:S04]  /*75f40*/  NOP ;  /* 0x0000000000007918 */ /* 0x000fc80000000000 */
[----:B------:R-:W-:Y:S04]  /*75f50*/  STL.64 [R1+0x1360], R4 ;  /* 0x0013600401007387 */ /* 0x000fe80000100a00 */
[----:B------:R0:W-:Y:S04]  /*75f60*/  STL.64 [R1+0x1368], R6 ;  /* 0x0013680601007387 */ /* 0x0001e80000100a00 */
[----:B0-----:R-:W2:Y:S04]  /*75f70*/  LDL.LU.64 R6, [R1+0x4520] ;  /* 0x0045200001067983 */ /* 0x001ea80000300a00 */
[----:B------:R-:W3:Y:S04]  /*75f80*/  LDL.LU R4, [R1+0x4518] ;  /* 0x0045180001047983 */ /* 0x000ee80000300800 */
[----:B------:R-:W4:Y:S04]  /*75f90*/  LDL.LU.64 R28, [R1+0x4510] ;  /* 0x00451000011c7983 */ /* 0x000f280000300a00 */
[----:B------:R-:W-:Y:S04]  /*75fa0*/  STL.64 [R1+0x1350], R16 ;  /* 0x0013501001007387 */ /* 0x000fe80000100a00 */
[----:B------:R-:W-:Y:S04]  /*75fb0*/  STL.64 [R1+0x1358], R18 ;  /* 0x0013581201007387 */ /* 0x000fe80000100a00 */
[----:B------:R-:W-:Y:S04]  /*75fc0*/  STL.64 [R1+0x43b8], R10 ;  /* 0x0043b80a01007387 */ /* 0x000fe80000100a00 */
[----:B------:R0:W-:Y:S02]  /*75fd0*/  STL.64 [R1+0x43b0], R8 ;  /* 0x0043b00801007387 */ /* 0x0001e40000100a00 */
[----:B0-----:R-:W-:Y:S02]  /*75fe0*/  HMMA.16816.F32 R8, R12, R26, R20 ;  /* 0x0000001a0c08723c */ /* 0x001fe40000001814 */
[----:B------:R-:W2:Y:S01]  /*75ff0*/  LDL.LU R20, [R1+0x640] ;  /* 0x0006400001147983 */ /* 0x000ea20000300800 */
[----:B------:R-:W-:-:S15]  /*76000*/  IMAD.MOV.U32 R5, RZ, RZ, R26 ;  /* 0x000000ffff057224 */ /* 0x000fde00078e001a */
[----:B------:R-:W-:Y:S01]  /*76010*/  NOP ;  /* 0x0000000000007918 */ /* 0x000fe20000000000 */
[----:B------:R-:W-:Y:S04]  /*76020*/  STL.64 [R1+0x1340], R8 ;  /* 0x0013400801007387 */ /* 0x000fe80000100a00 */
[----:B------:R-:W-:Y:S04]  /*76030*/  STL.64 [R1+0x1348], R10 ;  /* 0x0013480a01007387 */ /* 0x000fe80000100a00 */
[----:B------:R-:W2:Y:S04]  /*76040*/  LDL.LU R21, [R1+0x644] ;  /* 0x0006440001157983 */ /* 0x000ea80000300800 */
[----:B------:R-:W2:Y:S04]  /*76050*/  LDL.LU R22, [R1+0x648] ;  /* 0x0006480001167983 */ /* 0x000ea80000300800 */
[----:B------:R-:W2:Y:S04]  /*76060*/  LDL.LU R23, [R1+0x64c] ;  /* 0x00064c0001177983 */ /* 0x000ea80000300800 */
[----:B------:R-:W2:Y:S04]  /*76070*/  LDL.LU R24, [R1+0x660] ;  /* 0x0006600001187983 */ /* 0x000ea80000300800 */
[----:B------:R-:W2:Y:S04]  /*76080*/  LDL.LU R25, [R1+0x664] ;  /* 0x0006640001197983 */ /* 0x000ea80000300800 */
[----:B------:R-:W2:Y:S04]  /*76090*/  LDL.LU R26, [R1+0x668] ;  /* 0x00066800011a7983 */ /* 0x000ea80000300800 */
[----:B------:R-:W2:Y:S04]  /*760a0*/  LDL.LU R27, [R1+0x66c] ;  /* 0x00066c00011b7983 */ /* 0x000ea80000300800 */
[----:B--2---:R0:W-:Y:S04]  /*760b0*/  STL.64 [R1+0x43f8], R26 ;  /* 0x0043f81a01007387 */ /* 0x0041e80000100a00 */
[----:B0-----:R-:W2:Y:S04]  /*760c0*/  LDL R26, [R1] ;  /* 0x00000000011a7983 */ /* 0x001ea80000100800 */
[----:B------:R-:W2:Y:S04]  /*760d0*/  LDL R27, [R1+0x4] ;  /* 0x00000400011b7983 */ /* 0x000ea80000100800 */
[----:B------:R-:W-:Y:S04]  /*760e0*/  STL.64 [R1+0x43f0], R24 ;  /* 0x0043f01801007387 */ /* 0x000fe80000100a00 */
[----:B--2---:R-:W-:Y:S04]  /*760f0*/  STL.64 [R1+0x4410], R26 ;  /* 0x0044101a01007387 */ /* 0x004fe80000100a00 */
[----:B------:R-:W-:Y:S04]  /*76100*/  STL.64 [R1+0x43d8], R22 ;  /* 0x0043d81601007387 */ /* 0x000fe80000100a00 */
[----:B------:R0:W-:Y:S04]  /*76110*/  STL.64 [R1+0x43d0], R20 ;  /* 0x0043d01401007387 */ /* 0x0001e80000100a00 */
[----:B0-----:R-:W2:Y:S04]  /*76120*/  LDL.LU R20, [R1+0x650] ;  /* 0x0006500001147983 */ /* 0x001ea80000300800 */
[----:B------:R-:W2:Y:S04]  /*76130*/  LDL.LU R21, [R1+0x654] ;  /* 0x0006540001157983 */ /* 0x000ea80000300800 */
[----:B------:R-:W2:Y:S04]  /*76140*/  LDL.LU R22, [R1+0x658] ;  /* 0x0006580001167983 */ /* 0x000ea80000300800 */
[----:B------:R-:W2:Y:S04]  /*76150*/  LDL.LU R23, [R1+0x65c] ;  /* 0x00065c0001177983 */ /* 0x000ea80000300800 */
[----:B------:R-:W2:Y:S04]  /*76160*/  LDL R24, [R1+0x8] ;  /* 0x0000080001187983 */ /* 0x000ea80000100800 */
[----:B------:R-:W2:Y:S04]  /*76170*/  LDL R25, [R1+0xc] ;  /* 0x00000c0001197983 */ /* 0x000ea80000100800 */
        /* <DEDUP_REMOVED lines=9> */
[----:B------:R-:W3:Y:S04]  /*76210*/  LDL R24, [R1+0x18] ;  /* 0x0000180001187983 */ /* 0x000ee80000100800 */
[----:B------:R-:W3:Y:S04]  /*76220*/  LDL R25, [R1+0x1c] ;  /* 0x00001c0001197983 */ /* 0x000ee80000100800 */
[----:B--2---:R-:W-:Y:S04]  /*76230*/  STL.64 [R1+0x4440], R26 ;  /* 0x0044401a01007387 */ /* 0x004fe80000100a00 */
[----:B---3--:R-:W-:Y:S04]  /*76240*/  STL.64 [R1+0x4458], R24 ;  /* 0x0044581801007387 */ /* 0x008fe80000100a00 */
[----:B------:R-:W-:Y:S04]  /*76250*/  STL.64 [R1+0x4420], R22 ;  /* 0x0044201601007387 */ /* 0x000fe80000100a00 */
[----:B------:R0:W-:Y:S04]  /*76260*/  STL.64 [R1+0x4418], R20 ;  /* 0x0044181401007387 */ /* 0x0001e80000100a00 */
[----:B0-----:R-:W2:Y:S04]  /*76270*/  LDL.LU R20, [R1+0x680] ;  /* 0x0006800001147983 */ /* 0x001ea80000300800 */
[----:B------:R-:W2:Y:S04]  /*76280*/  LDL.LU R21, [R1+0x684] ;  /* 0x0006840001157983 */ /* 0x000ea80000300800 */
[----:B------:R-:W3:Y:S04]  /*76290*/  LDL.LU R22, [R1+0x688] ;  /* 0x0006880001167983 */ /* 0x000ee80000300800 */
[----:B------:R-:W3:Y:S04]  /*762a0*/  LDL.LU R23, [R1+0x68c] ;  /* 0x00068c0001177983 */ /* 0x000ee80000300800 */
[----:B------:R-:W2:Y:S04]  /*762b0*/  LDL R26, [R1+0x20] ;  /* 0x00002000011a7983 */ /* 0x000ea80000100800 */
[----:B------:R-:W2:Y:S04]  /*762c0*/  LDL R27, [R1+0x24] ;  /* 0x00002400011b7983 */ /* 0x000ea80000100800 */
[----:B--2---:R-:W-:Y:S04]  /*762d0*/  STL.64 [R1+0x4470], R26 ;  /* 0x0044701a01007387 */ /* 0x004fe80000100a00 */
[----:B---3--:R-:W-:Y:S04]  /*762e0*/  STL.64 [R1+0x4438], R22 ;  /* 0x0044381601007387 */ /* 0x008fe80000100a00 */
        /* <DEDUP_REMOVED lines=39> */
[----:B------:R-:W4:Y:S04]  /*76560*/  LDL R27, [R1+0x54] ;  /* 0x00005400011b7983 */ /* 0x000f280000100800 */
[----:B---3--:R-:W-:Y:S04]  /*76570*/  STL.64 [R1+0x4498], R22 ;  /* 0x0044981601007387 */ /* 0x008fe80000100a00 */
[----:B--2---:R0:W-:Y:S04]  /*76580*/  STL.64 [R1+0x4490], R20 ;  /* 0x0044901401007387 */ /* 0x0041e80000100a00 */
[----:B0-----:R-:W2:Y:S04]  /*76590*/  LDL.LU R20, [R1+0x6d0] ;  /* 0x0006d00001147983 */ /* 0x001ea80000300800 */
[----:B------:R-:W2:Y:S04]  /*765a0*/  LDL.LU R21, [R1+0x6d4] ;  /* 0x0006d40001157983 */ /* 0x000ea80000300800 */
[----:B------:R-:W3:Y:S04]  /*765b0*/  LDL.LU R22, [R1+0x6d8] ;  /* 0x0006d80001167983 */ /* 0x000ee80000300800 */
[----:B------:R-:W3:Y:S04]  /*765c0*/  LDL.LU R23, [R1+0x6dc] ;  /* 0x0006dc0001177983 */ /* 0x000ee80000300800 */
[----:B------:R-:W2:Y:S04]  /*765d0*/  LDL.LU.64 R16, [R1+0x60] ;  /* 0x0000600001107983 */ /* 0x000ea80000300a00 */
[----:B------:R-:W2:Y:S04]  /*765e0*/  LDL.LU.64 R24, [R1+0x58] ;  /* 0x0000580001187983 */ /* 0x000ea80000300a00 */
[----:B----4-:R-:W-:Y:S04]  /*765f0*/  STL.64 [R1+0x4508], R26 ;  /* 0x0045081a01007387 */ /* 0x010fe80000100a00 */
[----:B--2---:R0:W-:Y:S04]  /*76600*/  STL.64 [R1+0x4500], R24 ;  /* 0x0045001801007387 */ /* 0x0041e80000100a00 */
        /* <DEDUP_REMOVED lines=21> */
[----:B------:R-:W4:Y:S01]  /*76760*/  LDL.LU R23, [R1+0x71c] ;  /* 0x00071c0001177983 */ /* 0x000f220000300800 */
[C---:B--2---:R-:W-:Y:S03]  /*76770*/  HMMA.16816.F32 R24, R12.reuse, R16, R24 ;  /* 0x000000100c18723c */ /* 0x044fe60000001818 */
[----:B----4-:R-:W-:Y:S04]  /*76780*/  STL.64 [R1+0x44f8], R22 ;  /* 0x0044f81601007387 */ /* 0x010fe80000100a00 */
[----:B---3--:R0:W-:Y:S04]  /*76790*/  STL.64 [R1+0x44f0], R20 ;  /* 0x0044f01401007387 */ /* 0x0081e80000100a00 */
        /* <DEDUP_REMOVED lines=8> */
[----:B------:R-:W-:Y:S04]  /*76820*/  STL.64 [R1+0x4360], R6 ;  /* 0x0043600601007387 */ /* 0x000fe80000100a00 */
[----:B------:R0:W-:Y:S04]  /*76830*/  STL.64 [R1+0x4358], R4 ;  /* 0x0043580401007387 */ /* 0x0001e80000100a00 */
[----:B0-----:R-:W4:Y:S04]  /*76840*/  LDL.LU R4, [R1+0x6e0] ;  /* 0x0006e00001047983 */ /* 0x001f280000300800 */
[----:B------:R-:W4:Y:S04]  /*76850*/  LDL.LU R5, [R1+0x6e4] ;  /* 0x0006e40001057983 */ /* 0x000f280000300800 */
[----:B------:R-:W4:Y:S04]  /*76860*/  LDL.LU R6, [R1+0x6e8] ;  /* 0x0006e80001067983 */ /* 0x000f280000300800 */
[----:B------:R-:W4:Y:S04]  /*76870*/  LDL.LU R7, [R1+0x6ec] ;  /* 0x0006ec0001077983 */ /* 0x000f280000300800 */
        /* <DEDUP_REMOVED lines=12> */
[----:B------:R-:W-:Y:S02]  /*76940*/  IMAD.MOV.U32 R16, RZ, RZ, R24 ;  /* 0x000000ffff107224 */ /* 0x000fe400078e0018 */
[----:B------:R-:W-:Y:S02]  /*76950*/  IMAD.MOV.U32 R17, RZ, RZ, R25 ;  /* 0x000000ffff117224 */ /* 0x000fe400078e0019 */
[----:B--2---:R-:W-:Y:S01]  /*76960*/  HMMA.16816.F32 R24, R12, R26, R20 ;  /* 0x0000001a0c18723c */ /* 0x004fe20000001814 */
[----:B------:R-:W2:Y:S04]  /*76970*/  LDL.LU.64 R22, [R1+0x44e8] ;  /* 0x0044e80001167983 */ /* 0x000ea80000300a00 */
[----:B------:R-:W2:-:S14]  /*76980*/  LDL.LU.64 R20, [R1+0x44e0] ;  /* 0x0044e00001147983 */ /* 0x000e9c0000300a00 */
        /* <DEDUP_REMOVED lines=15> */
[----:B------:R-:W4:Y:S02]  /*76a80*/  LDL.LU.64 R24, [R1+0x44a0] ;  /* 0x0044a00001187983 */ /* 0x000f240000300a00 */
[C---:B----4-:R-:W-:Y:S08]  /*76a90*/  HMMA.16816.F32 R4, R12.reuse, R24, R4 ;  /* 0x000000180c04723c */ /* 0x050ff00000001804 */
[C---:B--2---:R-:W-:Y:S11]  /*76aa0*/  HMMA.16816.F32 R24, R12.reuse, R26, R20 ;  /* 0x0000001a0c18723c */ /* 0x044ff60000001814 */
[----:B------:R0:W-:Y:S04]  /*76ab0*/  STL.64 [R1+0x12e0], R4 ;  /* 0x0012e00401007387 */ /* 0x0001e80000100a00 */
[----:B------:R1:W-:Y:S04]  /*76ac0*/  STL.64 [R1+0x12e8], R6 ;  /* 0x0012e80601007387 */ /* 0x0003e80000100a00 */
[----:B0-----:R-:W2:Y:S04]  /*76ad0*/  LDL.LU R4, [R1+0x600] ;  /* 0x0006000001047983 */ /* 0x001ea80000300800 */
[----:B------:R-:W2:Y:S04]  /*76ae0*/  LDL.LU R5, [R1+0x604] ;  /* 0x0006040001057983 */ /* 0x000ea80000300800 */
[----:B-1----:R-:W2:Y:S04]  /*76af0*/  LDL.LU R6, [R1+0x608] ;  /* 0x0006080001067983 */ /* 0x002ea80000300800 */
[----:B------:R-:W2:Y:S04]  /*76b00*/  LDL.LU R7, [R1+0x60c] ;  /* 0x00060c0001077983 */ /* 0x000ea80000300800 */
        /* <DEDUP_REMOVED lines=63> */
[----:B0-----:R-:W2:Y:S04]  /*76f00*/  LDL.LU R24, [R1+0x620] ;  /* 0x0006200001187983 */ /* 0x001ea80000300800 */
[----:B------:R-:W2:Y:S04]  /*76f10*/  LDL.LU R25, [R1+0x624] ;  /* 0x0006240001197983 */ /* 0x000ea80000300800 */
[----:B------:R-:W2:Y:S04]  /*76f20*/  LDL.LU R26, [R1+0x628] ;  /* 0x00062800011a7983 */ /* 0x000ea80000300800 */
[----:B------:R-:W2:Y:S01]  /*76f30*/  LDL.LU R27, [R1+0x62c] ;  /* 0x00062c00011b7983 */ /* 0x000ea20000300800 */
[C---:B---3--:R-:W-:Y:S08]  /*76f40*/  HMMA.16816.F32 R8, R12.reuse, R22, R8 ;  /* 0x000000160c08723c */ /* 0x048ff00000001808 */
[----:B--2---:R-:W-:Y:S11]  /*76f50*/  HMMA.16816.F32 R24, R12, R20, R24 ;  /* 0x000000140c18723c */ /* 0x004ff60000001818 */
[----:B------:R-:W-:Y:S04]  /*76f60*/  STL.64 [R1+0x1230], R8 ;  /* 0x0012300801007387 */ /* 0x000fe80000100a00 */
[----:B------:R0:W-:Y:S04]  /*76f70*/  STL.64 [R1+0x1238], R10 ;  /* 0x0012380a01007387 */ /* 0x0001e80000100a00 */
[----:B0-----:R-:W2:Y:S04]  /*76f80*/  LDL.LU.64 R10, [R1+0x43b8] ;  /* 0x0043b800010a7983 */ /* 0x001ea80000300a00 */
[----:B------:R-:W3:Y:S04]  /*76f90*/  LDL.LU.64 R8, [R1+0x43b0] ;  /* 0x0043b00001087983 */ /* 0x000ee80000300a00 */
[----:B------:R0:W-:Y:S04]  /*76fa0*/  STL.64 [R1+0x1220], R24 ;  /* 0x0012201801007387 */ /* 0x0001e80000100a00 */
[----:B------:R1:W-:Y:S01]  /*76fb0*/  STL.64 [R1+0x1228], R26 ;  /* 0x0012281a01007387 */ /* 0x0003e20000100a00 */
[----:B0-----:R-:W-:-:S02]  /*76fc0*/  IMAD.MOV.U32 R24, RZ, RZ, R18 ;  /* 0x000000ffff187224 */ /* 0x001fc400078e0012 */
[----:B-1----:R-:W-:Y:S02]  /*76fd0*/  IMAD.MOV.U32 R26, RZ, RZ, R16 ;  /* 0x000000ffff1a7224 */ /* 0x002fe400078e0010 */
[----:B------:R-:W-:Y:S01]  /*76fe0*/  IMAD.MOV.U32 R27, RZ, RZ, R17 ;  /* 0x000000ffff1b7224 */ /* 0x000fe200078e0011 */
[----:B------:R-:W4:Y:S01]  /*76ff0*/  LDL.LU R16, [R1+0x43a8] ;  /* 0x0043a80001107983 */ /* 0x000f220000300800 */
[----:B------:R-:W-:-:S03]  /*77000*/  IMAD.MOV.U32 R25, RZ, RZ, R19 ;  /* 0x000000ffff197224 */ /* 0x000fc600078e0013 */
        /* <DEDUP_REMOVED lines=15> */
[C---:B----4-:R-:W-:Y:S03]  /*77100*/  HMMA.16816.F32 R4, R12.reuse, R16, R4 ;  /* 0x000000100c04723c */ /* 0x050fe60000001804 */
[----:B--2---:R-:W-:Y:S04]  /*77110*/  STL.64 [R1+0x4290], R22 ;  /* 0x0042901601007387 */ /* 0x004fe80000100a00 */
[----:B------:R0:W-:Y:S02]  /*77120*/  STL.64 [R1+0x4288], R20 ;  /* 0x0042881401007387 */ /* 0x0001e40000100a00 */
[----:B0-----:R-:W-:Y:S01]  /*77130*/  HMMA.16816.F32 R20, R12, R18, R24 ;  /* 0x000000120c14723c */ /* 0x001fe20000001818 */
[----:B---3--:R-:W-:-:S02]  /*77140*/  IMAD.MOV.U32 R26, RZ, RZ, R9 ;  /* 0x000000ffff1a7224 */ /* 0x008fc400078e0009 */
[----:B------:R-:W-:-:S15]  /*77150*/  IMAD.MOV.U32 R27, RZ, RZ, R3 ;  /* 0x000000ffff1b7224 */ /* 0x000fde00078e0003 */
[----:B------:R-:W-:Y:S01]  /*77160*/  NOP ;  /* 0x0000000000007918 */ /* 0x000fe20000000000 */
[----:B------:R0:W-:Y:S04]  /*77170*/  STL.64 [R1+0x1210], R20 ;  /* 0x0012101401007387 */ /* 0x0001e80000100a00 */
[----:B------:R1:W-:Y:S04]  /*77180*/  STL.64 [R1+0x1218], R22 ;  /* 0x0012181601007387 */ /* 0x0003e80000100a00 */
[----:B------:R-:W2:Y:S04]  /*77190*/  LDL.LU R9, [R1+0x4398] ;  /* 0x0043980001097983 */ /* 0x000ea80000300800 */
[----:B------:R-:W-:Y:S04]  /*771a0*/  STL.64 [R1+0x1200], R4 ;  /* 0x0012000401007387 */ /* 0x000fe80000100a00 */
[----:B------:R-:W-:Y:S04]  /*771b0*/  STL.64 [R1+0x1208], R6 ;  /* 0x0012080601007387 */ /* 0x000fe80000100a00 */
[----:B------:R-:W3:Y:S04]  /*771c0*/  LDL.LU R3, [R1+0x4394] ;  /* 0x0043940001037983 */ /* 0x000ee80000300800 */
[----:B------:R-:W-:Y:S04]  /*771d0*/  STL.64 [R1+0x4298], R26 ;  /* 0x0042981a01007387 */ /* 0x000fe80000100a00 */
[----:B0-----:R-:W4:Y:S04]  /*771e0*/  LDL.LU R20, [R1+0x440] ;  /* 0x0004400001147983 */ /* 0x001f280000300800 */
[----:B------:R-:W4:Y:S04]  /*771f0*/  LDL.LU R21, [R1+0x444] ;  /* 0x0004440001157983 */ /* 0x000f280000300800 */
[----:B-1----:R-:W2:Y:S04]  /*77200*/  LDL.LU R22, [R1+0x448] ;  /* 0x0004480001167983 */ /* 0x002ea80000300800 */
[----:B------:R-:W2:Y:S01]  /*77210*/  LDL.LU R23, [R1+0x44c] ;  /* 0x00044c0001177983 */ /* 0x000ea20000300800 */
[----:B------:R-:W-:-:S02]  /*77220*/  IMAD.MOV.U32 R24, RZ, RZ, R11 ;  /* 0x000000ffff187224 */ /* 0x000fc400078e000b */
[----:B------:R-:W-:Y:S01]  /*77230*/  IMAD.MOV.U32 R25, RZ, RZ, R0 ;  /* 0x000000ffff197224 */ /* 0x000fe200078e0000 */
[----:B--2---:R-:W-:Y:S04]  /*77240*/  STL.64 [R1+0x42a8], R22 ;  /* 0x0042a81601007387 */ /* 0x004fe80000100a00 */
[----:B----4-:R0:W-:Y:S04]  /*77250*/  STL.64 [R1+0x42a0], R20 ;  /* 0x0042a01401007387 */ /* 0x0101e80000100a00 */
[----:B------:R-:W2:Y:S04]  /*77260*/  LDL.LU R11, [R1+0x4390] ;  /* 0x00439000010b7983 */ /* 0x000ea80000300800 */
[----:B------:R-:W4:Y:S04]  /*77270*/  LDL.LU R0, [R1+0x438c] ;  /* 0x00438c0001007983 */ /* 0x000f280000300800 */
[----:B------:R-:W-:Y:S04]  /*77280*/  STL.64 [R1+0x42b0], R24 ;  /* 0x0042b01801007387 */ /* 0x000fe80000100a00 */
[----:B0-----:R-:W2:Y:S04]  /*77290*/  LDL.LU R20, [R1+0x460] ;  /* 0x0004600001147983 */ /* 0x001ea80000300800 */
[----:B------:R-:W2:Y:S04]  /*772a0*/  LDL.LU R21, [R1+0x464] ;  /* 0x0004640001157983 */ /* 0x000ea80000300800 */
[----:B------:R-:W2:Y:S04]  /*772b0*/  LDL.LU R22, [R1+0x468] ;  /* 0x0004680001167983 */ /* 0x000ea80000300800 */
[----:B------:R-:W2:Y:S01]  /*772c0*/  LDL.LU R23, [R1+0x46c] ;  /* 0x00046c0001177983 */ /* 0x000ea20000300800 */
[----:B------:R-:W-:-:S02]  /*772d0*/  IMAD.MOV.U32 R26, RZ, RZ, R2 ;  /* 0x000000ffff1a7224 */ /* 0x000fc400078e0002 */
[----:B------:R-:W-:Y:S01]  /*772e0*/  IMAD.MOV.U32 R27, RZ, RZ, R8 ;  /* 0x000000ffff1b7224 */ /* 0x000fe200078e0008 */
[----:B--2---:R-:W-:Y:S04]  /*772f0*/  STL.64 [R1+0x42c0], R22 ;  /* 0x0042c01601007387 */ /* 0x004fe80000100a00 */
[----:B------:R0:W-:Y:S04]  /*77300*/  STL.64 [R1+0x42b8], R20 ;  /* 0x0042b81401007387 */ /* 0x0001e80000100a00 */
[----:B------:R-:W2:Y:S04]  /*77310*/  LDL.LU R2, [R1+0x4388] ;  /* 0x0043880001027983 */ /* 0x000ea80000300800 */
[----:B------:R-:W2:Y:S04]  /*77320*/  LDL.LU R8, [R1+0x4384] ;  /* 0x0043840001087983 */ /* 0x000ea80000300800 */
        /* <DEDUP_REMOVED lines=17> */
[----:B---3--:R-:W-:Y:S01]  /*77440*/  IMAD.MOV.U32 R27, RZ, RZ, R3 ;  /* 0x000000ffff1b7224 */ /* 0x008fe200078e0003 */
[----:B--2---:R-:W-:Y:S04]  /*77450*/  STL.64 [R1+0x42f0], R22 ;  /* 0x0042f01601007387 */ /* 0x004fe80000100a00 */
[----:B------:R0:W-:Y:S04]  /*77460*/  STL.64 [R1+0x42e8], R20 ;  /* 0x0042e81401007387 */ /* 0x0001e80000100a00 */
[----:B------:R-:W2:Y:S04]  /*77470*/  LDL.LU R11, [R1+0x4378] ;  /* 0x00437800010b7983 */ /* 0x000ea80000300800 */
[----:B------:R-:W-:Y:S04]  /*77480*/  STL.64 [R1+0x42f8], R26 ;  /* 0x0042f81a01007387 */ /* 0x000fe80000100a00 */
[----:B0-----:R-:W3:Y:S04]  /*77490*/  LDL.LU R20, [R1+0x4f0] ;  /* 0x0004f00001147983 */ /* 0x001ee80000300800 */
[----:B------:R-:W3:Y:S04]  /*774a0*/  LDL.LU R21, [R1+0x4f4] ;  /* 0x0004f40001157983 */ /* 0x000ee80000300800 */
[----:B------:R-:W2:Y:S04]  /*774b0*/  LDL.LU R22, [R1+0x4f8] ;  /* 0x0004f80001167983 */ /* 0x000ea80000300800 */
[----:B------:R-:W2:Y:S04]  /*774c0*/  LDL.LU R23, [R1+0x4fc] ;  /* 0x0004fc0001177983 */ /* 0x000ea80000300800 */
[----:B------:R-:W2:Y:S04]  /*774d0*/  LDL.LU R4, [R1+0x5e0] ;  /* 0x0005e00001047983 */ /* 0x000ea80000300800 */
        /* <DEDUP_REMOVED lines=15> */
[----:B----4-:R-:W-:-:S03]  /*775d0*/  IMAD.MOV.U32 R25, RZ, RZ, R0 ;  /* 0x000000ffff197224 */ /* 0x010fc600078e0000 */
[----:B--2---:R-:W-:Y:S04]  /*775e0*/  STL.64 [R1+0x4338], R26 ;  /* 0x0043381a01007387 */ /* 0x004fe80000100a00 */
[----:B------:R0:W-:Y:S04]  /*775f0*/  STL.64 [R1+0x4330], R24 ;  /* 0x0043301801007387 */ /* 0x0001e80000100a00 */
[----:B0-----:R-:W2:Y:S04]  /*77600*/  LDL.LU R24, [R1+0x5c0] ;  /* 0x0005c00001187983 */ /* 0x001ea80000300800 */
[----:B------:R-:W2:Y:S04]  /*77610*/  LDL.LU R25, [R1+0x5c4] ;  /* 0x0005c40001197983 */ /* 0x000ea80000300800 */
[----:B------:R-:W4:Y:S04]  /*77620*/  LDL.LU R26, [R1+0x5c8] ;  /* 0x0005c800011a7983 */ /* 0x000f280000300800 */
[----:B------:R-:W4:Y:S04]  /*77630*/  LDL.LU R27, [R1+0x5cc] ;  /* 0x0005cc00011b7983 */ /* 0x000f280000300800 */
[----:B----4-:R-:W-:Y:S04]  /*77640*/  STL.64 [R1+0x4348], R26 ;  /* 0x0043481a01007387 */ /* 0x010fe80000100a00 */
[----:B--2---:R0:W-:Y:S04]  /*77650*/  STL.64 [R1+0x4340], R24 ;  /* 0x0043401801007387 */ /* 0x0041e80000100a00 */
[----:B0-----:R-:W2:Y:S04]  /*77660*/  LDL.LU R24, [R1+0x5d0] ;  /* 0x0005d00001187983 */ /* 0x001ea80000300800 */
[----:B------:R-:W2:Y:S04]  /*77670*/  LDL.LU R25, [R1+0x5d4] ;  /* 0x0005d40001197983 */ /* 0x000ea80000300800 */
[----:B------:R-:W2:Y:S04]  /*77680*/  LDL.LU R26, [R1+0x5d8] ;  /* 0x0005d800011a7983 */ /* 0x000ea80000300800 */
[----:B------:R-:W2:Y:S04]  /*77690*/  LDL.LU R27, [R1+0x5dc] ;  /* 0x0005dc00011b7983 */ /* 0x000ea80000300800 */
[----:B------:R-:W4:Y:S04]  /*776a0*/  LDL.LU R0, [R1+0x33fc] ;  /* 0x0033fc0001007983 */ /* 0x000f280000300800 */
[----:B------:R-:W-:Y:S04]  /*776b0*/  STL.64 [R1+0x4308], R22 ;  /* 0x0043081601007387 */ /* 0x000fe80000100a00 */
[----:B---3--:R0:W-:Y:S04]  /*776c0*/  STL.64 [R1+0x4300], R20 ;  /* 0x0043001401007387 */ /* 0x0081e80000100a00 */
[----:B0-----:R-:W3:Y:S04]  /*776d0*/  LDL.LU R20, [R1+0x520] ;  /* 0x0005200001147983 */ /* 0x001ee80000300800 */
[----:B------:R-:W3:Y:S04]  /*776e0*/  LDL.LU R21, [R1+0x524] ;  /* 0x0005240001157983 */ /* 0x000ee80000300800 */
[----:B------:R-:W2:Y:S04]  /*776f0*/  LDL.LU R22, [R1+0x528] ;  /* 0x0005280001167983 */ /* 0x000ea80000300800 */
[----:B------:R-:W2:Y:S01]  /*77700*/  LDL.LU R23, [R1+0x52c] ;  /* 0x00052c0001177983 */ /* 0x000ea20000300800 */
[C---:B------:R-:W-:Y:S03]  /*77710*/  HMMA.16816.F32 R4, R12.reuse, R10, R4 ;  /* 0x0000000a0c04723c */ /* 0x040fe60000001804 */
[----:B--2---:R-:W-:Y:S04]  /*77720*/  STL.64 [R1+0x4318], R22 ;  /* 0x0043181601007387 */ /* 0x004fe80000100a00 */
[----:B---3--:R0:W-:Y:S04]  /*77730*/  STL.64 [R1+0x4310], R20 ;  /* 0x0043101401007387 */ /* 0x0081e80000100a00 */
        /* <DEDUP_REMOVED lines=20> */
[----:B------:R3:W-:Y:S01]  /*77880*/  STL.64 [R1+0x4100], R10 ;  /* 0x0041000a01007387 */ /* 0x0007e20000100a00 */
[----:B--2---:R-:W-:Y:S01]  /*77890*/  HMMA.16816.F32 R24, R12, R6, R24 ;  /* 0x000000060c18723c */ /* 0x004fe20000001818 */
[----:B---3--:R-:W-:-:S02]  /*778a0*/  IMAD.MOV.U32 R10, RZ, RZ, R5 ;  /* 0x000000ffff0a7224 */ /* 0x008fc400078e0005 */
[----:B------:R-:W2:Y:S04]  /*778b0*/  LDL.LU R5, [R1+0x4350] ;  /* 0x0043500001057983 */ /* 0x000ea80000300800 */
[----:B------:R-:W3:Y:S04]  /*778c0*/  LDL.LU R11, [R1+0x6c] ;  /* 0x00006c00010b7983 */ /* 0x000ee80000300800 */
[----:B------:R0:W-:Y:S04]  /*778d0*/  STL.64 [R1+0x40f8], R8 ;  /* 0x0040f80801007387 */ /* 0x0001e80000100a00 */
[----:B0-----:R-:W2:Y:S04]  /*778e0*/  LDL.LU R9, [R1+0x33ec] ;  /* 0x0033ec0001097983 */ /* 0x001ea80000300800 */
        /* <DEDUP_REMOVED lines=12> */
[----:B------:R0:W-:Y:S01]  /*779b0*/  STL.64 [R1+0x40d8], R4 ;  /* 0x0040d80401007387 */ /* 0x0001e20000100a00 */
[----:B------:R-:W-:-:S02]  /*779c0*/  IMAD R9, R9, 0x100, R2 ;  /* 0x0000010009097824 */ /* 0x000fc400078e0202 */
[----:B------:R-:W-:Y:S01]  /*779d0*/  IMAD R8, R8, 0x100, R3 ;  /* 0x0000010008087824 */ /* 0x000fe200078e0203 */
[----:B0-----:R-:W3:Y:S04]  /*779e0*/  LDL.LU R4, [R1+0x410] ;  /* 0x0004100001047983 */ /* 0x001ee80000300800 */
[----:B------:R-:W3:Y:S04]  /*779f0*/  LDL.LU R5, [R1+0x414] ;  /* 0x0004140001057983 */ /* 0x000ee80000300800 */
[----:B------:R-:W3:Y:S04]  /*77a00*/  LDL.LU R6, [R1+0x418] ;  /* 0x0004180001067983 */ /* 0x000ee80000300800 */
[----:B------:R-:W3:Y:S01]  /*77a10*/  LDL.LU R7, [R1+0x41c] ;  /* 0x00041c0001077983 */ /* 0x000ee20000300800 */
[----:B--2---:R-:W-:-:S03]  /*77a20*/  IMAD R26, R26, 0x100, R29 ;  /* 0x000001001a1a7824 */ /* 0x004fc600078e021d */
[----:B------:R-:W2:Y:S04]  /*77a30*/  LDL.LU R29, [R1+0x4328] ;  /* 0x00432800011d7983 */ /* 0x000ea80000300800 */
[----:B------:R-:W2:Y:S04]  /*77a40*/  LDL.LU R2, [R1+0x4324] ;  /* 0x0043240001027983 */ /* 0x000ea80000300800 */
[----:B------:R-:W2:Y:S01]  /*77a50*/  LDL.LU R3, [R1+0x4320] ;  /* 0x0043200001037983 */ /* 0x000ea20000300800 */
[----:B----4-:R-:W-:Y:S01]  /*77a60*/  IMAD R0, R0, 0x100, R27 ;  /* 0x0000010000007824 */ /* 0x010fe200078e021b */
[----:B--2---:R-:W-:Y:S02]  /*77a70*/  HMMA.16816.F32 R12, R12, R2, R20 ;  /* 0x000000020c0c723c */ /* 0x004fe40000001814 */
[----:B------:R-:W3:Y:S04]  /*77a80*/  LDL.LU.64 R22, [R1+0x4318] ;  /* 0x0043180001167983 */ /* 0x000ee80000300a00 */
[----:B------:R-:W3:-:S13]  /*77a90*/  LDL.LU.64 R20, [R1+0x4310] ;  /* 0x0043100001147983 */ /* 0x000eda0000300a00 */
[----:B------:R0:W-:Y:S04]  /*77aa0*/  STL.64 [R1+0x11b0], R12 ;  /* 0x0011b00c01007387 */ /* 0x0001e80000100a00 */
[----:B------:R1:W-:Y:S01]  /*77ab0*/  STL.64 [R1+0x11b8], R14 ;  /* 0x0011b80e01007387 */ /* 0x0003e20000100a00 */
[----:B0-----:R-:W-:Y:S02]  /*77ac0*/  F2FP.F16.E4M3.UNPACK_B R12, R26 ;  /* 0x0000001aff0c723e */ /* 0x001fe400020006ff */
[----:B------:R-:W-:Y:S02]  /*77ad0*/  F2FP.F16.E4M3.UNPACK_B R13, R9 ;  /* 0x00000009ff0d723e */ /* 0x000fe400020006ff */
[----:B-1----:R-:W-:Y:S02]  /*77ae0*/  F2FP.F16.E4M3.UNPACK_B R14, R8 ;  /* 0x00000008ff0e723e */ /* 0x002fe400020006ff */
[----:B------:R-:W-:-:S07]  /*77af0*/  F2FP.F16.E4M3.UNPACK_B R15, R0 ;  /* 0x00000000ff0f723e */ /* 0x000fce00020006ff */
[----:B---3--:R-:W-:Y:S01]  /*77b00*/  HMMA.16816.F32 R24, R12, R24, R20 ;  /* 0x000000180c18723c */ /* 0x008fe20000001814 */
        /* <DEDUP_REMOVED lines=22> */
[----:B0-----:R-:W2:Y:S04]  /*77c70*/  LDL.LU.64 R24, [R1+0x42b0] ;  /* 0x0042b00001187983 */ /* 0x001ea80000300a00 */
[----:B------:R-:W3:Y:S01]  /*77c80*/  LDL.LU R0, [R1+0x341c] ;  /* 0x00341c0001007983 */ /* 0x000ee20000300800 */
        /* <DEDUP_REMOVED lines=12> */
[----:B------:R-:W4:Y:S01]  /*77d50*/  LDL.LU.64 R24, [R1+0x4278] ;  /* 0x0042780001187983 */ /* 0x000f220000300a00 */
[----:B------:R-:W-:-:S15]  /*77d60*/  HMMA.16816.F32 R4, R12, R10, R4 ;  /* 0x0000000a0c04723c */ /* 0x000fde0000001804 */
[----:B------:R-:W-:-:S04]  /*77d70*/  NOP ;  /* 0x0000000000007918 */ /* 0x000fc80000000000 */
[----:B------:R0:W-:Y:S04]  /*77d80*/  STL.64 [R1+0x1140], R4 ;  /* 0x0011400401007387 */ /* 0x0001e80000100a00 */
[----:B------:R1:W-:Y:S04]  /*77d90*/  STL.64 [R1+0x1148], R6 ;  /* 0x0011480601007387 */ /* 0x0003e80000100a00 */
[----:B0-----:R-:W3:Y:S01]  /*77da0*/  LDL.LU R4, [R1+0xe0] ;  /* 0x0000e00001047983 */ /* 0x001ee20000300800 */
[C---:B----4-:R-:W-:Y:S08]  /*77db0*/  HMMA.16816.F32 R16, R12.reuse, R24, R16 ;  /* 0x000000180c10723c */ /* 0x050ff00000001810 */
[C---:B--2---:R-:W-:Y:S11]  /*77dc0*/  HMMA.16816.F32 R8, R12.reuse, R26, R20 ;  /* 0x0000001a0c08723c */ /* 0x044ff60000001814 */
[----:B------:R-:W-:Y:S04]  /*77dd0*/  STL.64 [R1+0x1130], R16 ;  /* 0x0011301001007387 */ /* 0x000fe80000100a00 */
[----:B------:R-:W-:Y:S04]  /*77de0*/  STL.64 [R1+0x1138], R18 ;  /* 0x0011381201007387 */ /* 0x000fe80000100a00 */
[----:B------:R0:W-:Y:S04]  /*77df0*/  STL.64 [R1+0x1120], R8 ;  /* 0x0011200801007387 */ /* 0x0001e80000100a00 */
[----:B------:R2:W-:Y:S04]  /*77e00*/  STL.64 [R1+0x1128], R10 ;  /* 0x0011280a01007387 */ /* 0x0005e80000100a00 */
[----:B------:R-:W3:Y:S04]  /*77e10*/  LDL.LU R5, [R1+0xe4] ;  /* 0x0000e40001057983 */ /* 0x000ee80000300800 */
[----:B-1----:R-:W4:Y:S04]  /*77e20*/  LDL.LU R6, [R1+0xe8] ;  /* 0x0000e80001067983 */ /* 0x002f280000300800 */
[----:B------:R-:W4:Y:S04]  /*77e30*/  LDL.LU R7, [R1+0xec] ;  /* 0x0000ec0001077983 */ /* 0x000f280000300800 */
[----:B0-----:R-:W3:Y:S04]  /*77e40*/  LDL.LU R8, [R1+0x130] ;  /* 0x0001300001087983 */ /* 0x001ee80000300800 */
[----:B------:R-:W3:Y:S04]  /*77e50*/  LDL.LU R9, [R1+0x134] ;  /* 0x0001340001097983 */ /* 0x000ee80000300800 */
[----:B--2---:R-:W2:Y:S04]  /*77e60*/  LDL.LU R10, [R1+0x138] ;  /* 0x00013800010a7983 */ /* 0x004ea80000300800 */
        /* <DEDUP_REMOVED lines=14> */
[----:B0-----:R-:W2:Y:S04]  /*77f50*/  LDL.LU R26, [R1] ;  /* 0x00000000011a7983 */ /* 0x001ea80000300800 */
[----:B------:R-:W2:Y:S04]  /*77f60*/  LDL.LU R27, [R1+0x4] ;  /* 0x00000400011b7983 */ /* 0x000ea80000300800 */
        /* <DEDUP_REMOVED lines=49> */
[----:B--2---:R-:W-:Y:S04]  /*78280*/  STL.64 [R1+0x4218], R26 ;  /* 0x0042181a01007387 */ /* 0x004fe80000100a00 */
[----:B---3--:R-:W-:Y:S04]  /*78290*/  STL.64 [R1+0x41e0], R22 ;  /* 0x0041e01601007387 */ /* 0x008fe80000100a00 */
        /* <DEDUP_REMOVED lines=69> */
[----:B------:R-:W4:Y:S01]  /*786f0*/  LDL.LU R7, [R1+0xfc] ;  /* 0x0000fc0001077983 */ /* 0x000f220000300800 */
[----:B--2---:R-:W-:Y:S03]  /*78700*/  HMMA.16816.F32 R24, R12, R26, R20 ;  /* 0x0000001a0c18723c */ /* 0x004fe60000001814 */
[----:B------:R-:W2:Y:S04]  /*78710*/  LDL.LU.64 R22, [R1+0x4270] ;  /* 0x0042700001167983 */ /* 0x000ea80000300a00 */
[----:B------:R-:W2:-:S12]  /*78720*/  LDL.LU.64 R20, [R1+0x4268] ;  /* 0x0042680001147983 */ /* 0x000e980000300a00 */
        /* <DEDUP_REMOVED lines=70> */
[----:B------:R-:W3:Y:S04]  /*78b90*/  LDL.LU R28, [R1+0x3414] ;  /* 0x00341400011c7983 */ /* 0x000ee80000300800 */
[----:B------:R-:W3:Y:S01]  /*78ba0*/  LDL.LU R29, [R1+0x3420] ;  /* 0x00342000011d7983 */ /* 0x000ee20000300800 */
[----:B--2---:R-:W-:-:S15]  /*78bb0*/  HMMA.16816.F32 R20, R12, R26, R20 ;  /* 0x0000001a0c14723c */ /* 0x004fde0000001814 */
[----:B------:R-:W-:-:S04]  /*78bc0*/  NOP ;  /* 0x0000000000007918 */ /* 0x000fc80000000000 */
[----:B------:R-:W-:Y:S04]  /*78bd0*/  STL.64 [R1+0x1e0], R20 ;  /* 0x0001e01401007387 */ /* 0x000fe80000100a00 */
[----:B------:R0:W-:Y:S04]  /*78be0*/  STL.64 [R1+0x1e8], R22 ;  /* 0x0001e81601007387 */ /* 0x0001e80000100a00 */
[----:B0-----:R-:W3:Y:S04]  /*78bf0*/  LDL.LU.64 R22, [R1+0x4150] ;  /* 0x0041500001167983 */ /* 0x001ee80000300a00 */
[----:B------:R-:W3:Y:S04]  /*78c00*/  LDL.LU.64 R20, [R1+0x4148] ;  /* 0x0041480001147983 */ /* 0x000ee80000300a00 */
[----:B------:R-:W2:Y:S04]  /*78c10*/  LDL.LU R26, [R1+0x340c] ;  /* 0x00340c00011a7983 */ /* 0x000ea80000300800 */
[----:B------:R-:W2:Y:S01]  /*78c20*/  LDL.LU R27, [R1+0x3418] ;  /* 0x00341800011b7983 */ /* 0x000ea20000300800 */
[----:B---3--:R-:W-:-:S15]  /*78c30*/  HMMA.16816.F32 R20, R12, R24, R20 ;  /* 0x000000180c14723c */ /* 0x008fde0000001814 */
[----:B------:R-:W-:-:S04]  /*78c40*/  NOP ;  /* 0x0000000000007918 */ /* 0x000fc80000000000 */
[----:B------:R-:W-:Y:S04]  /*78c50*/  STL.64 [R1+0x1c0], R20 ;  /* 0x0001c01401007387 */ /* 0x000fe80000100a00 */
[----:B------:R0:W-:Y:S04]  /*78c60*/  STL.64 [R1+0x1c8], R22 ;  /* 0x0001c81601007387 */ /* 0x0001e80000100a00 */
[----:B0-----:R-:W3:Y:S04]  /*78c70*/  LDL.LU.64 R22, [R1+0x4140] ;  /* 0x0041400001167983 */ /* 0x001ee80000300a00 */
[----:B------:R-:W2:Y:S04]  /*78c80*/  LDL.LU.64 R20, [R1+0x4138] ;  /* 0x0041380001147983 */ /* 0x000ea80000300a00 */
[----:B------:R-:W2:Y:S04]  /*78c90*/  LDL.LU R24, [R1+0x3404] ;  /* 0x0034040001187983 */ /* 0x000ea80000300800 */
[----:B------:R-:W2:Y:S01]  /*78ca0*/  LDL.LU R25, [R1+0x3410] ;  /* 0x0034100001197983 */ /* 0x000ea20000300800 */
[----:B---3--:R-:W-:-:S15]  /*78cb0*/  HMMA.16816.F32 R16, R12, R22, R16 ;  /* 0x000000160c10723c */ /* 0x008fde0000001810 */
[----:B------:R-:W-:-:S04]  /*78cc0*/  NOP ;  /* 0x0000000000007918 */ /* 0x000fc80000000000 */
[----:B------:R-:W-:Y:S04]  /*78cd0*/  STL.64 [R1+0x180], R16 ;  /* 0x0001801001007387 */ /* 0x000fe80000100a00 */
[----:B------:R0:W-:Y:S04]  /*78ce0*/  STL.64 [R1+0x188], R18 ;  /* 0x0001881201007387 */ /* 0x0001e80000100a00 */
[----:B0-----:R-:W2:Y:S04]  /*78cf0*/  LDL.LU.64 R18, [R1+0x4130] ;  /* 0x0041300001127983 */ /* 0x001ea80000300a00 */
[----:B------:R-:W2:Y:S04]  /*78d00*/  LDL.LU.64 R16, [R1+0x4128] ;  /* 0x0041280001107983 */ /* 0x000ea80000300a00 */
[----:B------:R-:W3:Y:S01]  /*78d10*/  LDL.LU R23, [R1+0x3408] ;  /* 0x0034080001177983 */ /* 0x000ee20000300800 */
        /* <DEDUP_REMOVED lines=13> */
[----:B------:R-:W4:Y:S04]  /*78df0*/  LDL.LU.64 R10, [R1+0x4100] ;  /* 0x00410000010a7983 */ /* 0x000f280000300a00 */
[----:B------:R-:W2:-:S13]  /*78e00*/  LDL.LU.64 R8, [R1+0x40f8] ;  /* 0x0040f80001087983 */ /* 0x000e9a0000300a00 */
[----:B------:R0:W-:Y:S04]  /*78e10*/  STL.64 [R1+0x120], R16 ;  /* 0x0001201001007387 */ /* 0x0001e80000100a00 */
[----:B------:R1:W-:Y:S04]  /*78e20*/  STL.64 [R1+0x128], R18 ;  /* 0x0001281201007387 */ /* 0x0003e80000100a00 */
[----:B0-----:R-:W3:Y:S04]  /*78e30*/  LDL.LU R16, [R1+0xc0] ;  /* 0x0000c00001107983 */ /* 0x001ee80000300800 */
[----:B------:R-:W3:Y:S04]  /*78e40*/  LDL.LU R17, [R1+0xc4] ;  /* 0x0000c40001117983 */ /* 0x000ee80000300800 */
[----:B-1----:R-:W3:Y:S04]  /*78e50*/  LDL.LU R18, [R1+0xc8] ;  /* 0x0000c80001127983 */ /* 0x002ee80000300800 */
[----:B------:R-:W3:Y:S01]  /*78e60*/  LDL.LU R19, [R1+0xcc] ;  /* 0x0000cc0001137983 */ /* 0x000ee20000300800 */
[----:B----4-:R-:W-:-:S15]  /*78e70*/  HMMA.16816.F32 R4, R12, R10, R4 ;  /* 0x0000000a0c04723c */ /* 0x010fde0000001804 */
[----:B------:R-:W-:-:S04]  /*78e80*/  NOP ;  /* 0x0000000000007918 */ /* 0x000fc80000000000 */
[----:B------:R-:W-:Y:S04]  /*78e90*/  STL.64 [R1+0x100], R4 ;  /* 0x0001000401007387 */ /* 0x000fe80000100a00 */
[----:B------:R0:W-:Y:S04]  /*78ea0*/  STL.64 [R1+0x108], R6 ;  /* 0x0001080601007387 */ /* 0x0001e80000100a00 */
[----:B0-----:R-:W2:Y:S04]  /*78eb0*/  LDL.LU.64 R6, [R1+0x40f0] ;  /* 0x0040f00001067983 */ /* 0x001ea80000300a00 */
[----:B------:R-:W2:Y:S02]  /*78ec0*/  LDL.LU.64 R4, [R1+0x40e8] ;  /* 0x0040e80001047983 */ /* 0x000ea40000300a00 */
[----:B--2---:R-:W-:Y:S02]  /*78ed0*/  HMMA.16816.F32 R8, R12, R8, R4 ;  /* 0x000000080c08723c */ /* 0x004fe40000001804 */
[----:B------:R-:W2:Y:S04]  /*78ee0*/  LDL.LU.64 R6, [R1+0x40e0] ;  /* 0x0040e00001067983 */ /* 0x000ea80000300a00 */
[----:B------:R-:W3:-:S13]  /*78ef0*/  LDL.LU.64 R4, [R1+0x40d8] ;  /* 0x0040d80001047983 */ /* 0x000eda0000300a00 */
[----:B------:R0:W-:Y:S04]  /*78f00*/  STL.64 [R1+0xf0], R8 ;  /* 0x0000f00801007387 */ /* 0x0001e80000100a00 */
[----:B------:R1:W-:Y:S04]  /*78f10*/  STL.64 [R1+0xf8], R10 ;  /* 0x0000f80a01007387 */ /* 0x0003e80000100a00 */
[----:B0-----:R-:W2:Y:S04]  /*78f20*/  LDL.LU R8, [R1+0xd0] ;  /* 0x0000d00001087983 */ /* 0x001ea80000300800 */
[----:B------:R-:W2:Y:S04]  /*78f30*/  LDL.LU R9, [R1+0xd4] ;  /* 0x0000d40001097983 */ /* 0x000ea80000300800 */
[----:B-1----:R-:W2:Y:S04]  /*78f40*/  LDL.LU R10, [R1+0xd8] ;  /* 0x0000d800010a7983 */ /* 0x002ea80000300800 */
[----:B------:R-:W2:Y:S02]  /*78f50*/  LDL.LU R11, [R1+0xdc] ;  /* 0x0000dc00010b7983 */ /* 0x000ea40000300800 */
[----:B--2---:R-:W-:Y:S01]  /*78f60*/  HMMA.16816.F32 R8, R12, R6, R8 ;  /* 0x000000060c08723c */ /* 0x004fe20000001808 */
[----:B------:R-:W-:-:S15]  /*78f70*/  IMAD R6, R28, 0x100, R27 ;  /* 0x000001001c067824 */ /* 0x000fde00078e021b */
[----:B------:R-:W-:-:S03]  /*78f80*/  NOP ;  /* 0x0000000000007918 */ /* 0x000fc60000000000 */
[----:B------:R-:W-:Y:S04]  /*78f90*/  STL.64 [R1+0xd0], R8 ;  /* 0x0000d00801007387 */ /* 0x000fe80000100a00 */
[----:B------:R3:W-:Y:S02]  /*78fa0*/  STL.64 [R1+0xd8], R10 ;  /* 0x0000d80a01007387 */ /* 0x0007e40000100a00 */
[----:B---3--:R-:W-:Y:S01]  /*78fb0*/  HMMA.16816.F32 R8, R12, R4, R16 ;  /* 0x000000040c08723c */ /* 0x008fe20000001810 */
[----:B------:R-:W-:Y:S02]  /*78fc0*/  IMAD R7, R0, 0x100, R29 ;  /* 0x0000010000077824 */ /* 0x000fe400078e021d */
[----:B------:R-:W-:Y:S02]  /*78fd0*/  IMAD R4, R24, 0x100, R23 ;  /* 0x0000010018047824 */ /* 0x000fe400078e0217 */
[----:B------:R-:W-:-:S14]  /*78fe0*/  IMAD R5, R26, 0x100, R25 ;  /* 0x000001001a057824 */ /* 0x000fdc00078e0219 */
[----:B------:R0:W-:Y:S04]  /*78ff0*/  STL.64 [R1+0xc0], R8 ;  /* 0x0000c00801007387 */ /* 0x0001e80000100a00 */
[----:B------:R1:W-:Y:S04]  /*79000*/  STL.64 [R1+0xc8], R10 ;  /* 0x0000c80a01007387 */ /* 0x0003e80000100a00 */
[----:B------:R-:W-:Y:S04]  /*79010*/  STL.64 [R1+0x40d0], R6 ;  /* 0x0040d00601007387 */ /* 0x000fe80000100a00 */
[----:B------:R-:W-:Y:S04]  /*79020*/  STL.64 [R1+0x40c8], R4 ;  /* 0x0040c80401007387 */ /* 0x000fe80000100a00 */
[----:B------:R-:W2:Y:S04]  /*79030*/  LDL.LU R20, [R1+0x3e0] ;  /* 0x0003e00001147983 */ /* 0x000ea80000300800 */
[----:B------:R-:W2:Y:S04]  /*79040*/  LDL.LU R21, [R1+0x3e4] ;  /* 0x0003e40001157983 */ /* 0x000ea80000300800 */
[----:B------:R-:W3:Y:S04]  /*79050*/  LDL.LU R22, [R1+0x3e8] ;  /* 0x0003e80001167983 */ /* 0x000ee80000300800 */
[----:B------:R-:W3:Y:S04]  /*79060*/  LDL.LU R23, [R1+0x3ec] ;  /* 0x0003ec0001177983 */ /* 0x000ee80000300800 */
[----:B---3--:R-:W-:Y:S04]  /*79070*/  STL.64 [R1+0x4060], R22 ;  /* 0x0040601601007387 */ /* 0x008fe80000100a00 */
[----:B--2---:R-:W-:Y:S04]  /*79080*/  STL.64 [R1+0x4058], R20 ;  /* 0x0040581401007387 */ /* 0x004fe80000100a00 */
[----:B0-----:R-:W2:Y:S04]  /*79090*/  LDL.LU R8, [R1+0x390] ;  /* 0x0003900001087983 */ /* 0x001ea80000300800 */
[----:B------:R-:W2:Y:S04]  /*790a0*/  LDL.LU R9, [R1+0x394] ;  /* 0x0003940001097983 */ /* 0x000ea80000300800 */
[----:B-1----:R-:W3:Y:S04]  /*790b0*/  LDL.LU R10, [R1+0x398] ;  /* 0x00039800010a7983 */ /* 0x002ee80000300800 */
        /* <DEDUP_REMOVED lines=8> */
[----:B--2---:R1:W-:Y:S04]  /*79140*/  STL.64 [R1+0x4078], R8 ;  /* 0x0040780801007387 */ /* 0x0043e80000100a00 */
[----:B------:R-:W2:Y:S04]  /*79150*/  LDL R16, [R1+0x1dc8] ;  /* 0x001dc80001107983 */ /* 0x000ea80000100800 */
        /* <DEDUP_REMOVED lines=8> */
[----:B0-----:R-:W2:Y:S04]  /*791e0*/  LDL R10, [R1+0x1d9c] ;  /* 0x001d9c00010a7983 */ /* 0x001ea80000100800 */
[----:B------:R-:W2:Y:S04]  /*791f0*/  LDL R11, [R1+0x1da8] ;  /* 0x001da800010b7983 */ /* 0x000ea80000100800 */
[----:B-1----:R-:W3:Y:S04]  /*79200*/  LDL R8, [R1+0x1d8c] ;  /* 0x001d8c0001087983 */ /* 0x002ee80000100800 */
[----:B------:R-:W3:Y:S04]  /*79210*/  LDL R9, [R1+0x1d98] ;  /* 0x001d980001097983 */ /* 0x000ee80000100800 */
        /* <DEDUP_REMOVED lines=8> */
[----:B------:R-:W4:Y:S04]  /*792a0*/  LDL R9, [R1+0x1d78] ;  /* 0x001d780001097983 */ /* 0x000f280000100800 */
[----:B------:R-:W4:Y:S04]  /*792b0*/  LDL R10, [R1+0x1d7c] ;  /* 0x001d7c00010a7983 */ /* 0x000f280000100800 */
[----:B------:R-:W4:Y:S04]  /*792c0*/  LDL R11, [R1+0x1d88] ;  /* 0x001d8800010b7983 */ /* 0x000f280000100800 */
[----:B---3--:R-:W-:Y:S04]  /*792d0*/  STL.64 [R1+0x40a0], R22 ;  /* 0x0040a01601007387 */ /* 0x008fe80000100a00 */
[----:B--2---:R0:W-:Y:S04]  /*792e0*/  STL.64 [R1+0x4098], R20 ;  /* 0x0040981401007387 */ /* 0x0041e80000100a00 */
[----:B0-----:R-:W2:Y:S04]  /*792f0*/  LDL.LU R20, [R1+0x110] ;  /* 0x0001100001147983 */ /* 0x001ea80000300800 */
[----:B------:R-:W2:Y:S04]  /*79300*/  LDL.LU R21, [R1+0x114] ;  /* 0x0001140001157983 */ /* 0x000ea80000300800 */
[----:B------:R-:W3:Y:S04]  /*79310*/  LDL.LU R22, [R1+0x118] ;  /* 0x0001180001167983 */ /* 0x000ee80000300800 */
[----:B------:R-:W3:Y:S01]  /*79320*/  LDL.LU R23, [R1+0x11c] ;  /* 0x00011c0001177983 */ /* 0x000ee20000300800 */
[----:B------:R-:W-:Y:S03]  /*79330*/  HMMA.16816.F32 R12, R12, R2, R4 ;  /* 0x000000020c0c723c */ /* 0x000fe60000001804 */
[----:B---3--:R-:W-:Y:S04]  /*79340*/  STL.64 [R1+0x40c0], R22 ;  /* 0x0040c01601007387 */ /* 0x008fe80000100a00 */
[----:B--2---:R0:W-:Y:S04]  /*79350*/  STL.64 [R1+0x40b8], R20 ;  /* 0x0040b81401007387 */ /* 0x0041e80000100a00 */
[----:B0-----:R-:W2:Y:S04]  /*79360*/  LDL.LU R20, [R1+0x190] ;  /* 0x0001900001147983 */ /* 0x001ea80000300800 */
[----:B------:R-:W2:Y:S04]  /*79370*/  LDL.LU R21, [R1+0x194] ;  /* 0x0001940001157983 */ /* 0x000ea80000300800 */
[----:B------:R-:W2:Y:S04]  /*79380*/  LDL.LU R22, [R1+0x198] ;  /* 0x0001980001167983 */ /* 0x000ea80000300800 */
[----:B------:R-:W2:Y:S04]  /*79390*/  LDL.LU R23, [R1+0x19c] ;  /* 0x00019c0001177983 */ /* 0x000ea80000300800 */
[----:B------:R-:W3:Y:S04]  /*793a0*/  LDL R17, [R1+0x1dcc] ;  /* 0x001dcc0001117983 */ /* 0x000ee80000100800 */
[----:B------:R-:W2:Y:S04]  /*793b0*/  LDL R18, [R1+0x1dd8] ;  /* 0x001dd80001127983 */ /* 0x000ea80000100800 */
[----:B------:R-:W2:Y:S04]  /*793c0*/  LDL R19, [R1+0x1ddc] ;  /* 0x001ddc0001137983 */ /* 0x000ea80000100800 */
[----:B------:R-:W2:Y:S04]  /*793d0*/  LDL R28, [R1+0x1de8] ;  /* 0x001de800011c7983 */ /* 0x000ea80000100800 */
[----:B------:R-:W2:Y:S04]  /*793e0*/  LDL R29, [R1+0x1dec] ;  /* 0x001dec00011d7983 */ /* 0x000ea80000100800 */
[----:B------:R-:W2:Y:S04]  /*793f0*/  LDL R0, [R1+0x1df8] ;  /* 0x001df80001007983 */ /* 0x000ea80000100800 */
[----:B------:R-:W2:Y:S04]  /*79400*/  LDL.LU R24, [R1+0x430] ;  /* 0x0004300001187983 */ /* 0x000ea80000300800 */
[----:B------:R-:W2:Y:S04]  /*79410*/  LDL.LU R25, [R1+0x434] ;  /* 0x0004340001197983 */ /* 0x000ea80000300800 */
[----:B------:R-:W2:Y:S04]  /*79420*/  LDL.LU R26, [R1+0x438] ;  /* 0x00043800011a7983 */ /* 0x000ea80000300800 */
[----:B------:R-:W2:Y:S04]  /*79430*/  LDL.LU R27, [R1+0x43c] ;  /* 0x00043c00011b7983 */ /* 0x000ea80000300800 */
[----:B------:R-:W2:Y:S04]  /*79440*/  LDL.LU.64 R6, [R1+0x40d0] ;  /* 0x0040d00001067983 */ /* 0x000ea80000300a00 */
[----:B------:R-:W3:Y:S04]  /*79450*/  LDL.LU.64 R4, [R1+0x40c8] ;  /* 0x0040c80001047983 */ /* 0x000ee80000300a00 */
[----:B------:R-:W3:Y:S04]  /*79460*/  LDL R2, [R1+0x1db8] ;  /* 0x001db80001027983 */ /* 0x000ee80000100800 */
[----:B------:R-:W3:Y:S04]  /*79470*/  LDL R3, [R1+0x1dbc] ;  /* 0x001dbc0001037983 */ /* 0x000ee80000100800 */
[----:B------:R-:W-:Y:S04]  /*79480*/  STL.64 [R1+0xb0], R12 ;  /* 0x0000b00c01007387 */ /* 0x000fe80000100a00 */
[----:B------:R2:W-:Y:S01]  /*79490*/  STL.64 [R1+0xb8], R14 ;  /* 0x0000b80e01007387 */ /* 0x0005e20000100a00 */
[----:B----4-:R-:W-:-:S02]  /*794a0*/  F2FP.F16.E4M3.UNPACK_B R8, R9 ;  /* 0x00000009ff08723e */ /* 0x010fc400020006ff */
[----:B------:R-:W-:Y:S02]  /*794b0*/  F2FP.F16.E4M3.UNPACK_B R9, R10 ;  /* 0x0000000aff09723e */ /* 0x000fe400020006ff */
[----:B--2---:R-:W-:Y:S02]  /*794c0*/  F2FP.F16.E4M3.UNPACK_B R14, R6 ;  /* 0x00000006ff0e723e */ /* 0x004fe400020006ff */
[----:B---3--:R-:W-:Y:S02]  /*794d0*/  F2FP.F16.E4M3.UNPACK_B R12, R4 ;  /* 0x00000004ff0c723e */ /* 0x008fe400020006ff */
[----:B------:R-:W-:Y:S02]  /*794e0*/  F2FP.F16.E4M3.UNPACK_B R13, R5 ;  /* 0x00000005ff0d723e */ /* 0x000fe400020006ff */
[----:B------:R-:W-:Y:S01]  /*794f0*/  F2FP.F16.E4M3.UNPACK_B R15, R7 ;  /* 0x00000007ff0f723e */ /* 0x000fe200020006ff */
[----:B------:R-:W2:Y:S01]  /*79500*/  LDL R4, [R1+0x1dac] ;  /* 0x001dac0001047983 */ /* 0x000ea20000100800 */
[----:B------:R-:W-:-:S03]  /*79510*/  F2FP.F16.E4M3.UNPACK_B R6, R11 ;  /* 0x0000000bff06723e */ /* 0x000fc600020006ff */
[----:B------:R0:W-:Y:S02]  /*79520*/  STL.64 [R1+0x98], R8 ;  /* 0x0000980801007387 */ /* 0x0001e40000100a00 */
[----:B0-----:R-:W-:Y:S02]  /*79530*/  HMMA.16816.F32 R8, R12, R8, R20 ;  /* 0x000000080c08723c */ /* 0x001fe40000001814 */
[----:B------:R-:W3:Y:S04]  /*79540*/  LDL.LU.64 R22, [R1+0x40c0] ;  /* 0x0040c00001167983 */ /* 0x000ee80000300a00 */
[----:B------:R-:W3:-:S13]  /*79550*/  LDL.LU.64 R20, [R1+0x40b8] ;  /* 0x0040b80001147983 */ /* 0x000eda0000300a00 */
[----:B------:R-:W-:Y:S04]  /*79560*/  STL.64 [R1+0xe0], R8 ;  /* 0x0000e00801007387 */ /* 0x000fe80000100a00 */
[----:B------:R0:W-:Y:S04]  /*79570*/  STL.64 [R1+0xe8], R10 ;  /* 0x0000e80a01007387 */ /* 0x0001e80000100a00 */
[----:B0-----:R-:W4:Y:S04]  /*79580*/  LDL.LU.64 R10, [R1+0x40b0] ;  /* 0x0040b000010a7983 */ /* 0x001f280000300a00 */
[----:B------:R-:W2:Y:S02]  /*79590*/  LDL.LU.64 R8, [R1+0x40a8] ;  /* 0x0040a80001087983 */ /* 0x000ea40000300a00 */
[----:B--2---:R-:W-:-:S07]  /*795a0*/  F2FP.F16.E4M3.UNPACK_B R7, R8 ;  /* 0x00000008ff07723e */ /* 0x004fce00020006ff */
[----:B---3--:R-:W-:Y:S01]  /*795b0*/  HMMA.16816.F32 R20, R12, R6, R20 ;  /* 0x000000060c14723c */ /* 0x008fe20000001814 */
[----:B------:R-:W-:-:S15]  /*795c0*/  STL.64 [R1+0x90], R6 ;  /* 0x0000900601007387 */ /* 0x000fde0000100a00 */
[----:B------:R-:W-:-:S03]  /*795d0*/  NOP ;  /* 0x0000000000007918 */ /* 0x000fc60000000000 */
[----:B------:R-:W-:Y:S04]  /*795e0*/  STL.64 [R1+0x110], R20 ;  /* 0x0001101401007387 */ /* 0x000fe80000100a00 */
[----:B------:R0:W-:Y:S04]  /*795f0*/  STL.64 [R1+0x118], R22 ;  /* 0x0001181601007387 */ /* 0x0001e80000100a00 */
[----:B0-----:R-:W2:Y:S04]  /*79600*/  LDL.LU.64 R22, [R1+0x40a0] ;  /* 0x0040a00001167983 */ /* 0x001ea80000300a00 */
[----:B------:R-:W2:Y:S01]  /*79610*/  LDL.LU.64 R20, [R1+0x4098] ;  /* 0x0040980001147983 */ /* 0x000ea20000300a00 */
[----:B------:R-:W-:-:S02]  /*79620*/  F2FP.F16.E4M3.UNPACK_B R8, R9 ;  /* 0x00000009ff08723e */ /* 0x000fc400020006ff */
[----:B----4-:R-:W-:Y:S02]  /*79630*/  F2FP.F16.E4M3.UNPACK_B R9, R10 ;  /* 0x0000000aff09723e */ /* 0x010fe400020006ff */
[----:B------:R-:W-:-:S03]  /*79640*/  F2FP.F16.E4M3.UNPACK_B R6, R11 ;  /* 0x0000000bff06723e */ /* 0x000fc600020006ff */
        /* <DEDUP_REMOVED lines=8> */
[----:B------:R-:W-:-:S05]  /*796d0*/  F2FP.F16.E4M3.UNPACK_B R7, R4 ;  /* 0x00000004ff07723e */ /* 0x000fca00020006ff */
[----:B------:R-:W-:Y:S01]  /*796e0*/  STL.64 [R1+0x80], R6 ;  /* 0x0000800601007387 */ /* 0x000fe20000100a00 */
[----:B------:R-:W-:Y:S02]  /*796f0*/  F2FP.F16.E4M3.UNPACK_B R4, R2 ;  /* 0x00000002ff04723e */ /* 0x000fe400020006ff */
[----:B------:R-:W-:Y:S01]  /*79700*/  F2FP.F16.E4M3.UNPACK_B R5, R3 ;  /* 0x00000003ff05723e */ /* 0x000fe200020006ff */
        /* <DEDUP_REMOVED lines=10> */
[----:B------:R-:W-:-:S02]  /*797b0*/  F2FP.F16.E4M3.UNPACK_B R2, R16 ;  /* 0x00000010ff02723e */ /* 0x000fc400020006ff */
[----:B------:R-:W-:-:S10]  /*797c0*/  F2FP.F16.E4M3.UNPACK_B R3, R17 ;  /* 0x00000011ff03723e */ /* 0x000fd400020006ff */
[----:B------:R0:W-:Y:S04]  /*797d0*/  STL.64 [R1+0x190], R4 ;  /* 0x0001900401007387 */ /* 0x0001e80000100a00 */
[----:B------:R-:W-:Y:S04]  /*797e0*/  STL.64 [R1+0x198], R6 ;  /* 0x0001980601007387 */ /* 0x000fe80000100a00 */
[----:B------:R1:W-:Y:S01]  /*797f0*/  STL.64 [R1+0x70], R2 ;  /* 0x0000700201007387 */ /* 0x0003e20000100a00 */
[----:B0-----:R-:W-:Y:S02]  /*79800*/  F2FP.F16.E4M3.UNPACK_B R4, R18 ;  /* 0x00000012ff04723e */ /* 0x001fe400020006ff */
[----:B------:R-:W-:-:S02]  /*79810*/  F2FP.F16.E4M3.UNPACK_B R5, R19 ;  /* 0x00000013ff05723e */ /* 0x000fc400020006ff */
[----:B------:R-:W-:Y:S01]  /*79820*/  F2FP.F16.E4M3.UNPACK_B R0, R0 ;  /* 0x00000000ff00723e */ /* 0x000fe200020006ff */
[----:B---3--:R-:W-:Y:S01]  /*79830*/  HMMA.16816.F32 R8, R12, R2, R8 ;  /* 0x000000020c08723c */ /* 0x008fe20000001808 */
[----:B-1----:R-:W-:Y:S02]  /*79840*/  F2FP.F16.E4M3.UNPACK_B R2, R28 ;  /* 0x0000001cff02723e */ /* 0x002fe400020006ff */
[----:B------:R-:W-:-:S15]  /*79850*/  F2FP.F16.E4M3.UNPACK_B R3, R29 ;  /* 0x0000001dff03723e */ /* 0x000fde00020006ff */
        /* <DEDUP_REMOVED lines=9> */
[----:B------:R-:W-:Y:S04]  /*798f0*/  STL.64 [R1+0x60], R2 ;  /* 0x0000600201007387 */ /* 0x000fe80000100a00 */
[----:B------:R-:W2:-:S13]  /*79900*/  LDL.LU R20, [R1+0x310] ;  /* 0x0003100001147983 */ /* 0x000e9a0000300800 */
[----:B------:R-:W-:Y:S04]  /*79910*/  STL.64 [R1+0x1f0], R4 ;  /* 0x0001f00401007387 */ /* 0x000fe80000100a00 */
[----:B------:R-:W-:Y:S04]  /*79920*/  STL.64 [R1+0x1f8], R6 ;  /* 0x0001f80601007387 */ /* 0x000fe80000100a00 */
[----:B------:R-:W2:Y:S04]  /*79930*/  LDL.LU R21, [R1+0x314] ;  /* 0x0003140001157983 */ /* 0x000ea80000300800 */
[----:B------:R-:W-:Y:S04]  /*79940*/  STL [R1+0x58], R0 ;  /* 0x0000580001007387 */ /* 0x000fe80000100800 */
[----:B------:R-:W3:Y:S04]  /*79950*/  LDL.LU R22, [R1+0x318] ;  /* 0x0003180001167983 */ /* 0x000ee80000300800 */
[----:B------:R-:W3:Y:S04]  /*79960*/  LDL.LU R23, [R1+0x31c] ;  /* 0x00031c0001177983 */ /* 0x000ee80000300800 */
[----:B---3--:R-:W-:Y:S04]  /*79970*/  STL.64 [R1+0x3fc0], R22 ;  /* 0x003fc01601007387 */ /* 0x008fe80000100a00 */
[----:B--2---:R0:W-:Y:S04]  /*79980*/  STL.64 [R1+0x3fb8], R20 ;  /* 0x003fb81401007387 */ /* 0x0041e80000100a00 */
        /* <DEDUP_REMOVED lines=11> */
[----:B--2---:R-:W-:Y:S04]  /*79a40*/  STL.64 [R1+0x3fd8], R20 ;  /* 0x003fd81401007387 */ /* 0x004fe80000100a00 */
[----:B------:R-:W2:Y:S04]  /*79a50*/  LDL R5, [R1+0x1e4c] ;  /* 0x001e4c0001057983 */ /* 0x000ea80000100800 */
[----:B------:R-:W3:Y:S04]  /*79a60*/  LDL R2, [R1+0x1e58] ;  /* 0x001e580001027983 */ /* 0x000ee80000100800 */
[----:B-1----:R-:W4:Y:S04]  /*79a70*/  LDL.LU R8, [R1+0x2a0] ;  /* 0x0002a00001087983 */ /* 0x002f280000300800 */
[----:B------:R-:W4:Y:S04]  /*79a80*/  LDL.LU R9, [R1+0x2a4] ;  /* 0x0002a40001097983 */ /* 0x000f280000300800 */
[----:B------:R-:W2:Y:S04]  /*79a90*/  LDL.LU R10, [R1+0x2a8] ;  /* 0x0002a800010a7983 */ /* 0x000ea80000300800 */
[----:B------:R-:W2:Y:S04]  /*79aa0*/  LDL.LU R11, [R1+0x2ac] ;  /* 0x0002ac00010b7983 */ /* 0x000ea80000300800 */
[----:B------:R-:W3:Y:S04]  /*79ab0*/  LDL R7, [R1+0x1e3c] ;  /* 0x001e3c0001077983 */ /* 0x000ee80000100800 */
[----:B------:R-:W3:Y:S04]  /*79ac0*/  LDL R6, [R1+0x1e48] ;  /* 0x001e480001067983 */ /* 0x000ee80000100800 */
[----:B--2---:R-:W-:Y:S04]  /*79ad0*/  STL.64 [R1+0x3ff0], R10 ;  /* 0x003ff00a01007387 */ /* 0x004fe80000100a00 */
[----:B----4-:R0:W-:Y:S04]  /*79ae0*/  STL.64 [R1+0x3fe8], R8 ;  /* 0x003fe80801007387 */ /* 0x0101e80000100a00 */
[----:B0-----:R-:W2:Y:S04]  /*79af0*/  LDL.LU R8, [R1+0x5b0] ;  /* 0x0005b00001087983 */ /* 0x001ea80000300800 */
[----:B------:R-:W2:Y:S04]  /*79b00*/  LDL.LU R9, [R1+0x5b4] ;  /* 0x0005b40001097983 */ /* 0x000ea80000300800 */
[----:B------:R-:W4:Y:S04]  /*79b10*/  LDL.LU R10, [R1+0x5b8] ;  /* 0x0005b800010a7983 */ /* 0x000f280000300800 */
[----:B------:R-:W4:Y:S04]  /*79b20*/  LDL.LU R11, [R1+0x5bc] ;  /* 0x0005bc00010b7983 */ /* 0x000f280000300800 */
[----:B------:R-:W2:Y:S04]  /*79b30*/  LDL R22, [R1+0x1e2c] ;  /* 0x001e2c0001167983 */ /* 0x000ea80000100800 */
[----:B------:R-:W2:Y:S04]  /*79b40*/  LDL R23, [R1+0x1e38] ;  /* 0x001e380001177983 */ /* 0x000ea80000100800 */
[----:B--2---:R0:W-:Y:S04]  /*79b50*/  STL.64 [R1+0x4018], R22 ;  /* 0x0040181601007387 */ /* 0x0041e80000100a00 */
[----:B------:R-:W2:Y:S04]  /*79b60*/  LDL.LU R20, [R1+0x4e0] ;  /* 0x0004e00001147983 */ /* 0x000ea80000300800 */
[----:B------:R-:W2:Y:S04]  /*79b70*/  LDL.LU R21, [R1+0x4e4] ;  /* 0x0004e40001157983 */ /* 0x000ea80000300800 */
[----:B0-----:R-:W2:Y:S04]  /*79b80*/  LDL.LU R22, [R1+0x4e8] ;  /* 0x0004e80001167983 */ /* 0x001ea80000300800 */
[----:B------:R-:W2:Y:S04]  /*79b90*/  LDL.LU R23, [R1+0x4ec] ;  /* 0x0004ec0001177983 */ /* 0x000ea80000300800 */
[----:B--2---:R0:W-:Y:S04]  /*79ba0*/  STL.64 [R1+0x4028], R22 ;  /* 0x0040281601007387 */ /* 0x0041e80000100a00 */
[----:B0-----:R-:W2:Y:S04]  /*79bb0*/  LDL R22, [R1+0x1e0c] ;  /* 0x001e0c0001167983 */ /* 0x001ea80000100800 */
[----:B------:R-:W2:Y:S04]  /*79bc0*/  LDL R23, [R1+0x1e18] ;  /* 0x001e180001177983 */ /* 0x000ea80000100800 */
[----:B------:R-:W-:Y:S04]  /*79bd0*/  STL.64 [R1+0x4020], R20 ;  /* 0x0040201401007387 */ /* 0x000fe80000100a00 */
[----:B----4-:R0:W-:Y:S04]  /*79be0*/  STL.64 [R1+0x4000], R10 ;  /* 0x0040000a01007387 */ /* 0x0101e80000100a00 */
[----:B0-----:R-:W4:Y:S04]  /*79bf0*/  LDL R11, [R1+0x1e1c] ;  /* 0x001e1c00010b7983 */ /* 0x001f280000100800 */
[----:B------:R0:W-:Y:S04]  /*79c00*/  STL.64 [R1+0x3ff8], R8 ;  /* 0x003ff80801007387 */ /* 0x0001e80000100a00 */
[----:B0-----:R-:W2:Y:S04]  /*79c10*/  LDL R9, [R1+0x1e28] ;  /* 0x001e280001097983 */ /* 0x001ea80000100800 */
[----:B----4-:R-:W-:Y:S04]  /*79c20*/  STL [R1+0x4044], R11 ;  /* 0x0040440b01007387 */ /* 0x010fe80000100800 */
[----:B------:R-:W4:Y:S04]  /*79c30*/  LDL R20, [R1+0x1dfc] ;  /* 0x001dfc0001147983 */ /* 0x000f280000100800 */
[----:B------:R-:W4:Y:S04]  /*79c40*/  LDL R21, [R1+0x1e08] ;  /* 0x001e080001157983 */ /* 0x000f280000100800 */
[----:B--2---:R-:W-:Y:S04]  /*79c50*/  STL [R1+0x4040], R9 ;  /* 0x0040400901007387 */ /* 0x004fe80000100800 */
        /* <DEDUP_REMOVED lines=14> */
[----:B------:R-:W-:Y:S01]  /*79d40*/  IMAD.MOV.U32 R10, RZ, RZ, R0 ;  /* 0x000000ffff0a7224 */ /* 0x000fe200078e0000 */
[----:B----4-:R-:W-:-:S02]  /*79d50*/  F2FP.F16.E4M3.UNPACK_B R11, R20 ;  /* 0x00000014ff0b723e */ /* 0x010fc400020006ff */
[----:B---3--:R-:W-:Y:S04]  /*79d60*/  STL.64 [R1+0x4050], R6 ;  /* 0x0040500601007387 */ /* 0x008fe80000100a00 */
[----:B--2---:R0:W-:Y:S04]  /*79d70*/  STL.64 [R1+0x4048], R4 ;  /* 0x0040480401007387 */ /* 0x0041e80000100a00 */
[----:B0-----:R-:W2:Y:S04]  /*79d80*/  LDL.LU R4, [R1+0x480] ;  /* 0x0004800001047983 */ /* 0x001ea80000300800 */
[----:B------:R-:W2:Y:S04]  /*79d90*/  LDL.LU R5, [R1+0x484] ;  /* 0x0004840001057983 */ /* 0x000ea80000300800 */
[----:B------:R-:W2:Y:S04]  /*79da0*/  LDL.LU R6, [R1+0x488] ;  /* 0x0004880001067983 */ /* 0x000ea80000300800 */
[----:B------:R-:W2:Y:S04]  /*79db0*/  LDL.LU R7, [R1+0x48c] ;  /* 0x00048c0001077983 */ /* 0x000ea80000300800 */
[----:B------:R-:W3:Y:S04]  /*79dc0*/  LDL R16, [R1+0x1e6c] ;  /* 0x001e6c0001107983 */ /* 0x000ee80000100800 */
[----:B------:R-:W4:Y:S04]  /*79dd0*/  LDL R17, [R1+0x1e78] ;  /* 0x001e780001117983 */ /* 0x000f280000100800 */
[----:B------:R-:W3:Y:S04]  /*79de0*/  LDL R18, [R1+0x1e7c] ;  /* 0x001e7c0001127983 */ /* 0x000ee80000100800 */
[----:B------:R-:W3:Y:S04]  /*79df0*/  LDL R19, [R1+0x1e88] ;  /* 0x001e880001137983 */ /* 0x000ee80000100800 */
[----:B------:R-:W3:Y:S04]  /*79e00*/  LDL R28, [R1+0x1e8c] ;  /* 0x001e8c00011c7983 */ /* 0x000ee80000100800 */
[----:B------:R-:W3:Y:S04]  /*79e10*/  LDL R29, [R1+0x1e98] ;  /* 0x001e9800011d7983 */ /* 0x000ee80000100800 */
[----:B------:R-:W3:Y:S04]  /*79e20*/  LDL.LU R24, [R1+0x330] ;  /* 0x0003300001187983 */ /* 0x000ee80000300800 */
[----:B------:R-:W3:Y:S04]  /*79e30*/  LDL.LU R25, [R1+0x334] ;  /* 0x0003340001197983 */ /* 0x000ee80000300800 */
[----:B------:R-:W3:Y:S04]  /*79e40*/  LDL.LU R26, [R1+0x338] ;  /* 0x00033800011a7983 */ /* 0x000ee80000300800 */
[----:B------:R-:W3:Y:S04]  /*79e50*/  LDL.LU R27, [R1+0x33c] ;  /* 0x00033c00011b7983 */ /* 0x000ee80000300800 */
[----:B------:R-:W3:Y:S04]  /*79e60*/  LDL R0, [R1+0x1e9c] ;  /* 0x001e9c0001007983 */ /* 0x000ee80000100800 */
[----:B------:R2:W-:Y:S02]  /*79e70*/  STL [R1+0x5c], R11 ;  /* 0x00005c0b01007387 */ /* 0x0005e40000100800 */
[----:B--2---:R-:W-:Y:S02]  /*79e80*/  HMMA.16816.F32 R8, R12, R10, R4 ;  /* 0x0000000a0c08723c */ /* 0x004fe40000001804 */
[----:B------:R-:W2:Y:S04]  /*79e90*/  LDL.LU.64 R6, [R1+0x4050] ;  /* 0x0040500001067983 */ /* 0x000ea80000300a00 */
[----:B------:R-:W2:Y:S01]  /*79ea0*/  LDL.LU.64 R4, [R1+0x4048] ;  /* 0x0040480001047983 */ /* 0x000ea20000300a00 */
[----:B------:R-:W-:-:S02]  /*79eb0*/  F2FP.F16.E4M3.UNPACK_B R20, R21 ;  /* 0x00000015ff14723e */ /* 0x000fc400020006ff */
[----:B------:R-:W-:-:S10]  /*79ec0*/  F2FP.F16.E4M3.UNPACK_B R21, R22 ;  /* 0x00000016ff15723e */ /* 0x000fd400020006ff */
[----:B------:R-:W-:Y:S04]  /*79ed0*/  STL.64 [R1+0x210], R8 ;  /* 0x0002100801007387 */ /* 0x000fe80000100a00 */
[----:B------:R0:W-:Y:S04]  /*79ee0*/  STL.64 [R1+0x218], R10 ;  /* 0x0002180a01007387 */ /* 0x0001e80000100a00 */
[----:B0-----:R-:W3:Y:S04]  /*79ef0*/  LDL.LU R11, [R1+0x4044] ;  /* 0x00404400010b7983 */ /* 0x001ee80000300800 */
[----:B------:R-:W3:Y:S01]  /*79f00*/  LDL.LU R9, [R1+0x4040] ;  /* 0x0040400001097983 */ /* 0x000ee20000300800 */
[----:B------:R-:W-:-:S03]  /*79f10*/  F2FP.F16.E4M3.UNPACK_B R10, R23 ;  /* 0x00000017ff0a723e */ /* 0x000fc600020006ff */
[----:B------:R2:W-:Y:S02]  /*79f20*/  STL.64 [R1+0x50], R20 ;  /* 0x0000501401007387 */ /* 0x0005e40000100a00 */
[----:B--2---:R-:W-:Y:S02]  /*79f30*/  HMMA.16816.F32 R20, R12, R20, R4 ;  /* 0x000000140c14723c */ /* 0x004fe40000001804 */
[----:B------:R-:W2:Y:S04]  /*79f40*/  LDL.LU.64 R6, [R1+0x4038] ;  /* 0x0040380001067983 */ /* 0x000ea80000300a00 */
[----:B------:R-:W2:-:S13]  /*79f50*/  LDL.LU.64 R4, [R1+0x4030] ;  /* 0x0040300001047983 */ /* 0x000e9a0000300a00 */
[----:B------:R-:W-:Y:S04]  /*79f60*/  STL.64 [R1+0x220], R20 ;  /* 0x0002201401007387 */ /* 0x000fe80000100a00 */
[----:B------:R0:W-:Y:S04]  /*79f70*/  STL.64 [R1+0x228], R22 ;  /* 0x0002281601007387 */ /* 0x0001e80000100a00 */
[----:B0-----:R-:W2:Y:S04]  /*79f80*/  LDL.LU.64 R22, [R1+0x4028] ;  /* 0x0040280001167983 */ /* 0x001ea80000300a00 */
[----:B------:R-:W2:Y:S01]  /*79f90*/  LDL.LU.64 R20, [R1+0x4020] ;  /* 0x0040200001147983 */ /* 0x000ea20000300a00 */
[----:B---3--:R-:W-:-:S05]  /*79fa0*/  F2FP.F16.E4M3.UNPACK_B R11, R11 ;  /* 0x0000000bff0b723e */ /* 0x008fca00020006ff */
[----:B------:R-:W-:Y:S02]  /*79fb0*/  STL.64 [R1+0x48], R10 ;  /* 0x0000480a01007387 */ /* 0x000fe40000100a00 */
[----:B--2---:R-:W-:-:S15]  /*79fc0*/  HMMA.16816.F32 R20, R12, R10, R20 ;  /* 0x0000000a0c14723c */ /* 0x004fde0000001814 */
[----:B------:R-:W-:-:S04]  /*79fd0*/  NOP ;  /* 0x0000000000007918 */ /* 0x000fc80000000000 */
[----:B------:R-:W-:Y:S04]  /*79fe0*/  STL.64 [R1+0x240], R20 ;  /* 0x0002401401007387 */ /* 0x000fe80000100a00 */
[----:B------:R0:W-:Y:S04]  /*79ff0*/  STL.64 [R1+0x248], R22 ;  /* 0x0002481601007387 */ /* 0x0001e80000100a00 */
[----:B0-----:R-:W2:Y:S01]  /*7a000*/  LDL.LU.64 R22, [R1+0x4018] ;  /* 0x0040180001167983 */ /* 0x001ea20000300a00 */
[----:B------:R-:W-:Y:S02]  /*7a010*/  F2FP.F16.E4M3.UNPACK_B R8, R9 ;  /* 0x00000009ff08723e */ /* 0x000fe400020006ff */
[----:B--2---:R-:W-:-:S05]  /*7a020*/  F2FP.F16.E4M3.UNPACK_B R9, R22 ;  /* 0x00000016ff09723e */ /* 0x004fca00020006ff */
[----:B------:R0:W-:Y:S02]  /*7a030*/  STL.64 [R1+0x40], R8 ;  /* 0x0000400801007387 */ /* 0x0001e40000100a00 */
[----:B0-----:R-:W-:Y:S02]  /*7a040*/  HMMA.16816.F32 R8, R12, R8, R4 ;  /* 0x000000080c08723c */ /* 0x001fe40000001804 */
[----:B------:R-:W2:Y:S04]  /*7a050*/  LDL.LU.64 R6, [R1+0x4010] ;  /* 0x0040100001067983 */ /* 0x000ea80000300a00 */
[----:B------:R-:W3:-:S13]  /*7a060*/  LDL.LU.64 R4, [R1+0x4008] ;  /* 0x0040080001047983 */ /* 0x000eda0000300a00 */
[----:B------:R-:W-:Y:S04]  /*7a070*/  STL.64 [R1+0x260], R8 ;  /* 0x0002600801007387 */ /* 0x000fe80000100a00 */
[----:B------:R0:W-:Y:S04]  /*7a080*/  STL.64 [R1+0x268], R10 ;  /* 0x0002680a01007387 */ /* 0x0001e80000100a00 */
[----:B0-----:R-:W3:Y:S04]  /*7a090*/  LDL.LU.64 R10, [R1+0x4000] ;  /* 0x00400000010a7983 */ /* 0x001ee80000300a00 */
[----:B------:R-:W3:Y:S01]  /*7a0a0*/  LDL.LU.64 R8, [R1+0x3ff8] ;  /* 0x003ff80001087983 */ /* 0x000ee20000300a00 */
[----:B------:R-:W-:-:S02]  /*7a0b0*/  F2FP.F16.E4M3.UNPACK_B R20, R23 ;  /* 0x00000017ff14723e */ /* 0x000fc400020006ff */
[----:B--2---:R-:W-:-:S05]  /*7a0c0*/  F2FP.F16.E4M3.UNPACK_B R21, R7 ;  /* 0x00000007ff15723e */ /* 0x004fca00020006ff */
[----:B------:R3:W-:Y:S02]  /*7a0d0*/  STL.64 [R1+0x38], R20 ;  /* 0x0000381401007387 */ /* 0x0007e40000100a00 */
[----:B---3--:R-:W-:Y:S02]  /*7a0e0*/  HMMA.16816.F32 R20, R12, R20, R8 ;  /* 0x000000140c14723c */ /* 0x008fe40000001808 */
[----:B------:R-:W2:Y:S04]  /*7a0f0*/  LDL.LU.64 R10, [R1+0x3ff0] ;  /* 0x003ff000010a7983 */ /* 0x000ea80000300a00 */
[----:B------:R-:W2:-:S13]  /*7a100*/  LDL.LU.64 R8, [R1+0x3fe8] ;  /* 0x003fe80001087983 */ /* 0x000e9a0000300a00 */
[----:B------:R-:W-:Y:S04]  /*7a110*/  STL.64 [R1+0x280], R20 ;  /* 0x0002801401007387 */ /* 0x000fe80000100a00 */
[----:B------:R0:W-:Y:S04]  /*7a120*/  STL.64 [R1+0x288], R22 ;  /* 0x0002881601007387 */ /* 0x0001e80000100a00 */
[----:B0-----:R-:W3:Y:S04]  /*7a130*/  LDL.LU.64 R22, [R1+0x3fe0] ;  /* 0x003fe00001167983 */ /* 0x001ee80000300a00 */
[----:B------:R-:W3:Y:S01]  /*7a140*/  LDL.LU.64 R20, [R1+0x3fd8] ;  /* 0x003fd80001147983 */ /* 0x000ee20000300a00 */
[----:B------:R-:W-:-:S02]  /*7a150*/  F2FP.F16.E4M3.UNPACK_B R6, R6 ;  /* 0x00000006ff06723e */ /* 0x000fc400020006ff */
[----:B------:R-:W-:Y:S02]  /*7a160*/  F2FP.F16.E4M3.UNPACK_B R7, R5 ;  /* 0x00000005ff07723e */ /* 0x000fe400020006ff */
[----:B------:R-:W-:Y:S02]  /*7a170*/  F2FP.F16.E4M3.UNPACK_B R2, R2 ;  /* 0x00000002ff02723e */ /* 0x000fe400020006ff */
[----:B------:R-:W-:Y:S01]  /*7a180*/  F2FP.F16.E4M3.UNPACK_B R3, R3 ;  /* 0x00000003ff03723e */ /* 0x000fe200020006ff */
[----:B------:R-:W-:Y:S02]  /*7a190*/  STL.64 [R1+0x30], R6 ;  /* 0x0000300601007387 */ /* 0x000fe40000100a00 */
[----:B--2---:R-:W-:-:S15]  /*7a1a0*/  HMMA.16816.F32 R8, R12, R6, R8 ;  /* 0x000000060c08723c */ /* 0x004fde0000001808 */
[----:B------:R-:W-:-:S04]  /*7a1b0*/  NOP ;  /* 0x0000000000007918 */ /* 0x000fc80000000000 */
[----:B------:R-:W-:Y:S04]  /*7a1c0*/  STL.64 [R1+0x2a0], R8 ;  /* 0x0002a00801007387 */ /* 0x000fe80000100a00 */
[----:B------:R0:W-:Y:S01]  /*7a1d0*/  STL.64 [R1+0x2a8], R10 ;  /* 0x0002a80a01007387 */ /* 0x0001e20000100a00 */
[----:B---3--:R-:W-:Y:S03]  /*7a1e0*/  HMMA.16816.F32 R20, R12, R2, R20 ;  /* 0x000000020c14723c */ /* 0x008fe60000001814 */
[----:B0-----:R-:W2:Y:S04]  /*7a1f0*/  LDL.LU.64 R10, [R1+0x3fd0] ;  /* 0x003fd000010a7983 */ /* 0x001ea80000300a00 */
[----:B------:R-:W2:Y:S04]  /*7a200*/  LDL.LU.64 R8, [R1+0x3fc8] ;  /* 0x003fc80001087983 */ /* 0x000ea80000300a00 */
[----:B------:R-:W-:Y:S08]  /*7a210*/  STL.64 [R1+0x28], R2 ;  /* 0x0000280201007387 */ /* 0x000ff00000100a00 */
[----:B------:R-:W-:Y:S04]  /*7a220*/  STL.64 [R1+0x2c0], R20 ;  /* 0x0002c01401007387 */ /* 0x000fe80000100a00 */
[----:B------:R0:W-:Y:S04]  /*7a230*/  STL.64 [R1+0x2c8], R22 ;  /* 0x0002c81601007387 */ /* 0x0001e80000100a00 */
[----:B0-----:R-:W3:Y:S04]  /*7a240*/  LDL.LU.64 R22, [R1+0x3fc0] ;  /* 0x003fc00001167983 */ /* 0x001ee80000300a00 */
[----:B------:R-:W3:Y:S01]  /*7a250*/  LDL.LU.64 R20, [R1+0x3fb8] ;  /* 0x003fb80001147983 */ /* 0x000ee20000300a00 */
[----:B------:R-:W-:-:S02]  /*7a260*/  F2FP.F16.E4M3.UNPACK_B R4, R4 ;  /* 0x00000004ff04723e */ /* 0x000fc400020006ff */
[----:B------:R-:W-:Y:S02]  /*7a270*/  F2FP.F16.E4M3.UNPACK_B R5, R16 ;  /* 0x00000010ff05723e */ /* 0x000fe400020006ff */
[----:B----4-:R-:W-:Y:S02]  /*7a280*/  F2FP.F16.E4M3.UNPACK_B R2, R17 ;  /* 0x00000011ff02723e */ /* 0x010fe400020006ff */
[----:B------:R-:W-:Y:S01]  /*7a290*/  F2FP.F16.E4M3.UNPACK_B R3, R18 ;  /* 0x00000012ff03723e */ /* 0x000fe200020006ff */
[----:B------:R0:W-:Y:S02]  /*7a2a0*/  STL.64 [R1+0x20], R4 ;  /* 0x0000200401007387 */ /* 0x0001e40000100a00 */
[----:B--2---:R-:W-:Y:S01]  /*7a2b0*/  HMMA.16816.F32 R8, R12, R4, R8 ;  /* 0x000000040c08723c */ /* 0x004fe20000001808 */
[----:B0-----:R-:W-:Y:S02]  /*7a2c0*/  F2FP.F16.E4M3.UNPACK_B R4, R19 ;  /* 0x00000013ff04723e */ /* 0x001fe400020006ff */
[----:B------:R-:W-:-:S15]  /*7a2d0*/  F2FP.F16.E4M3.UNPACK_B R5, R28 ;  /* 0x0000001cff05723e */ /* 0x000fde00020006ff */
[----:B------:R-:W-:Y:S01]  /*7a2e0*/  NOP ;  /* 0x0000000000007918 */ /* 0x000fe20000000000 */
[----:B------:R-:W-:Y:S04]  /*7a2f0*/  STL.64 [R1+0x2e0], R8 ;  /* 0x0002e00801007387 */ /* 0x000fe80000100a00 */
[----:B------:R3:W-:Y:S02]  /*7a300*/  STL.64 [R1+0x2e8], R10 ;  /* 0x0002e80a01007387 */ /* 0x0007e40000100a00 */
[----:B---3--:R-:W-:Y:S02]  /*7a310*/  HMMA.16816.F32 R8, R12, R2, R20 ;  /* 0x000000020c08723c */ /* 0x008fe40000001814 */
[----:B------:R0:W-:-:S15]  /*7a320*/  STL.64 [R1+0x18], R2 ;  /* 0x0000180201007387 */ /* 0x0001de0000100a00 */
[----:B------:R-:W-:Y:S02]  /*7a330*/  NOP ;  /* 0x0000000000007918 */ /* 0x000fe40000000000 */
[----:B------:R1:W-:Y:S04]  /*7a340*/  STL.64 [R1+0x300], R8 ;  /* 0x0003000801007387 */ /* 0x0003e80000100a00 */
[----:B------:R-:W-:Y:S04]  /*7a350*/  STL.64 [R1+0x308], R10 ;  /* 0x0003080a01007387 */ /* 0x000fe80000100a00 */
[----:B------:R2:W-:Y:S01]  /*7a360*/  STL.64 [R1+0x10], R4 ;  /* 0x0000100401007387 */ /* 0x0005e20000100a00 */
[----:B0-----:R-:W-:Y:S02]  /*7a370*/  F2FP.F16.E4M3.UNPACK_B R3, R29 ;  /* 0x0000001dff03723e */ /* 0x001fe400020006ff */
[----:B------:R-:W-:Y:S01]  /*7a380*/  F2FP.F16.E4M3.UNPACK_B R2, R0 ;  /* 0x00000000ff02723e */ /* 0x000fe200020006ff */
[----:B-1----:R-:W3:Y:S01]  /*7a390*/  LDL.LU R8, [R1+0x4a0] ;  /* 0x0004a00001087983 */ /* 0x002ee20000300800 */
[----:B--2---:R-:W-:-:S15]  /*7a3a0*/  HMMA.16816.F32 R4, R12, R4, R24 ;  /* 0x000000040c04723c */ /* 0x004fde0000001818 */
[----:B------:R-:W-:-:S04]  /*7a3b0*/  NOP ;  /* 0x0000000000007918 */ /* 0x000fc80000000000 */
[----:B------:R-:W-:Y:S04]  /*7a3c0*/  STL.64 [R1+0x320], R4 ;  /* 0x0003200401007387 */ /* 0x000fe80000100a00 */
[----:B------:R-:W-:Y:S04]  /*7a3d0*/  STL.64 [R1+0x328], R6 ;  /* 0x0003280601007387 */ /* 0x000fe80000100a00 */
[----:B------:R-:W-:Y:S04]  /*7a3e0*/  STL [R1+0x8], R3 ;  /* 0x0000080301007387 */ /* 0x000fe80000100800 */
[----:B------:R-:W3:Y:S04]  /*7a3f0*/  LDL.LU R9, [R1+0x4a4] ;  /* 0x0004a40001097983 */ /* 0x000ee80000300800 */
[----:B------:R-:W2:Y:S04]  /*7a400*/  LDL.LU R10, [R1+0x4a8] ;  /* 0x0004a800010a7983 */ /* 0x000ea80000300800 */
[----:B------:R-:W-:Y:S04]  /*7a410*/  STL [R1+0xc], R2 ;  /* 0x00000c0201007387 */ /* 0x000fe80000100800 */
[----:B------:R-:W2:Y:S04]  /*7a420*/  LDL.LU R11, [R1+0x4ac] ;  /* 0x0004ac00010b7983 */ /* 0x000ea80000300800 */
[----:B--2---:R-:W-:Y:S04]  /*7a430*/  STL.64 [R1+0x3f50], R10 ;  /* 0x003f500a01007387 */ /* 0x004fe80000100a00 */
[----:B---3--:R0:W-:Y:S04]  /*7a440*/  STL.64 [R1+0x3f48], R8 ;  /* 0x003f480801007387 */ /* 0x0081e80000100a00 */
[----:B0-----:R-:W2:Y:S04]  /*7a450*/  LDL.LU R8, [R1+0x420] ;  /* 0x0004200001087983 */ /* 0x001ea80000300800 */
[----:B------:R-:W2:Y:S04]  /*7a460*/  LDL.LU R9, [R1+0x424] ;  /* 0x0004240001097983 */ /* 0x000ea80000300800 */
[----:B------:R-:W3:Y:S04]  /*7a470*/  LDL.LU R10, [R1+0x428] ;  /* 0x00042800010a7983 */ /* 0x000ee80000300800 */
[----:B------:R-:W3:Y:S04]  /*7a480*/  LDL.LU R11, [R1+0x42c] ;  /* 0x00042c00010b7983 */ /* 0x000ee80000300800 */
[----:B------:R-:W4:Y:S04]  /*7a490*/  LDL R27, [R1+0x1ecc] ;  /* 0x001ecc00011b7983 */ /* 0x000f280000100800 */
        /* <DEDUP_REMOVED lines=9> */
[----:B------:R-:W4:Y:S04]  /*7a530*/  LDL R26, [R1+0x1ec8] ;  /* 0x001ec800011a7983 */ /* 0x000f280000100800 */
[----:B------:R-:W2:Y:S04]  /*7a540*/  LDL R0, [R1+0x1eac] ;  /* 0x001eac0001007983 */ /* 0x000ea80000100800 */
[----:B------:R-:W2:Y:S04]  /*7a550*/  LDL R28, [R1+0x1eb8] ;  /* 0x001eb800011c7983 */ /* 0x000ea80000100800 */
[----:B------:R-:W2:Y:S04]  /*7a560*/  LDL R29, [R1+0x1ebc] ;  /* 0x001ebc00011d7983 */ /* 0x000ea80000100800 */
[----:B----4-:R-:W-:Y:S04]  /*7a570*/  STL.64 [R1+0x3f90], R26 ;  /* 0x003f901a01007387 */ /* 0x010fe80000100a00 */
[----:B------:R-:W-:Y:S04]  /*7a580*/  STL.64 [R1+0x3f88], R24 ;  /* 0x003f881801007387 */ /* 0x000fe80000100a00 */
[----:B---3--:R-:W-:Y:S04]  /*7a590*/  STL.64 [R1+0x3f70], R10 ;  /* 0x003f700a01007387 */ /* 0x008fe80000100a00 */
[----:B--2---:R0:W-:Y:S04]  /*7a5a0*/  STL.64 [R1+0x3f68], R8 ;  /* 0x003f680801007387 */ /* 0x0041e80000100a00 */
[----:B0-----:R-:W2:Y:S04]  /*7a5b0*/  LDL.LU R8, [R1+0x3d0] ;  /* 0x0003d00001087983 */ /* 0x001ea80000300800 */
[----:B------:R-:W2:Y:S04]  /*7a5c0*/  LDL.LU R9, [R1+0x3d4] ;  /* 0x0003d40001097983 */ /* 0x000ea80000300800 */
[----:B------:R-:W3:Y:S04]  /*7a5d0*/  LDL.LU R10, [R1+0x3d8] ;  /* 0x0003d800010a7983 */ /* 0x000ee80000300800 */
[----:B------:R-:W3:Y:S01]  /*7a5e0*/  LDL.LU R11, [R1+0x3dc] ;  /* 0x0003dc00010b7983 */ /* 0x000ee20000300800 */
[----:B------:R-:W-:-:S03]  /*7a5f0*/  IMAD.MOV.U32 R27, RZ, RZ, R2 ;  /* 0x000000ffff1b7224 */ /* 0x000fc600078e0002 */
        /* <DEDUP_REMOVED lines=20> */
[----:B------:R-:W3:Y:S04]  /*7a740*/  LDL R23, [R1+0x1eec] ;  /* 0x001eec0001177983 */ /* 0x000ee80000100800 */
[----:B------:R-:W3:Y:S04]  /*7a750*/  LDL R20, [R1+0x1ef8] ;  /* 0x001ef80001147983 */ /* 0x000ee80000100800 */
        /* <DEDUP_REMOVED lines=9> */
[----:B------:R-:W3:Y:S01]  /*7a7f0*/  LDL R3, [R1+0x1f28] ;  /* 0x001f280001037983 */ /* 0x000ee20000100800 */
[----:B--2---:R-:W-:-:S15]  /*7a800*/  HMMA.16816.F32 R8, R12, R26, R8 ;  /* 0x0000001a0c08723c */ /* 0x004fde0000001808 */
[----:B------:R-:W-:-:S04]  /*7a810*/  NOP ;  /* 0x0000000000007918 */ /* 0x000fc80000000000 */
[----:B------:R-:W-:Y:S04]  /*7a820*/  STL.64 [R1+0x340], R8 ;  /* 0x0003400801007387 */ /* 0x000fe80000100a00 */
[----:B------:R0:W-:Y:S04]  /*7a830*/  STL.64 [R1+0x348], R10 ;  /* 0x0003480a01007387 */ /* 0x0001e80000100a00 */
[----:B0-----:R-:W2:Y:S04]  /*7a840*/  LDL.LU.64 R10, [R1+0x3fb0] ;  /* 0x003fb000010a7983 */ /* 0x001ea80000300a00 */
[----:B------:R-:W2:Y:S01]  /*7a850*/  LDL.LU.64 R8, [R1+0x3fa8] ;  /* 0x003fa80001087983 */ /* 0x000ea20000300a00 */
[----:B----4-:R-:W-:-:S02]  /*7a860*/  F2FP.F16.E4M3.UNPACK_B R24, R2 ;  /* 0x00000002ff18723e */ /* 0x010fc400020006ff */
[----:B------:R-:W-:Y:S02]  /*7a870*/  F2FP.F16.E4M3.UNPACK_B R25, R0 ;  /* 0x00000000ff19723e */ /* 0x000fe400020006ff */
[----:B------:R-:W4:Y:S04]  /*7a880*/  LDL R0, [R1+0x1f2c] ;  /* 0x001f2c0001007983 */ /* 0x000f280000100800 */
[----:B------:R-:W-:Y:S04]  /*7a890*/  STL [R1], R24 ;  /* 0x0000001801007387 */ /* 0x000fe80000100800 */
        /* <DEDUP_REMOVED lines=15> */
[----:B------:R-:W2:Y:S01]  /*7a990*/  LDL.LU.64 R8, [R1+0x3f78] ;  /* 0x003f780001087983 */ /* 0x000ea20000300a00 */
[----:B---3--:R-:W-:-:S02]  /*7a9a0*/  F2FP.F16.E4M3.UNPACK_B R26, R26 ;  /* 0x0000001aff1a723e */ /* 0x008fc400020006ff */
[----:B------:R-:W-:Y:S01]  /*7a9b0*/  F2FP.F16.E4M3.UNPACK_B R27, R27 ;  /* 0x0000001bff1b723e */ /* 0x000fe200020006ff */
[----:B------:R-:W-:Y:S06]  /*7a9c0*/  STL.64 [R1+0x3e68], R28 ;  /* 0x003e681c01007387 */ /* 0x000fec0000100a00 */
[----:B--2---:R-:W-:-:S15]  /*7a9d0*/  HMMA.16816.F32 R8, R12, R26, R8 ;  /* 0x0000001a0c08723c */ /* 0x004fde0000001808 */
[----:B------:R-:W-:-:S04]  /*7a9e0*/  NOP ;  /* 0x0000000000007918 */ /* 0x000fc80000000000 */
[----:B------:R-:W-:Y:S04]  /*7a9f0*/  STL.64 [R1+0x3b0], R8 ;  /* 0x0003b00801007387 */ /* 0x000fe80000100a00 */
[----:B------:R0:W-:Y:S04]  /*7aa00*/  STL.64 [R1+0x3b8], R10 ;  /* 0x0003b80a01007387 */ /* 0x0001e80000100a00 */
[----:B0-----:R-:W2:Y:S04]  /*7aa10*/  LDL.LU.64 R10, [R1+0x3f70] ;  /* 0x003f7000010a7983 */ /* 0x001ea80000300a00 */
[----:B------:R-:W2:Y:S01]  /*7aa20*/  LDL.LU.64 R8, [R1+0x3f68] ;  /* 0x003f680001087983 */ /* 0x000ea20000300a00 */
[----:B------:R-:W-:-:S02]  /*7aa30*/  F2FP.F16.E4M3.UNPACK_B R24, R24 ;  /* 0x00000018ff18723e */ /* 0x000fc400020006ff */
[----:B------:R-:W-:-:S07]  /*7aa40*/  F2FP.F16.E4M3.UNPACK_B R25, R25 ;  /* 0x00000019ff19723e */ /* 0x000fce00020006ff */
[----:B--2---:R-:W-:-:S15]  /*7aa50*/  HMMA.16816.F32 R8, R12, R24, R8 ;  /* 0x000000180c08723c */ /* 0x004fde0000001808 */
[----:B------:R-:W-:-:S04]  /*7aa60*/  NOP ;  /* 0x0000000000007918 */ /* 0x000fc80000000000 */
[----:B------:R-:W-:Y:S04]  /*7aa70*/  STL.64 [R1+0x3d0], R8 ;  /* 0x0003d00801007387 */ /* 0x000fe80000100a00 */
[----:B------:R0:W-:Y:S04]  /*7aa80*/  STL.64 [R1+0x3d8], R10 ;  /* 0x0003d80a01007387 */ /* 0x0001e80000100a00 */
[----:B0-----:R-:W2:Y:S04]  /*7aa90*/  LDL.LU.64 R10, [R1+0x3f60] ;  /* 0x003f6000010a7983 */ /* 0x001ea80000300a00 */
[----:B------:R-:W2:Y:S01]  /*7aaa0*/  LDL.LU.64 R8, [R1+0x3f58] ;  /* 0x003f580001087983 */ /* 0x000ea20000300a00 */
[----:B------:R-:W-:-:S02]  /*7aab0*/  F2FP.F16.E4M3.UNPACK_B R22, R22 ;  /* 0x00000016ff16723e */ /* 0x000fc400020006ff */
[----:B------:R-:W-:Y:S01]  /*7aac0*/  F2FP.F16.E4M3.UNPACK_B R23, R23 ;  /* 0x00000017ff17723e */ /* 0x000fe200020006ff */
        /* <DEDUP_REMOVED lines=12> */
[----:B------:R-:W-:-:S02]  /*7ab90*/  F2FP.F16.E4M3.UNPACK_B R20, R20 ;  /* 0x00000014ff14723e */ /* 0x000fc400020006ff */
[----:B------:R-:W-:Y:S02]  /*7aba0*/  F2FP.F16.E4M3.UNPACK_B R21, R21 ;  /* 0x00000015ff15723e */ /* 0x000fe400020006ff */
[----:B------:R-:W-:Y:S02]  /*7abb0*/  F2FP.F16.E4M3.UNPACK_B R18, R18 ;  /* 0x00000012ff12723e */ /* 0x000fe400020006ff */
[----:B------:R-:W-:-:S03]  /*7abc0*/  F2FP.F16.E4M3.UNPACK_B R19, R19 ;  /* 0x00000013ff13723e */ /* 0x000fc600020006ff */
[C---:B---3--:R-:W-:Y:S08]  /*7abd0*/  HMMA.16816.F32 R24, R12.reuse, R20, R24 ;  /* 0x000000140c18723c */ /* 0x048ff00000001818 */
[C---:B------:R-:W-:Y:S01]  /*7abe0*/  HMMA.16816.F32 R4, R12.reuse, R18, R4 ;  /* 0x000000120c04723c */ /* 0x040fe20000001804 */
[----:B------:R-:W-:Y:S02]  /*7abf0*/  F2FP.F16.E4M3.UNPACK_B R16, R16 ;  /* 0x00000010ff10723e */ /* 0x000fe400020006ff */
[----:B------:R-:W-:Y:S01]  /*7ac00*/  F2FP.F16.E4M3.UNPACK_B R17, R17 ;  /* 0x00000011ff11723e */ /* 0x000fe200020006ff */
[----:B------:R-:W-:Y:S04]  /*7ac10*/  STL.64 [R1+0x3de0], R22 ;  /* 0x003de01601007387 */ /* 0x000fe80000100a00 */
[----:B------:R-:W-:Y:S04]  /*7ac20*/  STL.64 [R1+0x3dd8], R20 ;  /* 0x003dd81401007387 */ /* 0x000fe80000100a00 */
[----:B------:R-:W-:Y:S04]  /*7ac30*/  STL.64 [R1+0x410], R24 ;  /* 0x0004101801007387 */ /* 0x000fe80000100a00 */
[----:B------:R-:W-:Y:S04]  /*7ac40*/  STL.64 [R1+0x418], R26 ;  /* 0x0004181a01007387 */ /* 0x000fe80000100a00 */
[----:B------:R-:W-:Y:S04]  /*7ac50*/  STL.64 [R1+0x430], R4 ;  /* 0x0004300401007387 */ /* 0x000fe80000100a00 */
[----:B------:R2:W-:Y:S04]  /*7ac60*/  STL.64 [R1+0x438], R6 ;  /* 0x0004380601007387 */ /* 0x0005e80000100a00 */
[----:B------:R-:W-:Y:S04]  /*7ac70*/  STL.64 [R1+0x3dc0], R18 ;  /* 0x003dc01201007387 */ /* 0x000fe80000100a00 */
[----:B------:R0:W-:Y:S01]  /*7ac80*/  STL.64 [R1+0x3db8], R16 ;  /* 0x003db81001007387 */ /* 0x0001e20000100a00 */
[----:B--2---:R-:W-:-:S15]  /*7ac90*/  HMMA.16816.F32 R4, R12, R16, R8 ;  /* 0x000000100c04723c */ /* 0x004fde0000001808 */
[----:B------:R-:W-:-:S04]  /*7aca0*/  NOP ;  /* 0x0000000000007918 */ /* 0x000fc80000000000 */
        /* <DEDUP_REMOVED lines=10> */
[----:B-1----:R-:W4:Y:S04]  /*7ad50*/  LDL R7, [R1+0x1f4c] ;  /* 0x001f4c0001077983 */ /* 0x002f280000100800 */
[----:B--2---:R-:W-:Y:S04]  /*7ad60*/  STL.64 [R1+0x3f30], R10 ;  /* 0x003f300a01007387 */ /* 0x004fe80000100a00 */
[----:B---3--:R0:W-:Y:S04]  /*7ad70*/  STL.64 [R1+0x3f28], R8 ;  /* 0x003f280801007387 */ /* 0x0081e80000100a00 */
[----:B0-----:R-:W2:Y:S04]  /*7ad80*/  LDL.LU R8, [R1+0x500] ;  /* 0x0005000001087983 */ /* 0x001ea80000300800 */
[----:B------:R-:W2:Y:S04]  /*7ad90*/  LDL.LU R9, [R1+0x504] ;  /* 0x0005040001097983 */ /* 0x000ea80000300800 */
[----:B------:R-:W3:Y:S04]  /*7ada0*/  LDL.LU R10, [R1+0x508] ;  /* 0x00050800010a7983 */ /* 0x000ee80000300800 */
[----:B------:R-:W3:Y:S04]  /*7adb0*/  LDL.LU R11, [R1+0x50c] ;  /* 0x00050c00010b7983 */ /* 0x000ee80000300800 */
[----:B------:R-:W2:Y:S01]  /*7adc0*/  LDL R4, [R1+0x1f38] ;  /* 0x001f380001047983 */ /* 0x000ea20000100800 */
[----:B------:R-:W-:-:S02]  /*7add0*/  F2FP.F16.E4M3.UNPACK_B R2, R3 ;  /* 0x00000003ff02723e */ /* 0x000fc400020006ff */
[----:B----4-:R-:W-:Y:S01]  /*7ade0*/  F2FP.F16.E4M3.UNPACK_B R3, R0 ;  /* 0x00000000ff03723e */ /* 0x010fe200020006ff */
        /* <DEDUP_REMOVED lines=23> */
[----:B------:R-:W-:Y:S03]  /*7af60*/  HMMA.16816.F32 R8, R12, R2, R8 ;  /* 0x000000020c08723c */ /* 0x000fe60000001808 */
[----:B--2---:R-:W-:Y:S04]  /*7af70*/  STL.64 [R1+0x3f20], R18 ;  /* 0x003f201201007387 */ /* 0x004fe80000100a00 */
[----:B------:R0:W-:Y:S04]  /*7af80*/  STL.64 [R1+0x3f18], R16 ;  /* 0x003f181001007387 */ /* 0x0001e80000100a00 */
[----:B0-----:R-:W2:Y:S04]  /*7af90*/  LDL.LU R16, [R1+0x5a0] ;  /* 0x0005a00001107983 */ /* 0x001ea80000300800 */
        /* <DEDUP_REMOVED lines=9> */
[----:B------:R-:W-:Y:S04]  /*7b030*/  STL.64 [R1+0x470], R8 ;  /* 0x0004700801007387 */ /* 0x000fe80000100a00 */
[----:B------:R0:W-:Y:S04]  /*7b040*/  STL.64 [R1+0x478], R10 ;  /* 0x0004780a01007387 */ /* 0x0001e80000100a00 */
[----:B0-----:R-:W2:Y:S04]  /*7b050*/  LDL.LU.64 R10, [R1+0x3f40] ;  /* 0x003f4000010a7983 */ /* 0x001ea80000300a00 */
[----:B------:R-:W2:Y:S01]  /*7b060*/  LDL.LU.64 R8, [R1+0x3f38] ;  /* 0x003f380001087983 */ /* 0x000ea20000300a00 */
[----:B------:R-:W-:-:S02]  /*7b070*/  F2FP.F16.E4M3.UNPACK_B R4, R4 ;  /* 0x00000004ff04723e */ /* 0x000fc400020006ff */
[----:B---3--:R-:W-:Y:S02]  /*7b080*/  F2FP.F16.E4M3.UNPACK_B R5, R5 ;  /* 0x00000005ff05723e */ /* 0x008fe400020006ff */
[----:B----4-:R-:W-:Y:S02]  /*7b090*/  F2FP.F16.E4M3.UNPACK_B R6, R6 ;  /* 0x00000006ff06723e */ /* 0x010fe400020006ff */
[----:B------:R-:W-:Y:S01]  /*7b0a0*/  F2FP.F16.E4M3.UNPACK_B R7, R7 ;  /* 0x00000007ff07723e */ /* 0x000fe200020006ff */
[----:B------:R0:W-:Y:S04]  /*7b0b0*/  STL.64 [R1+0x3ec0], R2 ;  /* 0x003ec00201007387 */ /* 0x0001e80000100a00 */
[----:B0-----:R-:W3:Y:S04]  /*7b0c0*/  LDL.LU R3, [R1+0x342c] ;  /* 0x00342c0001037983 */ /* 0x001ee80000300800 */
[----:B------:R-:W4:Y:S01]  /*7b0d0*/  LDL.LU R2, [R1+0x3438] ;  /* 0x0034380001027983 */ /* 0x000f220000300800 */
[C---:B--2---:R-:W-:Y:S08]  /*7b0e0*/  HMMA.16816.F32 R16, R12.reuse, R6, R16 ;  /* 0x000000060c10723c */ /* 0x044ff00000001810 */
[----:B------:R-:W-:-:S15]  /*7b0f0*/  HMMA.16816.F32 R8, R12, R4, R8 ;  /* 0x000000040c08723c */ /* 0x000fde0000001808 */
[----:B------:R-:W-:-:S04]  /*7b100*/  NOP ;  /* 0x0000000000007918 */ /* 0x000fc80000000000 */
[----:B------:R-:W-:Y:S04]  /*7b110*/  STL.64 [R1+0x490], R8 ;  /* 0x0004900801007387 */ /* 0x000fe80000100a00 */
[----:B------:R0:W-:Y:S04]  /*7b120*/  STL.64 [R1+0x498], R10 ;  /* 0x0004980a01007387 */ /* 0x0001e80000100a00 */
[----:B0-----:R-:W2:Y:S04]  /*7b130*/  LDL.LU.64 R10, [R1+0x3f30] ;  /* 0x003f3000010a7983 */ /* 0x001ea80000300a00 */
[----:B------:R-:W2:Y:S04]  /*7b140*/  LDL.LU.64 R8, [R1+0x3f28] ;  /* 0x003f280001087983 */ /* 0x000ea80000300a00 */
[----:B------:R-:W-:Y:S04]  /*7b150*/  STL.64 [R1+0x520], R16 ;  /* 0x0005201001007387 */ /* 0x000fe80000100a00 */
[----:B------:R0:W-:Y:S04]  /*7b160*/  STL.64 [R1+0x528], R18 ;  /* 0x0005281201007387 */ /* 0x0001e80000100a00 */
[----:B0-----:R-:W3:Y:S04]  /*7b170*/  LDL.LU.64 R18, [R1+0x3f20] ;  /* 0x003f200001127983 */ /* 0x001ee80000300a00 */
[----:B------:R-:W3:Y:S04]  /*7b180*/  LDL.LU.64 R16, [R1+0x3f18] ;  /* 0x003f180001107983 */ /* 0x000ee80000300a00 */
[----:B------:R0:W-:Y:S04]  /*7b190*/  STL.64 [R1+0x3d90], R6 ;  /* 0x003d900601007387 */ /* 0x0001e80000100a00 */
[----:B0-----:R-:W4:Y:S04]  /*7b1a0*/  LDL.LU R6, [R1+0x3424] ;  /* 0x0034240001067983 */ /* 0x001f280000300800 */
[----:B------:R-:W4:Y:S04]  /*7b1b0*/  LDL.LU R7, [R1+0x3430] ;  /* 0x0034300001077983 */ /* 0x000f280000300800 */
[----:B------:R0:W-:Y:S04]  /*7b1c0*/  STL.64 [R1+0x3d88], R4 ;  /* 0x003d880401007387 */ /* 0x0001e80000100a00 */
[----:B0-----:R-:W4:Y:S01]  /*7b1d0*/  LDL.LU R5, [R1+0x3428] ;  /* 0x0034280001057983 */ /* 0x001f220000300800 */
[----:B--2---:R-:W-:-:S02]  /*7b1e0*/  F2FP.F16.E4M3.UNPACK_B R8, R8 ;  /* 0x00000008ff08723e */ /* 0x004fc400020006ff */
[----:B------:R-:W-:-:S07]  /*7b1f0*/  F2FP.F16.E4M3.UNPACK_B R9, R9 ;  /* 0x00000009ff09723e */ /* 0x000fce00020006ff */
[----:B---3--:R-:W-:-:S15]  /*7b200*/  HMMA.16816.F32 R16, R12, R8, R16 ;  /* 0x000000080c10723c */ /* 0x008fde0000001810 */
[----:B------:R-:W-:-:S04]  /*7b210*/  NOP ;  /* 0x0000000000007918 */ /* 0x000fc80000000000 */
[----:B------:R-:W-:Y:S04]  /*7b220*/  STL.64 [R1+0x10d0], R16 ;  /* 0x0010d01001007387 */ /* 0x000fe80000100a00 */
[----:B------:R0:W-:Y:S04]  /*7b230*/  STL.64 [R1+0x10d8], R18 ;  /* 0x0010d81201007387 */ /* 0x0001e80000100a00 */
[----:B0-----:R-:W2:Y:S04]  /*7b240*/  LDL.LU.64 R18, [R1+0x3f10] ;  /* 0x003f100001127983 */ /* 0x001ea80000300a00 */
[----:B------:R-:W2:Y:S01]  /*7b250*/  LDL.LU.64 R16, [R1+0x3f08] ;  /* 0x003f080001107983 */ /* 0x000ea20000300a00 */
[----:B------:R-:W-:-:S02]  /*7b260*/  F2FP.F16.E4M3.UNPACK_B R10, R10 ;  /* 0x0000000aff0a723e */ /* 0x000fc400020006ff */
[----:B------:R-:W-:Y:S01]  /*7b270*/  F2FP.F16.E4M3.UNPACK_B R11, R11 ;  /* 0x0000000bff0b723e */ /* 0x000fe200020006ff */
[----:B----4-:R-:W-:Y:S02]  /*7b280*/  IMAD R4, R6, 0x100, R5 ;  /* 0x0000010006047824 */ /* 0x010fe400078e0205 */
[----:B------:R-:W-:Y:S02]  /*7b290*/  IMAD R3, R3, 0x100, R7 ;  /* 0x0000010003037824 */ /* 0x000fe400078e0207 */
[----:B------:R-:W-:Y:S02]  /*7b2a0*/  IMAD R2, R20, 0x100, R2 ;  /* 0x0000010014027824 */ /* 0x000fe400078e0202 */
[----:B------:R-:W-:Y:S01]  /*7b2b0*/  IMAD R0, R0, 0x100, R21 ;  /* 0x0000010000007824 */ /* 0x000fe200078e0215 */
[----:B--2---:R-:W-:Y:S01]  /*7b2c0*/  HMMA.16816.F32 R12, R12, R10, R16 ;  /* 0x0000000a0c0c723c */ /* 0x004fe20000001810 */
[----:B------:R-:W2:Y:S04]  /*7b2d0*/  LDL.LU.64 R18, [R1+0x3f00] ;  /* 0x003f000001127983 */ /* 0x000ea80000300a00 */
[----:B------:R-:W2:Y:S04]  /*7b2e0*/  LDL.LU.64 R16, [R1+0x3ef8] ;  /* 0x003ef80001107983 */ /* 0x000ea80000300a00 */
[----:B------:R-:W-:Y:S04]  /*7b2f0*/  STL [R1+0x3d14], R10 ;  /* 0x003d140a01007387 */ /* 0x000fe80000100800 */
[----:B------:R-:W-:Y:S06]  /*7b300*/  STL [R1+0x3d10], R11 ;  /* 0x003d100b01007387 */ /* 0x000fec0000100800 */
[----:B------:R0:W-:Y:S04]  /*7b310*/  STL.64 [R1+0x510], R12 ;  /* 0x0005100c01007387 */ /* 0x0001e80000100a00 */
[----:B------:R1:W-:Y:S01]  /*7b320*/  STL.64 [R1+0x518], R14 ;  /* 0x0005180e01007387 */ /* 0x0003e20000100a00 */
[----:B0-----:R-:W-:-:S02]  /*7b330*/  F2FP.F16.E4M3.UNPACK_B R12, R4 ;  /* 0x00000004ff0c723e */ /* 0x001fc400020006ff */
[----:B------:R-:W-:Y:S02]  /*7b340*/  F2FP.F16.E4M3.UNPACK_B R13, R3 ;  /* 0x00000003ff0d723e */ /* 0x000fe400020006ff */
[----:B-1----:R-:W-:Y:S02]  /*7b350*/  F2FP.F16.E4M3.UNPACK_B R14, R2 ;  /* 0x00000002ff0e723e */ /* 0x002fe400020006ff */
[----:B------:R-:W-:Y:S01]  /*7b360*/  F2FP.F16.E4M3.UNPACK_B R15, R0 ;  /* 0x00000000ff0f723e */ /* 0x000fe200020006ff */
[----:B------:R-:W-:Y:S02]  /*7b370*/  IMAD.MOV.U32 R0, RZ, RZ, R23 ;  /* 0x000000ffff007224 */ /* 0x000fe400078e0017 */
[----:B------:R-:W-:-:S04]  /*7b380*/  IMAD.MOV.U32 R10, RZ, RZ, R22 ;  /* 0x000000ffff0a7224 */ /* 0x000fc800078e0016 */
[C---:B--2---:R-:W-:Y:S08]  /*7b390*/  HMMA.16816.F32 R4, R12.reuse, R22, R16 ;  /* 0x000000160c04723c */ /* 0x044ff00000001810 */
[----:B------:R-:W-:Y:S11]  /*7b3a0*/  HMMA.16816.F32 R16, R12, R28, R24 ;  /* 0x0000001c0c10723c */ /* 0x000ff60000001818 */
[----:B------:R0:W-:Y:S04]  /*7b3b0*/  STL.64 [R1+0x10c0], R4 ;  /* 0x0010c00401007387 */ /* 0x0001e80000100a00 */
[----:B------:R1:W-:Y:S04]  /*7b3c0*/  STL.64 [R1+0x10c8], R6 ;  /* 0x0010c80601007387 */ /* 0x0003e80000100a00 */
[----:B------:R-:W-:Y:S04]  /*7b3d0*/  STL [R1+0x3d20], R0 ;  /* 0x003d200001007387 */ /* 0x000fe80000100800 */
[----:B------:R-:W-:Y:S04]  /*7b3e0*/  STL [R1+0x3d1c], R10 ;  /* 0x003d1c0a01007387 */ /* 0x000fe80000100800 */
[----:B0-----:R-:W2:Y:S04]  /*7b3f0*/  LDL.LU R4, [R1+0x1ce0] ;  /* 0x001ce00001047983 */ /* 0x001ea80000300800 */
[----:B------:R-:W-:Y:S04]  /*7b400*/  STL.64 [R1+0x10b0], R16 ;  /* 0x0010b01001007387 */ /* 0x000fe80000100a00 */
[----:B------:R-:W-:Y:S04]  /*7b410*/  STL.64 [R1+0x10b8], R18 ;  /* 0x0010b81201007387 */ /* 0x000fe80000100a00 */
[----:B------:R-:W2:Y:S04]  /*7b420*/  LDL.LU R5, [R1+0x1ce4] ;  /* 0x001ce40001057983 */ /* 0x000ea80000300800 */
[----:B-1----:R-:W3:Y:S04]  /*7b430*/  LDL.LU R6, [R1+0x1ce8] ;  /* 0x001ce80001067983 */ /* 0x002ee80000300800 */
        /* <DEDUP_REMOVED lines=62> */
[----:B------:R-:W2:Y:S04]  /*7b820*/  LDL.LU.64 R4, [R1+0x3ed8] ;  /* 0x003ed80001047983 */ /* 0x000ea80000300a00 */
[----:B------:R-:W-:Y:S01]  /*7b830*/  STL [R1+0x3d30], R11 ;  /* 0x003d300b01007387 */ /* 0x000fe20000100800 */
[----:B----4-:R-:W-:-:S02]  /*7b840*/  IMAD.MOV.U32 R0, RZ, RZ, R3 ;  /* 0x000000ffff007224 */ /* 0x010fc400078e0003 */
[----:B------:R-:W-:Y:S01]  /*7b850*/  IMAD.MOV.U32 R10, RZ, RZ, R2 ;  /* 0x000000ffff0a7224 */ /* 0x000fe200078e0002 */
        /* <DEDUP_REMOVED lines=14> */
[----:B0-----:R-:W2:Y:S04]  /*7b940*/  LDL.LU.64 R6, [R1+0x3eb8] ;  /* 0x003eb80001067983 */ /* 0x001ea80000300a00 */
[----:B------:R-:W2:Y:S04]  /*7b950*/  LDL.LU.64 R4, [R1+0x3eb0] ;  /* 0x003eb00001047983 */ /* 0x000ea80000300a00 */
        /* <DEDUP_REMOVED lines=10> */
[----:B---3--:R-:W-:-:S03]  /*7ba00*/  IMAD.MOV.U32 R11, RZ, RZ, R21 ;  /* 0x000000ffff0b7224 */ /* 0x008fc600078e0015 */
        /* <DEDUP_REMOVED lines=9> */
[C---:B0-----:R-:W-:Y:S08]  /*7baa0*/  HMMA.16816.F32 R4, R12.reuse, R22, R16 ;  /* 0x000000160c04723c */ /* 0x041ff00000001810 */
[----:B------:R-:W-:Y:S11]  /*7bab0*/  HMMA.16816.F32 R16, R12, R28, R24 ;  /* 0x0000001c0c10723c */ /* 0x000ff60000001818 */
[----:B------:R0:W-:Y:S04]  /*7bac0*/  STL.64 [R1+0x1040], R4 ;  /* 0x0010400401007387 */ /* 0x0001e80000100a00 */
[----:B------:R1:W-:Y:S04]  /*7bad0*/  STL.64 [R1+0x1048], R6 ;  /* 0x0010480601007387 */ /* 0x0003e80000100a00 */
[----:B------:R-:W-:Y:S04]  /*7bae0*/  STL [R1+0x3d50], R0 ;  /* 0x003d500001007387 */ /* 0x000fe80000100800 */
[----:B------:R-:W-:Y:S04]  /*7baf0*/  STL [R1+0x3d4c], R10 ;  /* 0x003d4c0a01007387 */ /* 0x000fe80000100800 */
[----:B0-----:R-:W2:Y:S04]  /*7bb00*/  LDL.64 R4, [R1+0x28] ;  /* 0x0000280001047983 */ /* 0x001ea80000100a00 */
[----:B------:R0:W-:Y:S04]  /*7bb10*/  STL.64 [R1+0x1030], R16 ;  /* 0x0010301001007387 */ /* 0x0001e80000100a00 */
[----:B------:R3:W-:Y:S04]  /*7bb20*/  STL.64 [R1+0x1038], R18 ;  /* 0x0010381201007387 */ /* 0x0007e80000100a00 */
[----:B-1----:R-:W2:Y:S01]  /*7bb30*/  LDL.64 R6, [R1+0x20] ;  /* 0x0000200001067983 */ /* 0x002ea20000100a00 */
[----:B------:R-:W-:-:S03]  /*7bb40*/  IMAD.MOV.U32 R11, RZ, RZ, R29 ;  /* 0x000000ffff0b7224 */ /* 0x000fc600078e001d */
[----:B--2---:R-:W-:Y:S04]  /*7bb50*/  STL.64 [R1+0x3e60], R6 ;  /* 0x003e600601007387 */ /* 0x004fe80000100a00 */
[----:B------:R1:W-:Y:S04]  /*7bb60*/  STL.64 [R1+0x3e58], R4 ;  /* 0x003e580401007387 */ /* 0x0003e80000100a00 */
[----:B0-----:R-:W2:Y:S04]  /*7bb70*/  LDL.LU R16, [R1+0x1c50] ;  /* 0x001c500001107983 */ /* 0x001ea80000300800 */
[----:B------:R-:W2:Y:S04]  /*7bb80*/  LDL.LU R17, [R1+0x1c54] ;  /* 0x001c540001117983 */ /* 0x000ea80000300800 */
[----:B---3--:R-:W3:Y:S04]  /*7bb90*/  LDL.LU R18, [R1+0x1c58] ;  /* 0x001c580001127983 */ /* 0x008ee80000300800 */
[----:B------:R-:W3:Y:S04]  /*7bba0*/  LDL.LU R19, [R1+0x1c5c] ;  /* 0x001c5c0001137983 */ /* 0x000ee80000300800 */
[----:B------:R-:W2:Y:S04]  /*7bbb0*/  LDL.64 R28, [R1+0x38] ;  /* 0x00003800011c7983 */ /* 0x000ea80000100a00 */
[----:B-1----:R-:W2:Y:S04]  /*7bbc0*/  LDL.LU R4, [R1+0x1c80] ;  /* 0x001c800001047983 */ /* 0x002ea80000300800 */
        /* <DEDUP_REMOVED lines=25> */
[----:B------:R-:W2:Y:S04]  /*7bd60*/  LDL.LU R18, [R1+0x1c68] ;  /* 0x001c680001127983 */ /* 0x000ea80000300800 */
[----:B------:R-:W2:Y:S04]  /*7bd70*/  LDL.LU R19, [R1+0x1c6c] ;  /* 0x001c6c0001137983 */ /* 0x000ea80000300800 */
[----:B--2---:R-:W-:Y:S04]  /*7bd80*/  STL.64 [R1+0x3e50], R18 ;  /* 0x003e501201007387 */ /* 0x004fe80000100a00 */
[----:B---3--:R0:W-:Y:S04]  /*7bd90*/  STL.64 [R1+0x3e48], R16 ;  /* 0x003e481001007387 */ /* 0x0081e80000100a00 */
        /* <DEDUP_REMOVED lines=30> */
[----:B------:R-:W-:-:S02]  /*7bf80*/  IMAD.MOV.U32 R0, RZ, RZ, R29 ;  /* 0x000000ffff007224 */ /* 0x000fc400078e001d */
        /* <DEDUP_REMOVED lines=36> */
[----:B---3--:R-:W-:Y:S02]  /*7c1d0*/  IMAD.MOV.U32 R0, RZ, RZ, R25 ;  /* 0x000000ffff007224 */ /* 0x008fe400078e0019 */
[----:B------:R-:W-:Y:S02]  /*7c1e0*/  IMAD.MOV.U32 R10, RZ, RZ, R24 ;  /* 0x000000ffff0a7224 */ /* 0x000fe400078e0018 */
[----:B0-----:R-:W-:Y:S01]  /*7c1f0*/  IMAD.MOV.U32 R11, RZ, RZ, R27 ;  /* 0x000000ffff0b7224 */ /* 0x001fe200078e001b */
[----:B--2---:R-:W-:-:S15]  /*7c200*/  HMMA.16816.F32 R4, R12, R24, R16 ;  /* 0x000000180c04723c */ /* 0x004fde0000001810 */
[----:B------:R-:W-:-:S04]  /*7c210*/  NOP ;  /* 0x0000000000007918 */ /* 0x000fc80000000000 */
[----:B------:R-:W-:Y:S04]  /*7c220*/  STL.64 [R1+0xfc0], R4 ;  /* 0x000fc00401007387 */ /* 0x000fe80000100a00 */
[----:B------:R0:W-:Y:S02]  /*7c230*/  STL.64 [R1+0xfc8], R6 ;  /* 0x000fc80601007387 */ /* 0x0001e40000100a00 */
[C---:B0-----:R-:W-:Y:S02]  /*7c240*/  HMMA.16816.F32 R4, R12.reuse, R26, R20 ;  /* 0x0000001a0c04723c */ /* 0x041fe40000001814 */
[----:B------:R-:W-:Y:S04]  /*7c250*/  STL [R1+0x3d80], R0 ;  /* 0x003d800001007387 */ /* 0x000fe80000100800 */
[----:B------:R-:W-:Y:S04]  /*7c260*/  STL [R1+0x3d7c], R10 ;  /* 0x003d7c0a01007387 */ /* 0x000fe80000100800 */
[----:B------:R-:W-:Y:S09]  /*7c270*/  STL [R1+0x3e30], R11 ;  /* 0x003e300b01007387 */ /* 0x000ff20000100800 */
[----:B------:R-:W-:Y:S04]  /*7c280*/  STL.64 [R1+0xfb0], R4 ;  /* 0x000fb00401007387 */ /* 0x000fe80000100a00 */
[----:B------:R-:W-:Y:S04]  /*7c290*/  STL.64 [R1+0xfb8], R6 ;  /* 0x000fb80601007387 */ /* 0x000fe80000100a00 */
[----:B------:R0:W-:Y:S04]  /*7c2a0*/  STL.64 [R1+0x3e28], R8 ;  /* 0x003e280801007387 */ /* 0x0001e80000100a00 */
[----:B------:R-:W2:Y:S04]  /*7c2b0*/  LDL.LU R16, [R1+0x1bd0] ;  /* 0x001bd00001107983 */ /* 0x000ea80000300800 */
[----:B------:R-:W2:Y:S04]  /*7c2c0*/  LDL.LU R17, [R1+0x1bd4] ;  /* 0x001bd40001117983 */ /* 0x000ea80000300800 */
[----:B------:R-:W3:Y:S04]  /*7c2d0*/  LDL.LU R18, [R1+0x1bd8] ;  /* 0x001bd80001127983 */ /* 0x000ee80000300800 */
[----:B------:R-:W3:Y:S04]  /*7c2e0*/  LDL.LU R19, [R1+0x1bdc] ;  /* 0x001bdc0001137983 */ /* 0x000ee80000300800 */
        /* <DEDUP_REMOVED lines=17> */
[----:B------:R-:W-:Y:S04]  /*7c400*/  STL.64 [R1+0x3df0], R22 ;  /* 0x003df01601007387 */ /* 0x000fe80000100a00 */
        /* <DEDUP_REMOVED lines=18> */
[----:B------:R-:W-:Y:S04]  /*7c530*/  STL.64 [R1+0xfa0], R8 ;  /* 0x000fa00801007387 */ /* 0x000fe80000100a00 */
[----:B------:R0:W-:Y:S04]  /*7c540*/  STL.64 [R1+0xfa8], R10 ;  /* 0x000fa80a01007387 */ /* 0x0001e80000100a00 */
[----:B0-----:R-:W2:Y:S04]  /*7c550*/  LDL.LU R11, [R1+0x3e30] ;  /* 0x003e3000010b7983 */ /* 0x001ea80000300800 */
[----:B------:R-:W3:Y:S01]  /*7c560*/  LDL.LU.64 R8, [R1+0x3e28] ;  /* 0x003e280001087983 */ /* 0x000ee20000300a00 */
[----:B------:R-:W-:-:S05]  /*7c570*/  IMAD.MOV.U32 R10, RZ, RZ, R7 ;  /* 0x000000ffff0a7224 */ /* 0x000fca00078e0007 */
[----:B--2---:R-:W-:Y:S04]  /*7c580*/  STL.64 [R1+0x3da0], R10 ;  /* 0x003da00a01007387 */ /* 0x004fe80000100a00 */
[----:B---3--:R0:W-:Y:S04]  /*7c590*/  STL.64 [R1+0x3d98], R8 ;  /* 0x003d980801007387 */ /* 0x0081e80000100a00 */
[----:B0-----:R-:W2:Y:S04]  /*7c5a0*/  LDL.LU R8, [R1+0x1bb0] ;  /* 0x001bb00001087983 */ /* 0x001ea80000300800 */
[----:B------:R-:W2:Y:S04]  /*7c5b0*/  LDL.LU R9, [R1+0x1bb4] ;  /* 0x001bb40001097983 */ /* 0x000ea80000300800 */
[----:B------:R-:W3:Y:S04]  /*7c5c0*/  LDL.LU R10, [R1+0x1bb8] ;  /* 0x001bb800010a7983 */ /* 0x000ee80000300800 */
[----:B------:R-:W3:Y:S01]  /*7c5d0*/  LDL.LU R11, [R1+0x1bbc] ;  /* 0x001bbc00010b7983 */ /* 0x000ee20000300800 */
[----:B------:R-:W-:Y:S01]  /*7c5e0*/  HMMA.16816.F32 R24, R12, R26, R20 ;  /* 0x0000001a0c18723c */ /* 0x000fe20000001814 */
[----:B------:R-:W-:-:S02]  /*7c5f0*/  IMAD.MOV.U32 R0, RZ, RZ, R6 ;  /* 0x000000ffff007224 */ /* 0x000fc400078e0006 */
[----:B---3--:R-:W-:Y:S04]  /*7c600*/  STL.64 [R1+0x3db0], R10 ;  /* 0x003db00a01007387 */ /* 0x008fe80000100a00 */
[----:B--2---:R0:W-:Y:S04]  /*7c610*/  STL.64 [R1+0x3da8], R8 ;  /* 0x003da80801007387 */ /* 0x0041e80000100a00 */
[----:B0-----:R-:W2:Y:S04]  /*7c620*/  LDL.LU R8, [R1+0x1bc0] ;  /* 0x001bc00001087983 */ /* 0x001ea80000300800 */
[----:B------:R-:W2:Y:S04]  /*7c630*/  LDL.LU R9, [R1+0x1bc4] ;  /* 0x001bc40001097983 */ /* 0x000ea80000300800 */
[----:B------:R-:W2:Y:S04]  /*7c640*/  LDL.LU R10, [R1+0x1bc8] ;  /* 0x001bc800010a7983 */ /* 0x000ea80000300800 */
[----:B------:R-:W2:Y:S04]  /*7c650*/  LDL.LU R11, [R1+0x1bcc] ;  /* 0x001bcc00010b7983 */ /* 0x000ea80000300800 */
[----:B------:R-:W4:Y:S04]  /*7c660*/  LDL.LU R4, [R1+0x1ba0] ;  /* 0x001ba00001047983 */ /* 0x000f280000300800 */
[----:B------:R-:W4:Y:S04]  /*7c670*/  LDL.LU R5, [R1+0x1ba4] ;  /* 0x001ba40001057983 */ /* 0x000f280000300800 */
[----:B------:R-:W4:Y:S04]  /*7c680*/  LDL.LU R6, [R1+0x1ba8] ;  /* 0x001ba80001067983 */ /* 0x000f280000300800 */
[----:B------:R-:W4:Y:S04]  /*7c690*/  LDL.LU R7, [R1+0x1bac] ;  /* 0x001bac0001077983 */ /* 0x000f280000300800 */
[----:B------:R-:W3:Y:S04]  /*7c6a0*/  LDL.LU.64 R22, [R1+0x3e20] ;  /* 0x003e200001167983 */ /* 0x000ee80000300a00 */
[----:B------:R-:W3:Y:S04]  /*7c6b0*/  LDL.LU.64 R20, [R1+0x3e18] ;  /* 0x003e180001147983 */ /* 0x000ee80000300a00 */
        /* <DEDUP_REMOVED lines=42> */
[----:B------:R-:W3:Y:S04]  /*7c960*/  LDL.LU R29, [R1+0x3448] ;  /* 0x00344800011d7983 */ /* 0x000ee80000300800 */
[----:B------:R-:W3:Y:S04]  /*7c970*/  LDL.LU R28, [R1+0x3444] ;  /* 0x00344400011c7983 */ /* 0x000ee80000300800 */
        /* <DEDUP_REMOVED lines=11> */
[----:B------:R-:W3:Y:S01]  /*7ca30*/  LDL.LU.64 R8, [R1+0x3da8] ;  /* 0x003da80001087983 */ /* 0x000ee20000300a00 */
[C---:B----4-:R-:W-:Y:S08]  /*7ca40*/  HMMA.16816.F32 R4, R12.reuse, R2, R4 ;  /* 0x000000020c04723c */ /* 0x050ff00000001804 */
        /* <DEDUP_REMOVED lines=20> */
[----:B--2---:R-:W-:Y:S04]  /*7cb90*/  STL.64 [R1+0x3ae8], R6 ;  /* 0x003ae80601007387 */ /* 0x004fe80000100a00 */
[----:B------:R3:W-:Y:S01]  /*7cba0*/  STL.64 [R1+0x3ae0], R4 ;  /* 0x003ae00401007387 */ /* 0x0007e20000100a00 */
[C---:B0-----:R-:W-:Y:S08]  /*7cbb0*/  HMMA.16816.F32 R16, R12.reuse, R6, R20 ;  /* 0x000000060c10723c */ /* 0x041ff00000001814 */
[----:B---3--:R-:W-:Y:S11]  /*7cbc0*/  HMMA.16816.F32 R4, R12, R8, R24 ;  /* 0x000000080c04723c */ /* 0x008ff60000001818 */
[----:B------:R-:W-:Y:S04]  /*7cbd0*/  STL.64 [R1+0xef0], R16 ;  /* 0x000ef01001007387 */ /* 0x000fe80000100a00 */
[----:B------:R-:W-:Y:S04]  /*7cbe0*/  STL.64 [R1+0xef8], R18 ;  /* 0x000ef81201007387 */ /* 0x000fe80000100a00 */
[----:B------:R-:W2:Y:S04]  /*7cbf0*/  LDL.LU R20, [R1+0x1a30] ;  /* 0x001a300001147983 */ /* 0x000ea80000300800 */
[----:B------:R-:W-:Y:S04]  /*7cc00*/  STL.64 [R1+0xee0], R4 ;  /* 0x000ee00401007387 */ /* 0x000fe80000100a00 */
[----:B------:R0:W-:Y:S04]  /*7cc10*/  STL.64 [R1+0xee8], R6 ;  /* 0x000ee80601007387 */ /* 0x0001e80000100a00 */
[----:B------:R-:W2:Y:S04]  /*7cc20*/  LDL.LU R21, [R1+0x1a34] ;  /* 0x001a340001157983 */ /* 0x000ea80000300800 */
[----:B------:R-:W3:Y:S04]  /*7cc30*/  LDL.LU R22, [R1+0x1a38] ;  /* 0x001a380001167983 */ /* 0x000ee80000300800 */
[----:B------:R-:W3:Y:S01]  /*7cc40*/  LDL.LU R23, [R1+0x1a3c] ;  /* 0x001a3c0001177983 */ /* 0x000ee20000300800 */
[----:B------:R-:W-:-:S02]  /*7cc50*/  IMAD.MOV.U32 R24, RZ, RZ, R0 ;  /* 0x000000ffff187224 */ /* 0x000fc400078e0000 */
[----:B------:R-:W-:Y:S02]  /*7cc60*/  IMAD.MOV.U32 R25, RZ, RZ, R10 ;  /* 0x000000ffff197224 */ /* 0x000fe400078e000a */
[----:B0-----:R-:W-:Y:S01]  /*7cc70*/  IMAD.MOV.U32 R7, RZ, RZ, R11 ;  /* 0x000000ffff077224 */ /* 0x001fe200078e000b */
[----:B---3--:R-:W-:Y:S04]  /*7cc80*/  STL.64 [R1+0x3b68], R22 ;  /* 0x003b681601007387 */ /* 0x008fe80000100a00 */
[----:B--2---:R-:W-:Y:S04]  /*7cc90*/  STL.64 [R1+0x3b60], R20 ;  /* 0x003b601401007387 */ /* 0x004fe80000100a00 */
[----:B------:R-:W2:Y:S04]  /*7cca0*/  LDL.LU R0, [R1+0x3d80] ;  /* 0x003d800001007983 */ /* 0x000ea80000300800 */
[----:B------:R-:W3:Y:S04]  /*7ccb0*/  LDL.LU R10, [R1+0x3d7c] ;  /* 0x003d7c00010a7983 */ /* 0x000ee80000300800 */
[----:B------:R-:W4:Y:S04]  /*7ccc0*/  LDL R6, [R1+0x10] ;  /* 0x0000100001067983 */ /* 0x000f280000100800 */
[----:B------:R-:W2:Y:S04]  /*7ccd0*/  LDL.LU R11, [R1+0x3d78] ;  /* 0x003d7800010b7983 */ /* 0x000ea80000300800 */
[----:B------:R-:W2:Y:S04]  /*7cce0*/  LDL.LU R16, [R1+0x1a40] ;  /* 0x001a400001107983 */ /* 0x000ea80000300800 */
[----:B------:R-:W2:Y:S04]  /*7ccf0*/  LDL.LU R17, [R1+0x1a44] ;  /* 0x001a440001117983 */ /* 0x000ea80000300800 */
[----:B------:R-:W2:Y:S04]  /*7cd00*/  LDL.LU R18, [R1+0x1a48] ;  /* 0x001a480001127983 */ /* 0x000ea80000300800 */
[----:B------:R-:W2:Y:S04]  /*7cd10*/  LDL.LU R19, [R1+0x1a4c] ;  /* 0x001a4c0001137983 */ /* 0x000ea80000300800 */
[----:B--2---:R0:W-:Y:S04]  /*7cd20*/  STL.64 [R1+0x3b78], R18 ;  /* 0x003b781201007387 */ /* 0x0041e80000100a00 */
[----:B------:R-:W-:Y:S04]  /*7cd30*/  STL.64 [R1+0x3b70], R16 ;  /* 0x003b701001007387 */ /* 0x000fe80000100a00 */
[----:B------:R-:W2:Y:S01]  /*7cd40*/  LDL.64 R26, [R1] ;  /* 0x00000000011a7983 */ /* 0x000ea20000100a00 */
[----:B---3--:R-:W-:-:S02]  /*7cd50*/  IMAD.MOV.U32 R4, RZ, RZ, R10 ;  /* 0x000000ffff047224 */ /* 0x008fc400078e000a */
[----:B------:R-:W-:Y:S02]  /*7cd60*/  IMAD.MOV.U32 R5, RZ, RZ, R0 ;  /* 0x000000ffff057224 */ /* 0x000fe400078e0000 */
[----:B0-----:R-:W-:Y:S01]  /*7cd70*/  IMAD.MOV.U32 R19, RZ, RZ, R11 ;  /* 0x000000ffff137224 */ /* 0x001fe200078e000b */
[----:B--2---:R-:W-:Y:S04]  /*7cd80*/  STL.64 [R1+0x3b88], R26 ;  /* 0x003b881a01007387 */ /* 0x004fe80000100a00 */
[----:B------:R0:W-:Y:S04]  /*7cd90*/  STL.64 [R1+0x3b80], R24 ;  /* 0x003b801801007387 */ /* 0x0001e80000100a00 */
[----:B------:R-:W2:Y:S04]  /*7cda0*/  LDL.LU R10, [R1+0x3d74] ;  /* 0x003d7400010a7983 */ /* 0x000ea80000300800 */
[----:B------:R-:W3:Y:S04]  /*7cdb0*/  LDL.LU R0, [R1+0x3d70] ;  /* 0x003d700001007983 */ /* 0x000ee80000300800 */
[----:B----4-:R-:W-:Y:S04]  /*7cdc0*/  STL.64 [R1+0x3b98], R6 ;  /* 0x003b980601007387 */ /* 0x010fe80000100a00 */
[----:B------:R1:W-:Y:S04]  /*7cdd0*/  STL.64 [R1+0x3b90], R4 ;  /* 0x003b900401007387 */ /* 0x0003e80000100a00 */
[----:B------:R-:W4:Y:S04]  /*7cde0*/  LDL R18, [R1+0x20] ;  /* 0x0000200001127983 */ /* 0x000f280000100800 */
[----:B------:R-:W4:Y:S04]  /*7cdf0*/  LDL.LU R11, [R1+0x3d6c] ;  /* 0x003d6c00010b7983 */ /* 0x000f280000300800 */
[----:B0-----:R-:W4:Y:S04]  /*7ce00*/  LDL.LU R24, [R1+0x1a70] ;  /* 0x001a700001187983 */ /* 0x001f280000300800 */
[----:B------:R-:W4:Y:S04]  /*7ce10*/  LDL.LU R25, [R1+0x1a74] ;  /* 0x001a740001197983 */ /* 0x000f280000300800 */
[----:B------:R-:W4:Y:S04]  /*7ce20*/  LDL.LU R26, [R1+0x1a78] ;  /* 0x001a7800011a7983 */ /* 0x000f280000300800 */
[----:B------:R-:W4:Y:S01]  /*7ce30*/  LDL.LU R27, [R1+0x1a7c] ;  /* 0x001a7c00011b7983 */ /* 0x000f220000300800 */
[----:B--2---:R-:W-:-:S02]  /*7ce40*/  IMAD.MOV.U32 R17, RZ, RZ, R10 ;  /* 0x000000ffff117224 */ /* 0x004fc400078e000a */
[----:B---3--:R-:W-:Y:S01]  /*7ce50*/  IMAD.MOV.U32 R16, RZ, RZ, R0 ;  /* 0x000000ffff107224 */ /* 0x008fe200078e0000 */
[----:B----4-:R0:W-:Y:S04]  /*7ce60*/  STL.64 [R1+0x3ba8], R26 ;  /* 0x003ba81a01007387 */ /* 0x0101e80000100a00 */
[----:B------:R-:W-:Y:S04]  /*7ce70*/  STL.64 [R1+0x3ba0], R24 ;  /* 0x003ba01801007387 */ /* 0x000fe80000100a00 */
[----:B------:R-:W2:Y:S04]  /*7ce80*/  LDL.LU R0, [R1+0x3d68] ;  /* 0x003d680001007983 */ /* 0x000ea80000300800 */
[----:B------:R-:W3:Y:S04]  /*7ce90*/  LDL.LU R10, [R1+0x3d64] ;  /* 0x003d6400010a7983 */ /* 0x000ee80000300800 */
[----:B------:R-:W-:Y:S04]  /*7cea0*/  STL.64 [R1+0x3bb8], R18 ;  /* 0x003bb81201007387 */ /* 0x000fe80000100a00 */
[----:B------:R4:W-:Y:S04]  /*7ceb0*/  STL.64 [R1+0x3bb0], R16 ;  /* 0x003bb01001007387 */ /* 0x0009e80000100a00 */
[----:B-1----:R-:W2:Y:S04]  /*7cec0*/  LDL.LU R4, [R1+0x1a80] ;  /* 0x001a800001047983 */ /* 0x002ea80000300800 */
[----:B------:R-:W2:Y:S04]  /*7ced0*/  LDL.LU R5, [R1+0x1a84] ;  /* 0x001a840001057983 */ /* 0x000ea80000300800 */
[----:B------:R-:W2:Y:S04]  /*7cee0*/  LDL.LU R6, [R1+0x1a88] ;  /* 0x001a880001067983 */ /* 0x000ea80000300800 */
[----:B------:R-:W2:Y:S01]  /*7cef0*/  LDL.LU R7, [R1+0x1a8c] ;  /* 0x001a8c0001077983 */ /* 0x000ea20000300800 */
[----:B0-----:R-:W-:-:S03]  /*7cf00*/  IMAD.MOV.U32 R27, RZ, RZ, R11 ;  /* 0x000000ffff1b7224 */ /* 0x001fc600078e000b */
[----:B--2---:R-:W-:Y:S04]  /*7cf10*/  STL.64 [R1+0x3bc8], R6 ;  /* 0x003bc80601007387 */ /* 0x004fe80000100a00 */
[----:B------:R-:W-:Y:S04]  /*7cf20*/  STL.64 [R1+0x3bc0], R4 ;  /* 0x003bc00401007387 */ /* 0x000fe80000100a00 */
[----:B------:R-:W2:Y:S04]  /*7cf30*/  LDL R26, [R1+0x30] ;  /* 0x00003000011a7983 */ /* 0x000ea80000100800 */
[----:B------:R-:W2:Y:S04]  /*7cf40*/  LDL.LU R11, [R1+0x3d60] ;  /* 0x003d6000010b7983 */ /* 0x000ea80000300800 */
[----:B----4-:R-:W4:Y:S04]  /*7cf50*/  LDL.LU R16, [R1+0x1a90] ;  /* 0x001a900001107983 */ /* 0x010f280000300800 */
[----:B------:R-:W4:Y:S04]  /*7cf60*/  LDL.LU R17, [R1+0x1a94] ;  /* 0x001a940001117983 */ /* 0x000f280000300800 */
[----:B------:R-:W2:Y:S04]  /*7cf70*/  LDL.LU R18, [R1+0x1a98] ;  /* 0x001a980001127983 */ /* 0x000ea80000300800 */
[----:B------:R-:W2:Y:S01]  /*7cf80*/  LDL.LU R19, [R1+0x1a9c] ;  /* 0x001a9c0001137983 */ /* 0x000ea20000300800 */
[----:B---3--:R-:W-:-:S02]  /*7cf90*/  IMAD.MOV.U32 R24, RZ, RZ, R10 ;  /* 0x000000ffff187224 */ /* 0x008fc400078e000a */
[----:B------:R-:W-:Y:S01]  /*7cfa0*/  IMAD.MOV.U32 R25, RZ, RZ, R0 ;  /* 0x000000ffff197224 */ /* 0x000fe200078e0000 */
[----:B--2---:R0:W-:Y:S04]  /*7cfb0*/  STL.64 [R1+0x3bd8], R18 ;  /* 0x003bd81201007387 */ /* 0x0041e80000100a00 */
[----:B----4-:R-:W-:Y:S04]  /*7cfc0*/  STL.64 [R1+0x3bd0], R16 ;  /* 0x003bd01001007387 */ /* 0x010fe80000100a00 */
[----:B------:R-:W2:Y:S04]  /*7cfd0*/  LDL.LU R10, [R1+0x3d5c] ;  /* 0x003d5c00010a7983 */ /* 0x000ea80000300800 */
[----:B------:R-:W3:Y:S04]  /*7cfe0*/  LDL.LU R0, [R1+0x3d58] ;  /* 0x003d580001007983 */ /* 0x000ee80000300800 */
[----:B------:R-:W-:Y:S04]  /*7cff0*/  STL.64 [R1+0x3be8], R26 ;  /* 0x003be81a01007387 */ /* 0x000fe80000100a00 */
[----:B------:R1:W-:Y:S04]  /*7d000*/  STL.64 [R1+0x3be0], R24 ;  /* 0x003be01801007387 */ /* 0x0003e80000100a00 */
[----:B0-----:R-:W4:Y:S01]  /*7d010*/  LDL R18, [R1+0x40] ;  /* 0x0000400001127983 */ /* 0x001f220000100800 */
[----:B------:R-:W-:-:S03]  /*7d020*/  IMAD.MOV.U32 R19, RZ, RZ, R11 ;  /* 0x000000ffff137224 */ /* 0x000fc600078e000b */
[----:B------:R-:W2:Y:S04]  /*7d030*/  LDL.LU R11, [R1+0x3d54] ;  /* 0x003d5400010b7983 */ /* 0x000ea80000300800 */
[----:B----4-:R-:W-:Y:S04]  /*7d040*/  STL.64 [R1+0x3bf0], R18 ;  /* 0x003bf01201007387 */ /* 0x010fe80000100a00 */
[----:B-1----:R-:W4:Y:S04]  /*7d050*/  LDL.LU R24, [R1+0x1ab0] ;  /* 0x001ab00001187983 */ /* 0x002f280000300800 */
[----:B------:R-:W4:Y:S04]  /*7d060*/  LDL.LU R25, [R1+0x1ab4] ;  /* 0x001ab40001197983 */ /* 0x000f280000300800 */
[----:B------:R-:W4:Y:S04]  /*7d070*/  LDL.LU R26, [R1+0x1ab8] ;  /* 0x001ab800011a7983 */ /* 0x000f280000300800 */
[----:B------:R-:W4:Y:S01]  /*7d080*/  LDL.LU R27, [R1+0x1abc] ;  /* 0x001abc00011b7983 */ /* 0x000f220000300800 */
[----:B---3--:R-:W-:-:S02]  /*7d090*/  IMAD.MOV.U32 R16, RZ, RZ, R0 ;  /* 0x000000ffff107224 */ /* 0x008fc400078e0000 */
[----:B--2---:R-:W-:Y:S01]  /*7d0a0*/  IMAD.MOV.U32 R17, RZ, RZ, R10 ;  /* 0x000000ffff117224 */ /* 0x004fe200078e000a */
[----:B----4-:R-:W-:Y:S04]  /*7d0b0*/  STL.64 [R1+0x3c00], R26 ;  /* 0x003c001a01007387 */ /* 0x010fe80000100a00 */
[----:B------:R0:W-:Y:S04]  /*7d0c0*/  STL.64 [R1+0x3bf8], R24 ;  /* 0x003bf81801007387 */ /* 0x0001e80000100a00 */
[----:B------:R-:W2:Y:S04]  /*7d0d0*/  LDL.LU R0, [R1+0x3d50] ;  /* 0x003d500001007983 */ /* 0x000ea80000300800 */
[----:B------:R-:W3:Y:S04]  /*7d0e0*/  LDL.LU R10, [R1+0x3d4c] ;  /* 0x003d4c00010a7983 */ /* 0x000ee80000300800 */
[----:B------:R-:W-:Y:S04]  /*7d0f0*/  STL.64 [R1+0x3c08], R16 ;  /* 0x003c081001007387 */ /* 0x000fe80000100a00 */
[----:B0-----:R-:W4:Y:S04]  /*7d100*/  LDL.LU R24, [R1+0x1ac0] ;  /* 0x001ac00001187983 */ /* 0x001f280000300800 */
[----:B------:R-:W4:Y:S04]  /*7d110*/  LDL.LU R25, [R1+0x1ac4] ;  /* 0x001ac40001197983 */ /* 0x000f280000300800 */
[----:B------:R-:W2:Y:S04]  /*7d120*/  LDL.LU R26, [R1+0x1ac8] ;  /* 0x001ac800011a7983 */ /* 0x000ea80000300800 */
[----:B------:R-:W2:Y:S01]  /*7d130*/  LDL.LU R27, [R1+0x1acc] ;  /* 0x001acc00011b7983 */ /* 0x000ea20000300800 */
[----:B------:R-:W-:-:S03]  /*7d140*/  IMAD.MOV.U32 R19, RZ, RZ, R11 ;  /* 0x000000ffff137224 */ /* 0x000fc600078e000b */
[----:B--2---:R-:W-:Y:S04]  /*7d150*/  STL.64 [R1+0x3c18], R26 ;  /* 0x003c181a01007387 */ /* 0x004fe80000100a00 */
[----:B----4-:R0:W-:Y:S04]  /*7d160*/  STL.64 [R1+0x3c10], R24 ;  /* 0x003c101801007387 */ /* 0x0101e80000100a00 */
[----:B------:R-:W2:Y:S04]  /*7d170*/  LDL R18, [R1+0x50] ;  /* 0x0000500001127983 */ /* 0x000ea80000100800 */
[----:B------:R-:W4:Y:S04]  /*7d180*/  LDL.LU R11, [R1+0x3d48] ;  /* 0x003d4800010b7983 */ /* 0x000f280000300800 */
[----:B--2---:R1:W-:Y:S04]  /*7d190*/  STL.64 [R1+0x3c20], R18 ;  /* 0x003c201201007387 */ /* 0x0043e80000100a00 */
[----:B0-----:R-:W2:Y:S04]  /*7d1a0*/  LDL.LU R24, [R1+0x1ad0] ;  /* 0x001ad00001187983 */ /* 0x001ea80000300800 */
[----:B------:R-:W2:Y:S04]  /*7d1b0*/  LDL.LU R25, [R1+0x1ad4] ;  /* 0x001ad40001197983 */ /* 0x000ea80000300800 */
[----:B------:R-:W2:Y:S04]  /*7d1c0*/  LDL.LU R26, [R1+0x1ad8] ;  /* 0x001ad800011a7983 */ /* 0x000ea80000300800 */
[----:B------:R-:W2:Y:S01]  /*7d1d0*/  LDL.LU R27, [R1+0x1adc] ;  /* 0x001adc00011b7983 */ /* 0x000ea20000300800 */
[----:B---3--:R-:W-:-:S02]  /*7d1e0*/  IMAD.MOV.U32 R16, RZ, RZ, R10 ;  /* 0x000000ffff107224 */ /* 0x008fc400078e000a */
[----:B------:R-:W-:Y:S01]  /*7d1f0*/  IMAD.MOV.U32 R17, RZ, RZ, R0 ;  /* 0x000000ffff117224 */ /* 0x000fe200078e0000 */
[----:B--2---:R-:W-:Y:S04]  /*7d200*/  STL.64 [R1+0x3c30], R26 ;  /* 0x003c301a01007387 */ /* 0x004fe80000100a00 */
[----:B------:R0:W-:Y:S04]  /*7d210*/  STL.64 [R1+0x3c28], R24 ;  /* 0x003c281801007387 */ /* 0x0001e80000100a00 */
[----:B------:R-:W2:Y:S04]  /*7d220*/  LDL.LU R10, [R1+0x3d44] ;  /* 0x003d4400010a7983 */ /* 0x000ea80000300800 */
[----:B------:R-:W3:Y:S04]  /*7d230*/  LDL.LU R0, [R1+0x3d40] ;  /* 0x003d400001007983 */ /* 0x000ee80000300800 */
[----:B-1----:R-:W2:Y:S01]  /*7d240*/  LDL R18, [R1+0x60] ;  /* 0x0000600001127983 */ /* 0x002ea20000100800 */
[----:B----4-:R-:W-:-:S03]  /*7d250*/  IMAD.MOV.U32 R19, RZ, RZ, R11 ;  /* 0x000000ffff137224 */ /* 0x010fc600078e000b */
[----:B------:R-:W4:Y:S04]  /*7d260*/  LDL.LU R11, [R1+0x3d3c] ;  /* 0x003d3c00010b7983 */ /* 0x000f280000300800 */
[----:B------:R3:W-:Y:S04]  /*7d270*/  STL.64 [R1+0x3c38], R16 ;  /* 0x003c381001007387 */ /* 0x0007e80000100a00 */
[----:B--2---:R-:W-:Y:S04]  /*7d280*/  STL.64 [R1+0x3c50], R18 ;  /* 0x003c501201007387 */ /* 0x004fe80000100a00 */
[----:B0-----:R-:W2:Y:S04]  /*7d290*/  LDL.LU R24, [R1+0x1ae0] ;  /* 0x001ae00001187983 */ /* 0x001ea80000300800 */
[----:B------:R-:W2:Y:S04]  /*7d2a0*/  LDL.LU R25, [R1+0x1ae4] ;  /* 0x001ae40001197983 */ /* 0x000ea80000300800 */
[----:B------:R-:W2:Y:S04]  /*7d2b0*/  LDL.LU R26, [R1+0x1ae8] ;  /* 0x001ae800011a7983 */ /* 0x000ea80000300800 */
[----:B------:R-:W2:Y:S01]  /*7d2c0*/  LDL.LU R27, [R1+0x1aec] ;  /* 0x001aec00011b7983 */ /* 0x000ea20000300800 */
[----:B---3--:R-:W-:-:S02]  /*7d2d0*/  IMAD.MOV.U32 R16, RZ, RZ, R0 ;  /* 0x000000ffff107224 */ /* 0x008fc400078e0000 */
[----:B------:R-:W-:Y:S01]  /*7d2e0*/  IMAD.MOV.U32 R17, RZ, RZ, R10 ;  /* 0x000000ffff117224 */ /* 0x000fe200078e000a */
[----:B------:R-:W3:Y:S04]  /*7d2f0*/  LDL.LU R0, [R1+0x3d38] ;  /* 0x003d380001007983 */ /* 0x000ee80000300800 */
        /* <DEDUP_REMOVED lines=9> */
[----:B----4-:R-:W-:-:S03]  /*7d390*/  IMAD.MOV.U32 R19, RZ, RZ, R11 ;  /* 0x000000ffff137224 */ /* 0x010fc600078e000b */
[----:B------:R-:W4:Y:S04]  /*7d3a0*/  LDL.LU R11, [R1+0x3d30] ;  /* 0x003d3000010b7983 */ /* 0x000f280000300800 */
[----:B--2---:R-:W-:Y:S04]  /*7d3b0*/  STL.64 [R1+0x3c80], R18 ;  /* 0x003c801201007387 */ /* 0x004fe80000100a00 */
[----:B------:R-:W-:Y:S04]  /*7d3c0*/  STL.64 [R1+0x3c60], R26 ;  /* 0x003c601a01007387 */ /* 0x000fe80000100a00 */
[----:B------:R0:W-:Y:S04]  /*7d3d0*/  STL.64 [R1+0x3c58], R24 ;  /* 0x003c581801007387 */ /* 0x0001e80000100a00 */
        /* <DEDUP_REMOVED lines=17> */
[----:B------:R-:W4:Y:S01]  /*7d4f0*/  LDL.LU R11, [R1+0x3d24] ;  /* 0x003d2400010b7983 */ /* 0x000f220000300800 */
[----:B---3--:R-:W-:Y:S02]  /*7d500*/  IMAD.MOV.U32 R16, RZ, RZ, R0 ;  /* 0x000000ffff107224 */ /* 0x008fe400078e0000 */
[----:B------:R-:W-:Y:S01]  /*7d510*/  IMAD.MOV.U32 R17, RZ, RZ, R10 ;  /* 0x000000ffff117224 */ /* 0x000fe200078e000a */
        /* <DEDUP_REMOVED lines=9> */
[----:B------:R-:W2:Y:S01]  /*7d5b0*/  LDL R18, [R1+0x90] ;  /* 0x0000900001127983 */ /* 0x000ea20000100800 */
[----:B----4-:R-:W-:-:S03]  /*7d5c0*/  IMAD.MOV.U32 R19, RZ, RZ, R11 ;  /* 0x000000ffff137224 */ /* 0x010fc600078e000b */
[----:B------:R-:W-:Y:S04]  /*7d5d0*/  STL.64 [R1+0x3cc8], R16 ;  /* 0x003cc81001007387 */ /* 0x000fe80000100a00 */
[----:B--2---:R-:W-:Y:S04]  /*7d5e0*/  STL.64 [R1+0x3ce0], R18 ;  /* 0x003ce01201007387 */ /* 0x004fe80000100a00 */
[----:B---3--:R-:W-:Y:S04]  /*7d5f0*/  STL.64 [R1+0x3ca8], R26 ;  /* 0x003ca81a01007387 */ /* 0x008fe80000100a00 */
[----:B------:R0:W-:Y:S04]  /*7d600*/  STL.64 [R1+0x3ca0], R24 ;  /* 0x003ca01801007387 */ /* 0x0001e80000100a00 */
[----:B0-----:R-:W2:Y:S04]  /*7d610*/  LDL.LU R24, [R1+0x1b30] ;  /* 0x001b300001187983 */ /* 0x001ea80000300800 */
[----:B------:R-:W2:Y:S04]  /*7d620*/  LDL.LU R25, [R1+0x1b34] ;  /* 0x001b340001197983 */ /* 0x000ea80000300800 */
[----:B------:R-:W3:Y:S04]  /*7d630*/  LDL.LU R26, [R1+0x1b38] ;  /* 0x001b3800011a7983 */ /* 0x000ee80000300800 */
[----:B------:R-:W3:Y:S01]  /*7d640*/  LDL.LU R27, [R1+0x1b3c] ;  /* 0x001b3c00011b7983 */ /* 0x000ee20000300800 */
[----:B------:R-:W-:-:S02]  /*7d650*/  IMAD R29, R28, 0x100, R29 ;  /* 0x000001001c1d7824 */ /* 0x000fc400078e021d */
[----:B------:R-:W-:Y:S01]  /*7d660*/  IMAD.MOV.U32 R16, RZ, RZ, R10 ;  /* 0x000000ffff107224 */ /* 0x000fe200078e000a */
[----:B------:R-:W4:Y:S04]  /*7d670*/  LDL.LU R28, [R1+0x3450] ;  /* 0x00345000011c7983 */ /* 0x000f280000300800 */
[----:B------:R-:W4:Y:S04]  /*7d680*/  LDL.LU R19, [R1+0x344c] ;  /* 0x00344c0001137983 */ /* 0x000f280000300800 */
[----:B------:R-:W4:Y:S04]  /*7d690*/  LDL.LU R10, [R1+0x3458] ;  /* 0x00345800010a7983 */ /* 0x000f280000300800 */
[----:B------:R-:W4:Y:S01]  /*7d6a0*/  LDL.LU R18, [R1+0x3454] ;  /* 0x0034540001127983 */ /* 0x000f220000300800 */
[----:B------:R-:W-:-:S03]  /*7d6b0*/  IMAD.MOV.U32 R17, RZ, RZ, R0 ;  /* 0x000000ffff117224 */ /* 0x000fc600078e0000 */
        /* <DEDUP_REMOVED lines=37> */
[----:B------:R-:W2:Y:S04]  /*7d910*/  LDL.LU R28, [R1+0x3d18] ;  /* 0x003d1800011c7983 */ /* 0x000ea80000300800 */
[----:B------:R-:W2:Y:S04]  /*7d920*/  LDL.LU R10, [R1+0x3d14] ;  /* 0x003d1400010a7983 */ /* 0x000ea80000300800 */
[----:B------:R-:W2:Y:S02]  /*7d930*/  LDL.LU R11, [R1+0x3d10] ;  /* 0x003d1000010b7983 */ /* 0x000ea40000300800 */
[----:B--2---:R-:W-:Y:S02]  /*7d940*/  HMMA.16816.F32 R12, R12, R10, R24 ;  /* 0x0000000a0c0c723c */ /* 0x004fe40000001818 */
[----:B------:R-:W2:Y:S04]  /*7d950*/  LDL.LU.64 R26, [R1+0x3d08] ;  /* 0x003d0800011a7983 */ /* 0x000ea80000300a00 */
[----:B------:R-:W2:Y:S04]  /*7d960*/  LDL.LU.64 R24, [R1+0x3d00] ;  /* 0x003d000001187983 */ /* 0x000ea80000300a00 */
[----:B------:R-:W-:Y:S04]  /*7d970*/  STL.64 [R1+0x3ac8], R10 ;  /* 0x003ac80a01007387 */ /* 0x000fe80000100a00 */
[----:B------:R0:W-:Y:S05]  /*7d980*/  STL.64 [R1+0x3ac0], R8 ;  /* 0x003ac00801007387 */ /* 0x0001ea0000100a00 */
[----:B------:R1:W-:Y:S04]  /*7d990*/  STL.64 [R1+0x500], R12 ;  /* 0x0005000c01007387 */ /* 0x0003e80000100a00 */
[----:B------:R1:W-:Y:S04]  /*7d9a0*/  STL.64 [R1+0x508], R14 ;  /* 0x0005080e01007387 */ /* 0x0003e80000100a00 */
[----:B0-----:R-:W3:Y:S04]  /*7d9b0*/  LDL.LU R8, [R1+0x1a50] ;  /* 0x001a500001087983 */ /* 0x001ee80000300800 */
[----:B------:R-:W3:Y:S04]  /*7d9c0*/  LDL.LU R9, [R1+0x1a54] ;  /* 0x001a540001097983 */ /* 0x000ee80000300800 */
[----:B------:R-:W3:Y:S04]  /*7d9d0*/  LDL.LU R10, [R1+0x1a58] ;  /* 0x001a5800010a7983 */ /* 0x000ee80000300800 */
[----:B------:R-:W3:Y:S01]  /*7d9e0*/  LDL.LU R11, [R1+0x1a5c] ;  /* 0x001a5c00010b7983 */ /* 0x000ee20000300800 */
[----:B-1----:R-:W-:-:S02]  /*7d9f0*/  F2FP.F16.E4M3.UNPACK_B R12, R29 ;  /* 0x0000001dff0c723e */ /* 0x002fc400020006ff */
[----:B------:R-:W-:Y:S02]  /*7da00*/  F2FP.F16.E4M3.UNPACK_B R13, R19 ;  /* 0x00000013ff0d723e */ /* 0x000fe400020006ff */
[----:B------:R-:W-:Y:S02]  /*7da10*/  F2FP.F16.E4M3.UNPACK_B R14, R18 ;  /* 0x00000012ff0e723e */ /* 0x000fe400020006ff */
        /* <DEDUP_REMOVED lines=71> */
[----:B------:R-:W-:Y:S04]  /*7de90*/  STL.64 [R1+0xe20], R16 ;  /* 0x000e201001007387 */ /* 0x000fe80000100a00 */
[----:B------:R0:W-:Y:S04]  /*7dea0*/  STL.64 [R1+0xe28], R18 ;  /* 0x000e281201007387 */ /* 0x0001e80000100a00 */
[----:B0-----:R-:W2:Y:S04]  /*7deb0*/  LDL.LU.64 R18, [R1+0x3bd8] ;  /* 0x003bd80001127983 */ /* 0x001ea80000300a00 */
[----:B------:R-:W2:Y:S01]  /*7dec0*/  LDL.LU.64 R16, [R1+0x3bd0] ;  /* 0x003bd00001107983 */ /* 0x000ea20000300a00 */
[----:B---3--:R-:W-:-:S15]  /*7ded0*/  HMMA.16816.F32 R4, R12, R24, R4 ;  /* 0x000000180c04723c */ /* 0x008fde0000001804 */
[----:B------:R-:W-:-:S04]  /*7dee0*/  NOP ;  /* 0x0000000000007918 */ /* 0x000fc80000000000 */
[----:B------:R-:W-:Y:S04]  /*7def0*/  STL.64 [R1+0xe10], R4 ;  /* 0x000e100401007387 */ /* 0x000fe80000100a00 */
[----:B------:R0:W-:Y:S01]  /*7df00*/  STL.64 [R1+0xe18], R6 ;  /* 0x000e180601007387 */ /* 0x0001e20000100a00 */
[C---:B--2---:R-:W-:Y:S03]  /*7df10*/  HMMA.16816.F32 R24, R12.reuse, R26, R16 ;  /* 0x0000001a0c18723c */ /* 0x044fe60000001810 */
        /* <DEDUP_REMOVED lines=13> */
[----:B------:R-:W4:Y:S01]  /*7dff0*/  LDL.LU.64 R4, [R1+0x3b90] ;  /* 0x003b900001047983 */ /* 0x000f220000300a00 */
[----:B---3--:R-:W-:Y:S03]  /*7e000*/  HMMA.16816.F32 R16, R12, R18, R24 ;  /* 0x000000120c10723c */ /* 0x008fe60000001818 */
[----:B------:R-:W3:Y:S04]  /*7e010*/  LDL.LU.64 R26, [R1+0x3b88] ;  /* 0x003b8800011a7983 */ /* 0x000ee80000300a00 */
        /* <DEDUP_REMOVED lines=9> */
[----:B0-----:R-:W3:Y:S04]  /*7e0b0*/  LDL.LU.64 R22, [R1+0x3b68] ;  /* 0x003b680001167983 */ /* 0x001ee80000300a00 */
[----:B------:R-:W3:Y:S01]  /*7e0c0*/  LDL.LU.64 R20, [R1+0x3b60] ;  /* 0x003b600001147983 */ /* 0x000ee20000300a00 */
[C---:B--2---:R-:W-:Y:S08]  /*7e0d0*/  HMMA.16816.F32 R4, R12.reuse, R6, R8 ;  /* 0x000000060c04723c */ /* 0x044ff00000001808 */
[C---:B------:R-:W-:Y:S11]  /*7e0e0*/  HMMA.16816.F32 R8, R12.reuse, R24, R16 ;  /* 0x000000180c08723c */ /* 0x040ff60000001810 */
[----:B------:R-:W-:Y:S04]  /*7e0f0*/  STL.64 [R1+0xdc0], R4 ;  /* 0x000dc00401007387 */ /* 0x000fe80000100a00 */
[----:B------:R-:W-:Y:S04]  /*7e100*/  STL.64 [R1+0xdc8], R6 ;  /* 0x000dc80601007387 */ /* 0x000fe80000100a00 */
[----:B------:R0:W-:Y:S04]  /*7e110*/  STL.64 [R1+0xdb0], R8 ;  /* 0x000db00801007387 */ /* 0x0001e80000100a00 */
[----:B------:R1:W-:Y:S04]  /*7e120*/  STL.64 [R1+0xdb8], R10 ;  /* 0x000db80a01007387 */ /* 0x0003e80000100a00 */
[----:B0-----:R-:W2:Y:S01]  /*7e130*/  LDL.LU R8, [R1+0x1990] ;  /* 0x0019900001087983 */ /* 0x001ea20000300800 */
[----:B---3--:R-:W-:-:S15]  /*7e140*/  HMMA.16816.F32 R4, R12, R26, R20 ;  /* 0x0000001a0c04723c */ /* 0x008fde0000001814 */
[----:B------:R-:W-:-:S04]  /*7e150*/  NOP ;  /* 0x0000000000007918 */ /* 0x000fc80000000000 */
[----:B------:R0:W-:Y:S04]  /*7e160*/  STL.64 [R1+0xda0], R4 ;  /* 0x000da00401007387 */ /* 0x0001e80000100a00 */
[----:B------:R3:W-:Y:S04]  /*7e170*/  STL.64 [R1+0xda8], R6 ;  /* 0x000da80601007387 */ /* 0x0007e80000100a00 */
[----:B------:R-:W2:Y:S04]  /*7e180*/  LDL.LU R9, [R1+0x1994] ;  /* 0x0019940001097983 */ /* 0x000ea80000300800 */
[----:B-1----:R-:W4:Y:S04]  /*7e190*/  LDL.LU R10, [R1+0x1998] ;  /* 0x00199800010a7983 */ /* 0x002f280000300800 */
[----:B------:R-:W4:Y:S04]  /*7e1a0*/  LDL.LU R11, [R1+0x199c] ;  /* 0x00199c00010b7983 */ /* 0x000f280000300800 */
[----:B0-----:R-:W2:Y:S04]  /*7e1b0*/  LDL.LU R4, [R1+0x19b0] ;  /* 0x0019b00001047983 */ /* 0x001ea80000300800 */
[----:B------:R-:W2:Y:S04]  /*7e1c0*/  LDL.LU R5, [R1+0x19b4] ;  /* 0x0019b40001057983 */ /* 0x000ea80000300800 */
[----:B---3--:R-:W3:Y:S04]  /*7e1d0*/  LDL.LU R6, [R1+0x19b8] ;  /* 0x0019b80001067983 */ /* 0x008ee80000300800 */
        /* <DEDUP_REMOVED lines=9> */
[----:B------:R-:W3:Y:S04]  /*7e270*/  LDL.LU R24, [R1+0x1a20] ;  /* 0x001a200001187983 */ /* 0x000ee80000300800 */
[----:B------:R-:W3:Y:S01]  /*7e280*/  LDL.LU R25, [R1+0x1a24] ;  /* 0x001a240001197983 */ /* 0x000ee20000300800 */
[----:B------:R-:W-:-:S03]  /*7e290*/  IMAD.MOV.U32 R0, RZ, RZ, R27 ;  /* 0x000000ffff007224 */ /* 0x000fc600078e001b */
        /* <DEDUP_REMOVED lines=27> */
[----:B----4-:R-:W-:Y:S04]  /*7e450*/  STL.64 [R1+0x3ad8], R10 ;  /* 0x003ad80a01007387 */ /* 0x010fe80000100a00 */
[----:B------:R0:W-:Y:S04]  /*7e460*/  STL.64 [R1+0x3ad0], R8 ;  /* 0x003ad00801007387 */ /* 0x0001e80000100a00 */
[----:B0-----:R-:W3:Y:S04]  /*7e470*/  LDL.LU R8, [R1+0x19a0] ;  /* 0x0019a00001087983 */ /* 0x001ee80000300800 */
[----:B------:R-:W3:Y:S04]  /*7e480*/  LDL.LU R9, [R1+0x19a4] ;  /* 0x0019a40001097983 */ /* 0x000ee80000300800 */
[----:B------:R-:W3:Y:S04]  /*7e490*/  LDL.LU R10, [R1+0x19a8] ;  /* 0x0019a800010a7983 */ /* 0x000ee80000300800 */
[----:B------:R-:W3:Y:S04]  /*7e4a0*/  LDL.LU R11, [R1+0x19ac] ;  /* 0x0019ac00010b7983 */ /* 0x000ee80000300800 */
[----:B------:R0:W-:Y:S04]  /*7e4b0*/  STL [R1+0x3ab0], R0 ;  /* 0x003ab00001007387 */ /* 0x0001e80000100800 */
[----:B0-----:R-:W4:Y:S04]  /*7e4c0*/  LDL.LU R0, [R1+0x347c] ;  /* 0x00347c0001007983 */ /* 0x001f280000300800 */
[----:B------:R-:W-:Y:S04]  /*7e4d0*/  STL.64 [R1+0xd90], R24 ;  /* 0x000d901801007387 */ /* 0x000fe80000100a00 */
[----:B------:R0:W-:Y:S04]  /*7e4e0*/  STL.64 [R1+0xd98], R26 ;  /* 0x000d981a01007387 */ /* 0x0001e80000100a00 */
[----:B0-----:R-:W2:Y:S04]  /*7e4f0*/  LDL.LU.64 R26, [R1+0x3b58] ;  /* 0x003b5800011a7983 */ /* 0x001ea80000300a00 */
[----:B------:R-:W3:Y:S04]  /*7e500*/  LDL.LU.64 R24, [R1+0x3b50] ;  /* 0x003b500001187983 */ /* 0x000ee80000300a00 */
[----:B------:R0:W-:Y:S04]  /*7e510*/  STL.64 [R1+0x3998], R28 ;  /* 0x0039981c01007387 */ /* 0x0001e80000100a00 */
[----:B0-----:R-:W3:Y:S04]  /*7e520*/  LDL.LU R28, [R1+0x3474] ;  /* 0x00347400011c7983 */ /* 0x001ee80000300800 */
[----:B------:R-:W4:Y:S01]  /*7e530*/  LDL.LU R29, [R1+0x3480] ;  /* 0x00348000011d7983 */ /* 0x000f220000300800 */
        /* <DEDUP_REMOVED lines=47> */
[----:B------:R-:W2:Y:S04]  /*7e830*/  LDL.LU.64 R4, [R1+0x3af0] ;  /* 0x003af00001047983 */ /* 0x000ea80000300a00 */
[----:B------:R0:W-:Y:S04]  /*7e840*/  STL.64 [R1+0x3908], R18 ;  /* 0x0039081201007387 */ /* 0x0001e80000100a00 */
[----:B0-----:R-:W3:Y:S04]  /*7e850*/  LDL.LU R19, [R1+0x3468] ;  /* 0x0034680001137983 */ /* 0x001ee80000300800 */
[----:B------:R-:W-:Y:S01]  /*7e860*/  STL.64 [R1+0x3900], R16 ;  /* 0x0039001001007387 */ /* 0x000fe20000100a00 */
[----:B--2---:R-:W-:-:S15]  /*7e870*/  HMMA.16816.F32 R4, R12, R2, R4 ;  /* 0x000000020c04723c */ /* 0x004fde0000001804 */
[----:B------:R-:W-:-:S04]  /*7e880*/  NOP ;  /* 0x0000000000007918 */ /* 0x000fc80000000000 */
[----:B------:R-:W-:Y:S04]  /*7e890*/  STL.64 [R1+0xd20], R4 ;  /* 0x000d200401007387 */ /* 0x000fe80000100a00 */
[----:B------:R0:W-:Y:S04]  /*7e8a0*/  STL.64 [R1+0xd28], R6 ;  /* 0x000d280601007387 */ /* 0x0001e80000100a00 */
[----:B0-----:R-:W2:Y:S04]  /*7e8b0*/  LDL.LU.64 R6, [R1+0x3ae8] ;  /* 0x003ae80001067983 */ /* 0x001ea80000300a00 */
[----:B------:R-:W2:Y:S04]  /*7e8c0*/  LDL.LU.64 R4, [R1+0x3ae0] ;  /* 0x003ae00001047983 */ /* 0x000ea80000300a00 */
[----:B------:R-:W-:Y:S01]  /*7e8d0*/  STL.64 [R1+0x3a38], R2 ;  /* 0x003a380201007387 */ /* 0x000fe20000100a00 */
[----:B--2---:R-:W-:-:S15]  /*7e8e0*/  HMMA.16816.F32 R8, R12, R4, R8 ;  /* 0x000000040c08723c */ /* 0x004fde0000001808 */
        /* <DEDUP_REMOVED lines=10> */
[----:B------:R-:W2:Y:S04]  /*7e990*/  LDL.LU.64 R8, [R1+0x3ac0] ;  /* 0x003ac00001087983 */ /* 0x000ea80000300a00 */
[----:B------:R-:W-:Y:S04]  /*7e9a0*/  STL.64 [R1+0x38d0], R6 ;  /* 0x0038d00601007387 */ /* 0x000fe80000100a00 */
[----:B------:R0:W-:Y:S04]  /*7e9b0*/  STL.64 [R1+0x38c8], R4 ;  /* 0x0038c80401007387 */ /* 0x0001e80000100a00 */
[----:B0-----:R-:W4:Y:S04]  /*7e9c0*/  LDL.LU R4, [R1+0x1980] ;  /* 0x0019800001047983 */ /* 0x001f280000300800 */
[----:B------:R-:W4:Y:S04]  /*7e9d0*/  LDL.LU R5, [R1+0x1984] ;  /* 0x0019840001057983 */ /* 0x000f280000300800 */
[----:B------:R-:W4:Y:S04]  /*7e9e0*/  LDL.LU R6, [R1+0x1988] ;  /* 0x0019880001067983 */ /* 0x000f280000300800 */
[----:B------:R-:W4:Y:S01]  /*7e9f0*/  LDL.LU R7, [R1+0x198c] ;  /* 0x00198c0001077983 */ /* 0x000f220000300800 */
[----:B---3--:R-:W-:-:S03]  /*7ea00*/  IMAD R2, R20, 0x100, R19 ;  /* 0x0000010014027824 */ /* 0x008fc600078e0213 */
[----:B--2---:R-:W-:Y:S01]  /*7ea10*/  STL [R1+0x3ab8], R8 ;  /* 0x003ab80801007387 */ /* 0x004fe20000100800 */
[----:B----4-:R-:W-:Y:S03]  /*7ea20*/  HMMA.16816.F32 R4, R12, R8, R4 ;  /* 0x000000080c04723c */ /* 0x010fe60000001804 */
[----:B------:R-:W-:-:S15]  /*7ea30*/  STL [R1+0x3ab4], R9 ;  /* 0x003ab40901007387 */ /* 0x000fde0000100800 */
[----:B------:R-:W-:Y:S01]  /*7ea40*/  NOP ;  /* 0x0000000000007918 */ /* 0x000fe20000000000 */
[----:B------:R-:W-:Y:S04]  /*7ea50*/  STL.64 [R1+0xcf0], R4 ;  /* 0x000cf00401007387 */ /* 0x000fe80000100a00 */
[----:B------:R0:W-:Y:S02]  /*7ea60*/  STL.64 [R1+0xcf8], R6 ;  /* 0x000cf80601007387 */ /* 0x0001e40000100a00 */
[----:B0-----:R-:W-:Y:S02]  /*7ea70*/  HMMA.16816.F32 R4, R12, R10, R24 ;  /* 0x0000000a0c04723c */ /* 0x001fe40000001818 */
[----:B------:R-:W-:Y:S04]  /*7ea80*/  STL [R1+0x130], R2 ;  /* 0x0001300201007387 */ /* 0x000fe80000100800 */
[----:B------:R-:W2:-:S13]  /*7ea90*/  LDL.LU R16, [R1+0x1910] ;  /* 0x0019100001107983 */ /* 0x000e9a0000300800 */
[----:B------:R-:W-:Y:S04]  /*7eaa0*/  STL.64 [R1+0x4f0], R4 ;  /* 0x0004f00401007387 */ /* 0x000fe80000100a00 */
[----:B------:R-:W-:Y:S04]  /*7eab0*/  STL.64 [R1+0x4f8], R6 ;  /* 0x0004f80601007387 */ /* 0x000fe80000100a00 */
        /* <DEDUP_REMOVED lines=10> */
[----:B0-----:R-:W3:Y:S04]  /*7eb60*/  LDL R18, [R1+0x80] ;  /* 0x0000800001127983 */ /* 0x001ee80000100800 */
[----:B------:R-:W3:Y:S04]  /*7eb70*/  LDL R19, [R1+0x84] ;  /* 0x0000840001137983 */ /* 0x000ee80000100800 */
[----:B--2---:R0:W-:Y:S04]  /*7eb80*/  STL.64 [R1+0x3a50], R16 ;  /* 0x003a501001007387 */ /* 0x0041e80000100a00 */
[----:B0-----:R-:W2:Y:S01]  /*7eb90*/  LDL.64 R16, [R1+0x88] ;  /* 0x0000880001107983 */ /* 0x001ea20000100a00 */
[----:B------:R-:W-:-:S03]  /*7eba0*/  IMAD R8, R22, 0x100, R21 ;  /* 0x0000010016087824 */ /* 0x000fc600078e0215 */
[----:B---3--:R0:W-:Y:S04]  /*7ebb0*/  STL.64 [R1+0x3a88], R18 ;  /* 0x003a881201007387 */ /* 0x0081e80000100a00 */
[----:B--2---:R1:W-:Y:S04]  /*7ebc0*/  STL.64 [R1+0x3a80], R16 ;  /* 0x003a801001007387 */ /* 0x0043e80000100a00 */
[----:B------:R-:W2:Y:S04]  /*7ebd0*/  LDL.64 R2, [R1+0x78] ;  /* 0x0000780001027983 */ /* 0x000ea80000100a00 */
[----:B------:R-:W3:Y:S04]  /*7ebe0*/  LDL R20, [R1+0x70] ;  /* 0x0000700001147983 */ /* 0x000ee80000100800 */
[----:B------:R-:W3:Y:S04]  /*7ebf0*/  LDL R21, [R1+0x74] ;  /* 0x0000740001157983 */ /* 0x000ee80000100800 */
[----:B------:R-:W4:Y:S04]  /*7ec00*/  LDL.LU R4, [R1+0x1920] ;  /* 0x0019200001047983 */ /* 0x000f280000300800 */
[----:B------:R-:W4:Y:S04]  /*7ec10*/  LDL.LU R5, [R1+0x1924] ;  /* 0x0019240001057983 */ /* 0x000f280000300800 */
[----:B------:R-:W2:Y:S04]  /*7ec20*/  LDL.LU R6, [R1+0x1928] ;  /* 0x0019280001067983 */ /* 0x000ea80000300800 */
[----:B------:R-:W2:Y:S04]  /*7ec30*/  LDL.LU R7, [R1+0x192c] ;  /* 0x00192c0001077983 */ /* 0x000ea80000300800 */
[----:B0-----:R-:W3:Y:S04]  /*7ec40*/  LDL R18, [R1+0x90] ;  /* 0x0000900001127983 */ /* 0x001ee80000100800 */
[----:B------:R-:W3:Y:S04]  /*7ec50*/  LDL R19, [R1+0x94] ;  /* 0x0000940001137983 */ /* 0x000ee80000100800 */
[----:B------:R-:W3:Y:S04]  /*7ec60*/  LDL.LU R15, [R1+0x130] ;  /* 0x00013000010f7983 */ /* 0x000ee80000300800 */
[----:B-1----:R-:W3:Y:S04]  /*7ec70*/  LDL.64 R16, [R1+0x98] ;  /* 0x0000980001107983 */ /* 0x002ee80000100a00 */
[----:B--2---:R-:W-:Y:S04]  /*7ec80*/  STL.64 [R1+0x3a68], R6 ;  /* 0x003a680601007387 */ /* 0x004fe80000100a00 */
[----:B----4-:R0:W-:Y:S04]  /*7ec90*/  STL.64 [R1+0x3a60], R4 ;  /* 0x003a600401007387 */ /* 0x0101e80000100a00 */
        /* <DEDUP_REMOVED lines=15> */
[----:B------:R-:W4:Y:S01]  /*7ed90*/  LDL.LU R7, [R1+0x196c] ;  /* 0x00196c0001077983 */ /* 0x000f220000300800 */
[----:B------:R-:W-:-:S02]  /*7eda0*/  IMAD R9, R28, 0x100, R23 ;  /* 0x000001001c097824 */ /* 0x000fc400078e0217 */
[----:B------:R-:W-:Y:S01]  /*7edb0*/  IMAD R0, R0, 0x100, R29 ;  /* 0x0000010000007824 */ /* 0x000fe200078e021d */
[----:B---3--:R-:W-:Y:S01]  /*7edc0*/  F2FP.F16.E4M3.UNPACK_B R12, R15 ;  /* 0x0000000fff0c723e */ /* 0x008fe200020006ff */
[----:B----4-:R-:W-:Y:S04]  /*7edd0*/  STL.64 [R1+0x3aa8], R6 ;  /* 0x003aa80601007387 */ /* 0x010fe80000100a00 */
[----:B--2---:R0:W-:Y:S04]  /*7ede0*/  STL.64 [R1+0x3aa0], R4 ;  /* 0x003aa00401007387 */ /* 0x0041e80000100a00 */
[----:B0-----:R-:W2:Y:S04]  /*7edf0*/  LDL.LU R4, [R1+0x1970] ;  /* 0x0019700001047983 */ /* 0x001ea80000300800 */
[----:B------:R-:W2:Y:S04]  /*7ee00*/  LDL.LU R5, [R1+0x1974] ;  /* 0x0019740001057983 */ /* 0x000ea80000300800 */
[----:B------:R-:W2:Y:S04]  /*7ee10*/  LDL.LU R6, [R1+0x1978] ;  /* 0x0019780001067983 */ /* 0x000ea80000300800 */
[----:B------:R-:W2:Y:S01]  /*7ee20*/  LDL.LU R7, [R1+0x197c] ;  /* 0x00197c0001077983 */ /* 0x000ea20000300800 */
[----:B------:R-:W-:-:S02]  /*7ee30*/  F2FP.F16.E4M3.UNPACK_B R13, R8 ;  /* 0x00000008ff0d723e */ /* 0x000fc400020006ff */
[----:B------:R-:W-:Y:S02]  /*7ee40*/  F2FP.F16.E4M3.UNPACK_B R14, R9 ;  /* 0x00000009ff0e723e */ /* 0x000fe400020006ff */
[----:B------:R-:W-:Y:S01]  /*7ee50*/  F2FP.F16.E4M3.UNPACK_B R15, R0 ;  /* 0x00000000ff0f723e */ /* 0x000fe200020006ff */
[----:B------:R-:W3:Y:S04]  /*7ee60*/  LDL.64 R22, [R1+0x68] ;  /* 0x0000680001167983 */ /* 0x000ee80000100a00 */
[----:B------:R-:W4:Y:S04]  /*7ee70*/  LDL R28, [R1+0x60] ;  /* 0x00006000011c7983 */ /* 0x000f280000100800 */
[----:B------:R-:W4:Y:S04]  /*7ee80*/  LDL R29, [R1+0x64] ;  /* 0x00006400011d7983 */ /* 0x000f280000100800 */
[----:B------:R-:W4:Y:S04]  /*7ee90*/  LDL.LU R24, [R1+0x1900] ;  /* 0x0019000001187983 */ /* 0x000f280000300800 */
[----:B------:R-:W4:Y:S04]  /*7eea0*/  LDL.LU R25, [R1+0x1904] ;  /* 0x0019040001197983 */ /* 0x000f280000300800 */
[----:B------:R-:W4:Y:S04]  /*7eeb0*/  LDL.LU R26, [R1+0x1908] ;  /* 0x00190800011a7983 */ /* 0x000f280000300800 */
[----:B------:R-:W4:Y:S04]  /*7eec0*/  LDL.LU R27, [R1+0x190c] ;  /* 0x00190c00011b7983 */ /* 0x000f280000300800 */
[----:B------:R-:W-:Y:S04]  /*7eed0*/  STL [R1+0x386c], R10 ;  /* 0x00386c0a01007387 */ /* 0x000fe80000100800 */
[----:B------:R-:W-:Y:S04]  /*7eee0*/  STL [R1+0x3868], R11 ;  /* 0x0038680b01007387 */ /* 0x000fe80000100800 */
        /* <DEDUP_REMOVED lines=9> */
[----:B------:R-:W-:-:S02]  /*7ef80*/  IMAD.MOV.U32 R11, RZ, RZ, R16 ;  /* 0x000000ffff0b7224 */ /* 0x000fc400078e0010 */
[----:B------:R-:W-:-:S05]  /*7ef90*/  IMAD.MOV.U32 R10, RZ, RZ, R17 ;  /* 0x000000ffff0a7224 */ /* 0x000fca00078e0011 */
[----:B------:R-:W-:Y:S04]  /*7efa0*/  STL [R1+0x3874], R10 ;  /* 0x0038740a01007387 */ /* 0x000fe80000100800 */
        /* <DEDUP_REMOVED lines=31> */
[----:B------:R-:W-:Y:S01]  /*7f1a0*/  HMMA.16816.F32 R4, R12, R20, R4 ;  /* 0x000000140c04723c */ /* 0x000fe20000001804 */
[----:B------:R-:W-:-:S02]  /*7f1b0*/  IMAD.MOV.U32 R10, RZ, RZ, R3 ;  /* 0x000000ffff0a7224 */ /* 0x000fc400078e0003 */
[----:B------:R-:W-:Y:S02]  /*7f1c0*/  IMAD.MOV.U32 R11, RZ, RZ, R2 ;  /* 0x000000ffff0b7224 */ /* 0x000fe400078e0002 */
[----:B------:R-:W4:Y:S04]  /*7f1d0*/  LDL.LU.64 R2, [R1+0x3a38] ;  /* 0x003a380001027983 */ /* 0x000f280000300a00 */
[----:B------:R-:W-:Y:S04]  /*7f1e0*/  STL [R1+0x3884], R10 ;  /* 0x0038840a01007387 */ /* 0x000fe80000100800 */
[----:B------:R3:W-:Y:S06]  /*7f1f0*/  STL [R1+0x3880], R11 ;  /* 0x0038800b01007387 */ /* 0x0007ec0000100800 */
[----:B------:R-:W-:Y:S04]  /*7f200*/  STL.64 [R1+0xc90], R4 ;  /* 0x000c900401007387 */ /* 0x000fe80000100a00 */
[----:B------:R2:W-:Y:S01]  /*7f210*/  STL.64 [R1+0xc98], R6 ;  /* 0x000c980601007387 */ /* 0x0005e20000100a00 */
[----:B---3--:R-:W-:-:S02]  /*7f220*/  IMAD.MOV.U32 R11, RZ, RZ, R23 ;  /* 0x000000ffff0b7224 */ /* 0x008fc400078e0017 */
[----:B------:R-:W-:Y:S01]  /*7f230*/  IMAD.MOV.U32 R10, RZ, RZ, R22 ;  /* 0x000000ffff0a7224 */ /* 0x000fe200078e0016 */
[----:B--2---:R-:W-:-:S15]  /*7f240*/  HMMA.16816.F32 R4, R12, R22, R16 ;  /* 0x000000160c04723c */ /* 0x004fde0000001810 */
[----:B------:R-:W-:-:S04]  /*7f250*/  NOP ;  /* 0x0000000000007918 */ /* 0x000fc80000000000 */
[----:B------:R-:W-:Y:S04]  /*7f260*/  STL.64 [R1+0xc80], R4 ;  /* 0x000c800401007387 */ /* 0x000fe80000100a00 */
[----:B------:R4:W-:Y:S02]  /*7f270*/  STL.64 [R1+0xc88], R6 ;  /* 0x000c880601007387 */ /* 0x0009e40000100a00 */
[C---:B----4-:R-:W-:Y:S02]  /*7f280*/  HMMA.16816.F32 R4, R12.reuse, R28, R24 ;  /* 0x0000001c0c04723c */ /* 0x050fe40000001818 */
[----:B------:R-:W-:Y:S04]  /*7f290*/  STL [R1+0x388c], R11 ;  /* 0x00388c0b01007387 */ /* 0x000fe80000100800 */
[----:B------:R-:W-:Y:S04]  /*7f2a0*/  STL [R1+0x3888], R10 ;  /* 0x0038880a01007387 */ /* 0x000fe80000100800 */
[----:B------:R-:W-:Y:S04]  /*7f2b0*/  STL.64 [R1+0x3a30], R8 ;  /* 0x003a300801007387 */ /* 0x000fe80000100a00 */
[----:B------:R-:W2:Y:S05]  /*7f2c0*/  LDL.LU R20, [R1+0x1850] ;  /* 0x0018500001147983 */ /* 0x000eaa0000300800 */
        /* <DEDUP_REMOVED lines=30> */
[----:B0-----:R-:W2:Y:S04]  /*7f4b0*/  LDL.64 R20, [R1+0x38] ;  /* 0x0000380001147983 */ /* 0x001ea80000100a00 */
[----:B---3--:R0:W-:Y:S04]  /*7f4c0*/  STL.64 [R1+0x39e8], R22 ;  /* 0x0039e81601007387 */ /* 0x0081e80000100a00 */
[----:B0-----:R-:W3:Y:S04]  /*7f4d0*/  LDL R22, [R1+0x40] ;  /* 0x0000400001167983 */ /* 0x001ee80000100800 */
[----:B------:R-:W3:Y:S04]  /*7f4e0*/  LDL R23, [R1+0x44] ;  /* 0x0000440001177983 */ /* 0x000ee80000100800 */
[----:B--2---:R0:W-:Y:S04]  /*7f4f0*/  STL.64 [R1+0x39e0], R20 ;  /* 0x0039e01401007387 */ /* 0x0041e80000100a00 */
[----:B0-----:R-:W2:Y:S04]  /*7f500*/  LDL.64 R20, [R1+0x48] ;  /* 0x0000480001147983 */ /* 0x001ea80000100a00 */
[----:B---3--:R-:W-:Y:S04]  /*7f510*/  STL.64 [R1+0x3a18], R22 ;  /* 0x003a181601007387 */ /* 0x008fe80000100a00 */
[----:B--2---:R-:W-:Y:S04]  /*7f520*/  STL.64 [R1+0x3a10], R20 ;  /* 0x003a101401007387 */ /* 0x004fe80000100a00 */
[----:B------:R-:W2:Y:S04]  /*7f530*/  LDL.64 R6, [R1+0x18] ;  /* 0x0000180001067983 */ /* 0x000ea80000100a00 */
[----:B--2---:R-:W-:Y:S04]  /*7f540*/  STL.64 [R1+0x39c8], R6 ;  /* 0x0039c80601007387 */ /* 0x004fe80000100a00 */
[----:B----4-:R0:W-:Y:S04]  /*7f550*/  STL.64 [R1+0x39c0], R4 ;  /* 0x0039c00401007387 */ /* 0x0101e80000100a00 */
[----:B0-----:R-:W2:Y:S04]  /*7f560*/  LDL.LU R4, [R1+0x18a0] ;  /* 0x0018a00001047983 */ /* 0x001ea80000300800 */
[----:B------:R-:W2:Y:S04]  /*7f570*/  LDL.LU R5, [R1+0x18a4] ;  /* 0x0018a40001057983 */ /* 0x000ea80000300800 */
[----:B------:R-:W3:Y:S04]  /*7f580*/  LDL.LU R6, [R1+0x18a8] ;  /* 0x0018a80001067983 */ /* 0x000ee80000300800 */
[----:B------:R-:W3:Y:S04]  /*7f590*/  LDL.LU R7, [R1+0x18ac] ;  /* 0x0018ac0001077983 */ /* 0x000ee80000300800 */
[----:B------:R-:W4:Y:S04]  /*7f5a0*/  LDL R22, [R1+0x50] ;  /* 0x0000500001167983 */ /* 0x000f280000100800 */
[----:B------:R-:W4:Y:S04]  /*7f5b0*/  LDL R23, [R1+0x54] ;  /* 0x0000540001177983 */ /* 0x000f280000100800 */
[----:B------:R-:W4:Y:S04]  /*7f5c0*/  LDL.LU R8, [R1+0x18f0] ;  /* 0x0018f00001087983 */ /* 0x000f280000300800 */
[----:B------:R-:W4:Y:S04]  /*7f5d0*/  LDL.LU R9, [R1+0x18f4] ;  /* 0x0018f40001097983 */ /* 0x000f280000300800 */
[----:B------:R-:W4:Y:S04]  /*7f5e0*/  LDL.LU R10, [R1+0x18f8] ;  /* 0x0018f800010a7983 */ /* 0x000f280000300800 */
[----:B------:R-:W4:Y:S04]  /*7f5f0*/  LDL.LU R11, [R1+0x18fc] ;  /* 0x0018fc00010b7983 */ /* 0x000f280000300800 */
        /* <DEDUP_REMOVED lines=19> */
[----:B----4-:R-:W-:Y:S03]  /*7f730*/  HMMA.16816.F32 R8, R12, R20, R8 ;  /* 0x000000140c08723c */ /* 0x010fe60000001808 */
        /* <DEDUP_REMOVED lines=8> */
[----:B------:R-:W3:Y:S04]  /*7f7c0*/  LDL.LU R16, [R1+0x1860] ;  /* 0x0018600001107983 */ /* 0x000ee80000300800 */
[----:B------:R-:W3:Y:S04]  /*7f7d0*/  LDL.LU R17, [R1+0x1864] ;  /* 0x0018640001117983 */ /* 0x000ee80000300800 */
[----:B------:R-:W3:Y:S04]  /*7f7e0*/  LDL.LU R18, [R1+0x1868] ;  /* 0x0018680001127983 */ /* 0x000ee80000300800 */
[----:B------:R-:W3:Y:S04]  /*7f7f0*/  LDL.LU R19, [R1+0x186c] ;  /* 0x00186c0001137983 */ /* 0x000ee80000300800 */
[----:B------:R-:W4:Y:S04]  /*7f800*/  LDL.64 R26, [R1+0x8] ;  /* 0x00000800011a7983 */ /* 0x000f280000100a00 */
[----:B------:R0:W-:Y:S04]  /*7f810*/  STL.64 [R1+0xc60], R8 ;  /* 0x000c600801007387 */ /* 0x0001e80000100a00 */
[----:B------:R1:W-:Y:S04]  /*7f820*/  STL.64 [R1+0xc68], R10 ;  /* 0x000c680a01007387 */ /* 0x0003e80000100a00 */
[----:B0-----:R-:W3:Y:S01]  /*7f830*/  LDL.LU.64 R8, [R1+0x3a30] ;  /* 0x003a300001087983 */ /* 0x001ee20000300a00 */
[----:B-1----:R-:W-:-:S02]  /*7f840*/  IMAD.MOV.U32 R11, RZ, RZ, R20 ;  /* 0x000000ffff0b7224 */ /* 0x002fc400078e0014 */
        /* <DEDUP_REMOVED lines=69> */
[----:B------:R-:W-:-:S05]  /*7fca0*/  IMAD.MOV.U32 R10, RZ, RZ, R7 ;  /* 0x000000ffff0a7224 */ /* 0x000fca00078e0007 */
[----:B------:R4:W-:Y:S04]  /*7fcb0*/  STL [R1+0x38b4], R10 ;  /* 0x0038b40a01007387 */ /* 0x0009e80000100800 */
[----:B------:R0:W-:Y:S07]  /*7fcc0*/  STL [R1+0x38b0], R11 ;  /* 0x0038b00b01007387 */ /* 0x0001ee0000100800 */
[----:B------:R1:W-:Y:S04]  /*7fcd0*/  STL.64 [R1+0xbd0], R16 ;  /* 0x000bd01001007387 */ /* 0x0003e80000100a00 */
[----:B------:R3:W-:Y:S01]  /*7fce0*/  STL.64 [R1+0xbd8], R18 ;  /* 0x000bd81201007387 */ /* 0x0007e20000100a00 */
[----:B----4-:R-:W-:-:S02]  /*7fcf0*/  IMAD.MOV.U32 R10, RZ, RZ, R26 ;  /* 0x000000ffff0a7224 */ /* 0x010fc400078e001a */
[----:B0-----:R-:W-:Y:S01]  /*7fd00*/  IMAD.MOV.U32 R11, RZ, RZ, R27 ;  /* 0x000000ffff0b7224 */ /* 0x001fe200078e001b */
[----:B--2---:R-:W-:-:S15]  /*7fd10*/  HMMA.16816.F32 R4, R12, R26, R20 ;  /* 0x0000001a0c04723c */ /* 0x004fde0000001814 */
[----:B------:R-:W-:-:S04]  /*7fd20*/  NOP ;  /* 0x0000000000007918 */ /* 0x000fc80000000000 */
[----:B------:R-:W-:Y:S04]  /*7fd30*/  STL.64 [R1+0xbc0], R4 ;  /* 0x000bc00401007387 */ /* 0x000fe80000100a00 */
[----:B------:R-:W-:Y:S04]  /*7fd40*/  STL.64 [R1+0xbc8], R6 ;  /* 0x000bc80601007387 */ /* 0x000fe80000100a00 */
[----:B-1----:R-:W2:Y:S04]  /*7fd50*/  LDL.LU R16, [R1+0x17f0] ;  /* 0x0017f00001107983 */ /* 0x002ea80000300800 */
[----:B------:R-:W2:Y:S04]  /*7fd60*/  LDL.LU R17, [R1+0x17f4] ;  /* 0x0017f40001117983 */ /* 0x000ea80000300800 */
[----:B---3--:R-:W3:Y:S04]  /*7fd70*/  LDL.LU R18, [R1+0x17f8] ;  /* 0x0017f80001127983 */ /* 0x008ee80000300800 */
        /* <DEDUP_REMOVED lines=9> */
[----:B--2---:R0:W-:Y:S04]  /*7fe10*/  STL.64 [R1+0x3958], R26 ;  /* 0x0039581a01007387 */ /* 0x0041e80000100a00 */
[----:B0-----:R-:W2:Y:S01]  /*7fe20*/  LDL R26, [R1] ;  /* 0x00000000011a7983 */ /* 0x001ea20000100800 */
[----:B------:R-:W-:-:S03]  /*7fe30*/  IMAD.MOV.U32 R27, RZ, RZ, R0 ;  /* 0x000000ffff1b7224 */ /* 0x000fc600078e0000 */
[----:B------:R-:W2:Y:S04]  /*7fe40*/  LDL.LU R0, [R1+0x3970] ;  /* 0x0039700001007983 */ /* 0x000ea80000300800 */
[----:B------:R-:W-:Y:S04]  /*7fe50*/  STL.64 [R1+0x3950], R24 ;  /* 0x0039501801007387 */ /* 0x000fe80000100a00 */
[----:B------:R-:W-:Y:S04]  /*7fe60*/  STL.64 [R1+0x3938], R22 ;  /* 0x0039381601007387 */ /* 0x000fe80000100a00 */
[----:B----4-:R0:W-:Y:S04]  /*7fe70*/  STL.64 [R1+0x3930], R20 ;  /* 0x0039301401007387 */ /* 0x0101e80000100a00 */
[----:B0-----:R-:W4:Y:S04]  /*7fe80*/  LDL.LU R20, [R1+0x1820] ;  /* 0x0018200001147983 */ /* 0x001f280000300800 */
        /* <DEDUP_REMOVED lines=23> */
[----:B------:R-:W4:Y:S04]  /*80000*/  LDL.LU R6, [R1+0x17d8] ;  /* 0x0017d80001067983 */ /* 0x000f280000300800 */
[----:B------:R-:W4:Y:S01]  /*80010*/  LDL.LU R7, [R1+0x17dc] ;  /* 0x0017dc0001077983 */ /* 0x000f220000300800 */
[C---:B------:R-:W-:Y:S03]  /*80020*/  HMMA.16816.F32 R24, R12.reuse, R26, R20 ;  /* 0x0000001a0c18723c */ /* 0x040fe60000001814 */
[----:B----4-:R-:W-:Y:S04]  /*80030*/  STL.64 [R1+0x38f8], R6 ;  /* 0x0038f80601007387 */ /* 0x010fe80000100a00 */
[----:B--2---:R0:W-:Y:S04]  /*80040*/  STL.64 [R1+0x38f0], R4 ;  /* 0x0038f00401007387 */ /* 0x0041e80000100a00 */
[----:B0-----:R-:W2:Y:S04]  /*80050*/  LDL.LU R4, [R1+0x17e0] ;  /* 0x0017e00001047983 */ /* 0x001ea80000300800 */
[----:B------:R-:W2:Y:S04]  /*80060*/  LDL.LU R5, [R1+0x17e4] ;  /* 0x0017e40001057983 */ /* 0x000ea80000300800 */
[----:B------:R-:W2:Y:S04]  /*80070*/  LDL.LU R6, [R1+0x17e8] ;  /* 0x0017e80001067983 */ /* 0x000ea80000300800 */
[----:B------:R-:W2:Y:S04]  /*80080*/  LDL.LU R7, [R1+0x17ec] ;  /* 0x0017ec0001077983 */ /* 0x000ea80000300800 */
[----:B------:R-:W-:Y:S04]  /*80090*/  STL.64 [R1+0x38c0], R10 ;  /* 0x0038c00a01007387 */ /* 0x000fe80000100a00 */
[----:B------:R0:W-:Y:S04]  /*800a0*/  STL.64 [R1+0x38b8], R8 ;  /* 0x0038b80801007387 */ /* 0x0001e80000100a00 */
[----:B0-----:R-:W4:Y:S04]  /*800b0*/  LDL.LU R8, [R1+0x17b0] ;  /* 0x0017b00001087983 */ /* 0x001f280000300800 */
[----:B------:R-:W4:Y:S04]  /*800c0*/  LDL.LU R9, [R1+0x17b4] ;  /* 0x0017b40001097983 */ /* 0x000f280000300800 */
[----:B------:R-:W4:Y:S04]  /*800d0*/  LDL.LU R10, [R1+0x17b8] ;  /* 0x0017b800010a7983 */ /* 0x000f280000300800 */
[----:B------:R-:W4:Y:S04]  /*800e0*/  LDL.LU R11, [R1+0x17bc] ;  /* 0x0017bc00010b7983 */ /* 0x000f280000300800 */
        /* <DEDUP_REMOVED lines=12> */
[----:B------:R0:W-:Y:S04]  /*801b0*/  STL [R1+0x3854], R29 ;  /* 0x0038541d01007387 */ /* 0x0001e80000100800 */
[----:B0-----:R-:W3:Y:S01]  /*801c0*/  LDL.LU R29, [R1+0x3484] ;  /* 0x00348400011d7983 */ /* 0x001ee20000300800 */
        /* <DEDUP_REMOVED lines=46> */
[----:B------:R-:W-:Y:S04]  /*804b0*/  STL.64 [R1+0x3630], R18 ;  /* 0x0036301201007387 */ /* 0x000fe80000100a00 */
[----:B------:R0:W-:Y:S04]  /*804c0*/  STL.64 [R1+0x3628], R16 ;  /* 0x0036281001007387 */ /* 0x0001e80000100a00 */
[----:B0-----:R-:W3:Y:S04]  /*804d0*/  LDL.LU R16, [R1+0x17a0] ;  /* 0x0017a00001107983 */ /* 0x001ee80000300800 */
[----:B------:R-:W3:Y:S04]  /*804e0*/  LDL.LU R17, [R1+0x17a4] ;  /* 0x0017a40001117983 */ /* 0x000ee80000300800 */
[----:B------:R-:W3:Y:S01]  /*804f0*/  LDL.LU R18, [R1+0x17a8] ;  /* 0x0017a80001127983 */ /* 0x000ee20000300800 */
[----:B------:R-:W-:-:S03]  /*80500*/  IMAD.MOV.U32 R19, RZ, RZ, R0 ;  /* 0x000000ffff137224 */ /* 0x000fc600078e0000 */
[----:B------:R-:W3:Y:S01]  /*80510*/  LDL.LU R0, [R1+0x38d8] ;  /* 0x0038d80001007983 */ /* 0x000ee20000300800 */
[----:B--2---:R-:W-:-:S15]  /*80520*/  HMMA.16816.F32 R4, R12, R2, R4 ;  /* 0x000000020c04723c */ /* 0x004fde0000001804 */
[----:B------:R-:W-:-:S04]  /*80530*/  NOP ;  /* 0x0000000000007918 */ /* 0x000fc80000000000 */
[----:B------:R-:W-:Y:S04]  /*80540*/  STL.64 [R1+0xb30], R4 ;  /* 0x000b300401007387 */ /* 0x000fe80000100a00 */
[----:B------:R0:W-:Y:S04]  /*80550*/  STL.64 [R1+0xb38], R6 ;  /* 0x000b380601007387 */ /* 0x0001e80000100a00 */
[----:B0-----:R-:W3:Y:S04]  /*80560*/  LDL.LU.64 R6, [R1+0x38d0] ;  /* 0x0038d00001067983 */ /* 0x001ee80000300a00 */
[----:B------:R-:W4:Y:S02]  /*80570*/  LDL.LU.64 R4, [R1+0x38c8] ;  /* 0x0038c80001047983 */ /* 0x000f240000300a00 */
[----:B----4-:R-:W-:-:S15]  /*80580*/  HMMA.16816.F32 R8, R12, R4, R8 ;  /* 0x000000040c08723c */ /* 0x010fde0000001808 */
[----:B------:R-:W-:-:S04]  /*80590*/  NOP ;  /* 0x0000000000007918 */ /* 0x000fc80000000000 */
[----:B------:R-:W-:Y:S04]  /*805a0*/  STL.64 [R1+0xb20], R8 ;  /* 0x000b200801007387 */ /* 0x000fe80000100a00 */
[----:B------:R0:W-:Y:S04]  /*805b0*/  STL.64 [R1+0xb28], R10 ;  /* 0x000b280a01007387 */ /* 0x0001e80000100a00 */
[----:B0-----:R-:W2:Y:S04]  /*805c0*/  LDL.LU.64 R10, [R1+0x38c0] ;  /* 0x0038c000010a7983 */ /* 0x001ea80000300a00 */
[----:B------:R-:W4:Y:S01]  /*805d0*/  LDL.LU.64 R8, [R1+0x38b8] ;  /* 0x0038b80001087983 */ /* 0x000f220000300a00 */
[----:B---3--:R-:W-:Y:S03]  /*805e0*/  HMMA.16816.F32 R16, R12, R6, R16 ;  /* 0x000000060c10723c */ /* 0x008fe60000001810 */
[----:B------:R-:W-:Y:S04]  /*805f0*/  STL.64 [R1+0x3650], R6 ;  /* 0x0036500601007387 */ /* 0x000fe80000100a00 */
[----:B------:R4:W-:-:S12]  /*80600*/  STL.64 [R1+0x3648], R4 ;  /* 0x0036480401007387 */ /* 0x0009d80000100a00 */
[----:B------:R-:W-:Y:S04]  /*80610*/  STL.64 [R1+0xb10], R16 ;  /* 0x000b101001007387 */ /* 0x000fe80000100a00 */
[----:B------:R-:W-:Y:S01]  /*80620*/  STL.64 [R1+0xb18], R18 ;  /* 0x000b181201007387 */ /* 0x000fe20000100a00 */
[----:B----4-:R-:W-:-:S15]  /*80630*/  HMMA.16816.F32 R4, R12, R8, R20 ;  /* 0x000000080c04723c */ /* 0x010fde0000001814 */
[----:B------:R-:W-:-:S04]  /*80640*/  NOP ;  /* 0x0000000000007918 */ /* 0x000fc80000000000 */
[----:B------:R0:W-:Y:S04]  /*80650*/  STL.64 [R1+0xb00], R4 ;  /* 0x000b000401007387 */ /* 0x0001e80000100a00 */
[----:B------:R1:W-:Y:S04]  /*80660*/  STL.64 [R1+0xb08], R6 ;  /* 0x000b080601007387 */ /* 0x0003e80000100a00 */
[----:B------:R-:W3:Y:S04]  /*80670*/  LDL.LU R20, [R1+0x1620] ;  /* 0x0016200001147983 */ /* 0x000ee80000300800 */
[----:B------:R-:W3:Y:S04]  /*80680*/  LDL.LU R21, [R1+0x1624] ;  /* 0x0016240001157983 */ /* 0x000ee80000300800 */
[----:B------:R-:W4:Y:S04]  /*80690*/  LDL.LU R22, [R1+0x1628] ;  /* 0x0016280001167983 */ /* 0x000f280000300800 */
[----:B------:R-:W4:Y:S04]  /*806a0*/  LDL.LU R23, [R1+0x162c] ;  /* 0x00162c0001177983 */ /* 0x000f280000300800 */
[----:B----4-:R-:W-:Y:S04]  /*806b0*/  STL.64 [R1+0x3670], R22 ;  /* 0x0036701601007387 */ /* 0x010fe80000100a00 */
[----:B---3--:R2:W-:Y:S04]  /*806c0*/  STL.64 [R1+0x3668], R20 ;  /* 0x0036681401007387 */ /* 0x0085e80000100a00 */
[----:B0-----:R-:W3:Y:S04]  /*806d0*/  LDL.LU R4, [R1+0x1630] ;  /* 0x0016300001047983 */ /* 0x001ee80000300800 */
[----:B------:R-:W3:Y:S04]  /*806e0*/  LDL.LU R5, [R1+0x1634] ;  /* 0x0016340001057983 */ /* 0x000ee80000300800 */
[----:B-1----:R-:W4:Y:S04]  /*806f0*/  LDL.LU R6, [R1+0x1638] ;  /* 0x0016380001067983 */ /* 0x002f280000300800 */
[----:B------:R-:W4:Y:S01]  /*80700*/  LDL.LU R7, [R1+0x163c] ;  /* 0x00163c0001077983 */ /* 0x000f220000300800 */
[----:B------:R-:W-:-:S02]  /*80710*/  IMAD R29, R29, 0x100, R26 ;  /* 0x000001001d1d7824 */ /* 0x000fc400078e021a */
[----:B------:R-:W-:Y:S01]  /*80720*/  IMAD R0, R0, 0x100, R27 ;  /* 0x0000010000007824 */ /* 0x000fe200078e021b */
[----:B----4-:R-:W-:Y:S04]  /*80730*/  STL.64 [R1+0x3680], R6 ;  /* 0x0036800601007387 */ /* 0x010fe80000100a00 */
[----:B---3--:R-:W-:Y:S04]  /*80740*/  STL.64 [R1+0x3678], R4 ;  /* 0x0036780401007387 */ /* 0x008fe80000100a00 */
[----:B------:R-:W3:Y:S04]  /*80750*/  LDL.LU R24, [R1+0x1640] ;  /* 0x0016400001187983 */ /* 0x000ee80000300800 */
[----:B------:R-:W3:Y:S04]  /*80760*/  LDL.LU R25, [R1+0x1644] ;  /* 0x0016440001197983 */ /* 0x000ee80000300800 */
[----:B------:R-:W4:Y:S04]  /*80770*/  LDL.LU R26, [R1+0x1648] ;  /* 0x00164800011a7983 */ /* 0x000f280000300800 */
[----:B------:R-:W4:Y:S01]  /*80780*/  LDL.LU R27, [R1+0x164c] ;  /* 0x00164c00011b7983 */ /* 0x000f220000300800 */
[----:B--2---:R-:W-:-:S02]  /*80790*/  IMAD.MOV.U32 R20, RZ, RZ, R10 ;  /* 0x000000ffff147224 */ /* 0x004fc400078e000a */
[----:B------:R-:W-:Y:S01]  /*807a0*/  IMAD.MOV.U32 R21, RZ, RZ, R11 ;  /* 0x000000ffff157224 */ /* 0x000fe200078e000b */
[----:B----4-:R-:W-:Y:S04]  /*807b0*/  STL.64 [R1+0x3690], R26 ;  /* 0x0036901a01007387 */ /* 0x010fe80000100a00 */
[----:B---3--:R0:W-:Y:S04]  /*807c0*/  STL.64 [R1+0x3688], R24 ;  /* 0x0036881801007387 */ /* 0x0081e80000100a00 */
[----:B------:R-:W2:Y:S04]  /*807d0*/  LDL R22, [R1] ;  /* 0x0000000001167983 */ /* 0x000ea80000100800 */
[----:B------:R-:W2:Y:S04]  /*807e0*/  LDL R23, [R1+0x4] ;  /* 0x0000040001177983 */ /* 0x000ea80000100800 */
[----:B------:R-:W3:Y:S04]  /*807f0*/  LDL.LU R10, [R1+0x38b4] ;  /* 0x0038b400010a7983 */ /* 0x000ee80000300800 */
[----:B------:R-:W4:Y:S04]  /*80800*/  LDL.LU R11, [R1+0x38b0] ;  /* 0x0038b000010b7983 */ /* 0x000f280000300800 */
        /* <DEDUP_REMOVED lines=8> */
[----:B-1----:R-:W2:Y:S04]  /*80890*/  LDL R22, [R1+0x10] ;  /* 0x0000100001167983 */ /* 0x002ea80000100800 */
[----:B------:R-:W2:Y:S04]  /*808a0*/  LDL R23, [R1+0x14] ;  /* 0x0000140001177983 */ /* 0x000ea80000100800 */
[----:B--2---:R-:W-:Y:S04]  /*808b0*/  STL.64 [R1+0x36b8], R22 ;  /* 0x0036b81601007387 */ /* 0x004fe80000100a00 */
[----:B0-----:R-:W2:Y:S04]  /*808c0*/  LDL.LU R24, [R1+0x1670] ;  /* 0x0016700001187983 */ /* 0x001ea80000300800 */
[----:B------:R-:W2:Y:S04]  /*808d0*/  LDL.LU R25, [R1+0x1674] ;  /* 0x0016740001197983 */ /* 0x000ea80000300800 */
[----:B------:R-:W2:Y:S04]  /*808e0*/  LDL.LU R26, [R1+0x1678] ;  /* 0x00167800011a7983 */ /* 0x000ea80000300800 */
[----:B------:R-:W2:Y:S01]  /*808f0*/  LDL.LU R27, [R1+0x167c] ;  /* 0x00167c00011b7983 */ /* 0x000ea20000300800 */
[----:B----4-:R-:W-:-:S02]  /*80900*/  IMAD.MOV.U32 R20, RZ, RZ, R11 ;  /* 0x000000ffff147224 */ /* 0x010fc400078e000b */
[----:B---3--:R-:W-:Y:S01]  /*80910*/  IMAD.MOV.U32 R21, RZ, RZ, R10 ;  /* 0x000000ffff157224 */ /* 0x008fe200078e000a */
[----:B--2---:R-:W-:Y:S04]  /*80920*/  STL.64 [R1+0x36c8], R26 ;  /* 0x0036c81a01007387 */ /* 0x004fe80000100a00 */
[----:B------:R0:W-:Y:S04]  /*80930*/  STL.64 [R1+0x36c0], R24 ;  /* 0x0036c01801007387 */ /* 0x0001e80000100a00 */
[----:B------:R-:W2:Y:S04]  /*80940*/  LDL.LU R11, [R1+0x38ac] ;  /* 0x0038ac00010b7983 */ /* 0x000ea80000300800 */
[----:B------:R-:W3:Y:S04]  /*80950*/  LDL.LU R10, [R1+0x38a8] ;  /* 0x0038a800010a7983 */ /* 0x000ee80000300800 */
[----:B------:R3:W-:Y:S04]  /*80960*/  STL.64 [R1+0x36d0], R20 ;  /* 0x0036d01401007387 */ /* 0x0007e80000100a00 */
[----:B0-----:R-:W4:Y:S04]  /*80970*/  LDL.LU R24, [R1+0x1680] ;  /* 0x0016800001187983 */ /* 0x001f280000300800 */
[----:B------:R-:W4:Y:S04]  /*80980*/  LDL.LU R25, [R1+0x1684] ;  /* 0x0016840001197983 */ /* 0x000f280000300800 */
[----:B------:R-:W2:Y:S04]  /*80990*/  LDL.LU R26, [R1+0x1688] ;  /* 0x00168800011a7983 */ /* 0x000ea80000300800 */
[----:B------:R-:W2:Y:S04]  /*809a0*/  LDL.LU R27, [R1+0x168c] ;  /* 0x00168c00011b7983 */ /* 0x000ea80000300800 */
[----:B--2---:R-:W-:Y:S04]  /*809b0*/  STL.64 [R1+0x36e0], R26 ;  /* 0x0036e01a01007387 */ /* 0x004fe80000100a00 */
[----:B----4-:R0:W-:Y:S04]  /*809c0*/  STL.64 [R1+0x36d8], R24 ;  /* 0x0036d81801007387 */ /* 0x0101e80000100a00 */
[----:B------:R-:W2:Y:S04]  /*809d0*/  LDL R22, [R1+0x20] ;  /* 0x0000200001167983 */ /* 0x000ea80000100800 */
[----:B------:R-:W2:Y:S01]  /*809e0*/  LDL R23, [R1+0x24] ;  /* 0x0000240001177983 */ /* 0x000ea20000100800 */
[----:B---3--:R-:W-:-:S02]  /*809f0*/  IMAD.MOV.U32 R20, RZ, RZ, R10 ;  /* 0x000000ffff147224 */ /* 0x008fc400078e000a */
[----:B------:R-:W-:Y:S01]  /*80a00*/  IMAD.MOV.U32 R21, RZ, RZ, R11 ;  /* 0x000000ffff157224 */ /* 0x000fe200078e000b */
        /* <DEDUP_REMOVED lines=8> */
[----:B-1----:R-:W2:Y:S04]  /*80a90*/  LDL R22, [R1+0x30] ;  /* 0x0000300001167983 */ /* 0x002ea80000100800 */
[----:B------:R-:W2:Y:S04]  /*80aa0*/  LDL R23, [R1+0x34] ;  /* 0x0000340001177983 */ /* 0x000ea80000100800 */
[----:B--2---:R-:W-:Y:S04]  /*80ab0*/  STL.64 [R1+0x3718], R22 ;  /* 0x0037181601007387 */ /* 0x004fe80000100a00 */
[----:B------:R-:W-:Y:S04]  /*80ac0*/  STL.64 [R1+0x36f8], R26 ;  /* 0x0036f81a01007387 */ /* 0x000fe80000100a00 */
[----:B------:R0:W-:Y:S04]  /*80ad0*/  STL.64 [R1+0x36f0], R24 ;  /* 0x0036f01801007387 */ /* 0x0001e80000100a00 */
[----:B0-----:R-:W2:Y:S04]  /*80ae0*/  LDL.LU R24, [R1+0x16a0] ;  /* 0x0016a00001187983 */ /* 0x001ea80000300800 */
[----:B------:R-:W2:Y:S04]  /*80af0*/  LDL.LU R25, [R1+0x16a4] ;  /* 0x0016a40001197983 */ /* 0x000ea80000300800 */
[----:B------:R-:W2:Y:S04]  /*80b00*/  LDL.LU R26, [R1+0x16a8] ;  /* 0x0016a800011a7983 */ /* 0x000ea80000300800 */
[----:B------:R-:W2:Y:S01]  /*80b10*/  LDL.LU R27, [R1+0x16ac] ;  /* 0x0016ac00011b7983 */ /* 0x000ea20000300800 */
[----:B----4-:R-:W-:-:S02]  /*80b20*/  IMAD.MOV.U32 R20, RZ, RZ, R11 ;  /* 0x000000ffff147224 */ /* 0x010fc400078e000b */
[----:B---3--:R-:W-:Y:S01]  /*80b30*/  IMAD.MOV.U32 R21, RZ, RZ, R10 ;  /* 0x000000ffff157224 */ /* 0x008fe200078e000a */
[----:B------:R-:W3:Y:S04]  /*80b40*/  LDL.LU R11, [R1+0x389c] ;  /* 0x00389c00010b7983 */ /* 0x000ee80000300800 */
[----:B------:R-:W4:Y:S04]  /*80b50*/  LDL.LU R10, [R1+0x3898] ;  /* 0x00389800010a7983 */ /* 0x000f280000300800 */
[----:B------:R-:W-:Y:S04]  /*80b60*/  STL.64 [R1+0x3730], R20 ;  /* 0x0037301401007387 */ /* 0x000fe80000100a00 */
[----:B--2---:R-:W-:Y:S04]  /*80b70*/  STL.64 [R1+0x3710], R26 ;  /* 0x0037101a01007387 */ /* 0x004fe80000100a00 */
        /* <DEDUP_REMOVED lines=26> */
[----:B------:R-:W2:Y:S01]  /*80d20*/  LDL R23, [R1+0x54] ;  /* 0x0000540001177983 */ /* 0x000ea20000100800 */
[----:B----4-:R-:W-:-:S02]  /*80d30*/  IMAD.MOV.U32 R20, RZ, RZ, R11 ;  /* 0x000000ffff147224 */ /* 0x010fc400078e000b */
[----:B---3--:R-:W-:Y:S01]  /*80d40*/  IMAD.MOV.U32 R21, RZ, RZ, R10 ;  /* 0x000000ffff157224 */ /* 0x008fe200078e000a */
[----:B------:R-:W3:Y:S04]  /*80d50*/  LDL.LU R11, [R1+0x388c] ;  /* 0x00388c00010b7983 */ /* 0x000ee80000300800 */
[----:B------:R-:W4:Y:S04]  /*80d60*/  LDL.LU R10, [R1+0x3888] ;  /* 0x00388800010a7983 */ /* 0x000f280000300800 */
        /* <DEDUP_REMOVED lines=77> */
[----:B---3--:R-:W-:-:S02]  /*81240*/  IMAD.MOV.U32 R21, RZ, RZ, R10 ;  /* 0x000000ffff157224 */ /* 0x008fc400078e000a */
[----:B----4-:R-:W-:Y:S01]  /*81250*/  IMAD.MOV.U32 R20, RZ, RZ, R11 ;  /* 0x000000ffff147224 */ /* 0x010fe200078e000b */
[----:B------:R-:W3:Y:S04]  /*81260*/  LDL.LU R10, [R1+0x3498] ;  /* 0x00349800010a7983 */ /* 0x000ee80000300800 */
[----:B------:R-:W3:Y:S04]  /*81270*/  LDL.LU R23, [R1+0x3494] ;  /* 0x0034940001177983 */ /* 0x000ee80000300800 */
        /* <DEDUP_REMOVED lines=20> */
[----:B---3--:R-:W-:-:S02]  /*813c0*/  IMAD R23, R23, 0x100, R10 ;  /* 0x0000010017177824 */ /* 0x008fc400078e020a */
[----:B----4-:R-:W-:Y:S01]  /*813d0*/  IMAD R22, R22, 0x100, R11 ;  /* 0x0000010016167824 */ /* 0x010fe200078e020b */
        /* <DEDUP_REMOVED lines=25> */
[----:B------:R-:W3:Y:S04]  /*81570*/  LDL.LU R29, [R1+0x3854] ;  /* 0x00385400011d7983 */ /* 0x000ee80000300800 */
[----:B------:R-:W3:Y:S02]  /*81580*/  LDL.LU R0, [R1+0x3850] ;  /* 0x0038500001007983 */ /* 0x000ee40000300800 */
        /* <DEDUP_REMOVED lines=109> */
[----:B--2---:R-:W-:-:S15]  /*81c60*/  HMMA.16816.F32 R24, R12, R20, R24 ;  /* 0x000000140c18723c */ /* 0x004fde0000001818 */
[----:B------:R-:W-:-:S04]  /*81c70*/  NOP ;  /* 0x0000000000007918 */ /* 0x000fc80000000000 */
[----:B------:R-:W-:Y:S04]  /*81c80*/  STL.64 [R1+0x9d0], R24 ;  /* 0x0009d01801007387 */ /* 0x000fe80000100a00 */
[----:B------:R0:W-:Y:S04]  /*81c90*/  STL.64 [R1+0x9d8], R26 ;  /* 0x0009d81a01007387 */ /* 0x0001e80000100a00 */
[----:B0-----:R-:W2:Y:S04]  /*81ca0*/  LDL.LU.64 R26, [R1+0x3690] ;  /* 0x00369000011a7983 */ /* 0x001ea80000300a00 */
[----:B------:R-:W2:Y:S01]  /*81cb0*/  LDL.LU.64 R24, [R1+0x3688] ;  /* 0x0036880001187983 */ /* 0x000ea20000300a00 */
[----:B---3--:R-:W-:Y:S03]  /*81cc0*/  HMMA.16816.F32 R20, R12, R22, R4 ;  /* 0x000000160c14723c */ /* 0x008fe60000001804 */
[----:B------:R-:W3:Y:S04]  /*81cd0*/  LDL.LU.64 R6, [R1+0x3680] ;  /* 0x0036800001067983 */ /* 0x000ee80000300a00 */
[----:B------:R-:W3:-:S12]  /*81ce0*/  LDL.LU.64 R4, [R1+0x3678] ;  /* 0x0036780001047983 */ /* 0x000ed80000300a00 */
        /* <DEDUP_REMOVED lines=9> */
[----:B------:R-:W2:Y:S01]  /*81d80*/  LDL.LU.64 R24, [R1+0x3658] ;  /* 0x0036580001187983 */ /* 0x000ea20000300a00 */
[C---:B---3--:R-:W-:Y:S08]  /*81d90*/  HMMA.16816.F32 R4, R12.reuse, R26, R4 ;  /* 0x0000001a0c04723c */ /* 0x048ff00000001804 */
[C---:B--2---:R-:W-:Y:S11]  /*81da0*/  HMMA.16816.F32 R20, R12.reuse, R24, R20 ;  /* 0x000000180c14723c */ /* 0x044ff60000001814 */
[----:B------:R-:W-:Y:S04]  /*81db0*/  STL.64 [R1+0x9a0], R4 ;  /* 0x0009a00401007387 */ /* 0x000fe80000100a00 */
[----:B------:R0:W-:Y:S04]  /*81dc0*/  STL.64 [R1+0x9a8], R6 ;  /* 0x0009a80601007387 */ /* 0x0001e80000100a00 */
[----:B0-----:R-:W2:Y:S04]  /*81dd0*/  LDL.LU.64 R6, [R1+0x3650] ;  /* 0x0036500001067983 */ /* 0x001ea80000300a00 */
[----:B------:R-:W3:Y:S04]  /*81de0*/  LDL.LU.64 R4, [R1+0x3648] ;  /* 0x0036480001047983 */ /* 0x000ee80000300a00 */
[----:B------:R-:W-:Y:S04]  /*81df0*/  STL.64 [R1+0x990], R20 ;  /* 0x0009901401007387 */ /* 0x000fe80000100a00 */
[----:B------:R0:W-:Y:S04]  /*81e00*/  STL.64 [R1+0x998], R22 ;  /* 0x0009981601007387 */ /* 0x0001e80000100a00 */
[----:B0-----:R-:W4:Y:S04]  /*81e10*/  LDL.LU.64 R22, [R1+0x3640] ;  /* 0x0036400001167983 */ /* 0x001f280000300a00 */
[----:B------:R-:W2:Y:S01]  /*81e20*/  LDL.LU.64 R20, [R1+0x3638] ;  /* 0x0036380001147983 */ /* 0x000ea20000300a00 */
[----:B----4-:R-:W-:-:S15]  /*81e30*/  HMMA.16816.F32 R16, R12, R22, R16 ;  /* 0x000000160c10723c */ /* 0x010fde0000001810 */
[----:B------:R-:W-:-:S04]  /*81e40*/  NOP ;  /* 0x0000000000007918 */ /* 0x000fc80000000000 */
[----:B------:R-:W-:Y:S04]  /*81e50*/  STL.64 [R1+0x980], R16 ;  /* 0x0009801001007387 */ /* 0x000fe80000100a00 */
[----:B------:R0:W-:Y:S04]  /*81e60*/  STL.64 [R1+0x988], R18 ;  /* 0x0009881201007387 */ /* 0x0001e80000100a00 */
[----:B0-----:R-:W4:Y:S04]  /*81e70*/  LDL.LU.64 R18, [R1+0x3630] ;  /* 0x0036300001127983 */ /* 0x001f280000300a00 */
[----:B------:R-:W2:Y:S04]  /*81e80*/  LDL.LU.64 R16, [R1+0x3628] ;  /* 0x0036280001107983 */ /* 0x000ea80000300a00 */
[----:B----4-:R-:W-:Y:S04]  /*81e90*/  STL.64 [R1+0x4fd0], R18 ;  /* 0x004fd01201007387 */ /* 0x010fe80000100a00 */
[----:B--2---:R-:W-:Y:S04]  /*81ea0*/  STL.64 [R1+0x4fc8], R16 ;  /* 0x004fc81001007387 */ /* 0x004fe80000100a00 */
[----:B------:R-:W-:Y:S04]  /*81eb0*/  STL.64 [R1+0x4fa0], R6 ;  /* 0x004fa00601007387 */ /* 0x000fe80000100a00 */
[----:B---3--:R-:W-:Y:S04]  /*81ec0*/  STL.64 [R1+0x4f98], R4 ;  /* 0x004f980401007387 */ /* 0x008fe80000100a00 */
[----:B------:R-:W-:Y:S04]  /*81ed0*/  STL.64 [R1+0x4f80], R10 ;  /* 0x004f800a01007387 */ /* 0x000fe80000100a00 */
[----:B------:R0:W-:Y:S04]  /*81ee0*/  STL.64 [R1+0x4f78], R8 ;  /* 0x004f780801007387 */ /* 0x0001e80000100a00 */
        /* <DEDUP_REMOVED lines=30> */
[----:B------:R-:W-:Y:S04]  /*820d0*/  STL [R1+0x4f60], R29 ;  /* 0x004f601d01007387 */ /* 0x000fe80000100800 */
[----:B------:R0:W-:Y:S04]  /*820e0*/  STL.64 [R1+0x4d88], R26 ;  /* 0x004d881a01007387 */ /* 0x0001e80000100a00 */
[----:B0-----:R-:W2:Y:S04]  /*820f0*/  LDL R26, [R1+0x98] ;  /* 0x00009800011a7983 */ /* 0x001ea80000100800 */
[----:B------:R-:W2:Y:S04]  /*82100*/  LDL R27, [R1+0x9c] ;  /* 0x00009c00011b7983 */ /* 0x000ea80000100800 */
[----:B------:R-:W3:Y:S04]  /*82110*/  LDL.LU R29, [R1+0x34a8] ;  /* 0x0034a800011d7983 */ /* 0x000ee80000300800 */
[----:B------:R0:W-:Y:S04]  /*82120*/  STL.64 [R1+0x4d80], R24 ;  /* 0x004d801801007387 */ /* 0x0001e80000100a00 */
[----:B0-----:R-:W3:Y:S04]  /*82130*/  LDL.LU R24, [R1+0x34c0] ;  /* 0x0034c00001187983 */ /* 0x001ee80000300800 */
[----:B------:R-:W3:Y:S01]  /*82140*/  LDL.LU R25, [R1+0x34bc] ;  /* 0x0034bc0001197983 */ /* 0x000ee20000300800 */
[C---:B----4-:R-:W-:Y:S03]  /*82150*/  HMMA.16816.F32 R16, R12.reuse, R20, R16 ;  /* 0x000000140c10723c */ /* 0x050fe60000001810 */
[----:B--2---:R-:W-:Y:S04]  /*82160*/  STL.64 [R1+0x4f70], R26 ;  /* 0x004f701a01007387 */ /* 0x004fe80000100a00 */
[----:B---3--:R0:W-:Y:S04]  /*82170*/  STL.64 [R1+0x4f68], R24 ;  /* 0x004f681801007387 */ /* 0x0081e80000100a00 */
[----:B0-----:R-:W2:Y:S04]  /*82180*/  LDL.LU R24, [R1+0x15a0] ;  /* 0x0015a00001187983 */ /* 0x001ea80000300800 */
[----:B------:R-:W2:Y:S04]  /*82190*/  LDL.LU R25, [R1+0x15a4] ;  /* 0x0015a40001197983 */ /* 0x000ea80000300800 */
[----:B------:R-:W2:Y:S04]  /*821a0*/  LDL.LU R26, [R1+0x15a8] ;  /* 0x0015a800011a7983 */ /* 0x000ea80000300800 */
[----:B------:R-:W2:Y:S04]  /*821b0*/  LDL.LU R27, [R1+0x15ac] ;  /* 0x0015ac00011b7983 */ /* 0x000ea80000300800 */
[----:B------:R0:W-:Y:S04]  /*821c0*/  STL [R1+0x3624], R0 ;  /* 0x0036240001007387 */ /* 0x0001e80000100800 */
[----:B0-----:R-:W3:Y:S04]  /*821d0*/  LDL.LU R0, [R1+0x34b4] ;  /* 0x0034b40001007983 */ /* 0x001ee80000300800 */
[----:B------:R-:W-:Y:S04]  /*821e0*/  STL.64 [R1+0x970], R16 ;  /* 0x0009701001007387 */ /* 0x000fe80000100a00 */
[----:B------:R0:W-:Y:S04]  /*821f0*/  STL.64 [R1+0x978], R18 ;  /* 0x0009781201007387 */ /* 0x0001e80000100a00 */
[----:B0-----:R-:W4:Y:S04]  /*82200*/  LDL.LU.64 R18, [R1+0x4fd0] ;  /* 0x004fd00001127983 */ /* 0x001f280000300a00 */
[----:B------:R-:W2:Y:S04]  /*82210*/  LDL.LU.64 R16, [R1+0x4fc8] ;  /* 0x004fc80001107983 */ /* 0x000ea80000300a00 */
[----:B------:R-:W-:Y:S04]  /*82220*/  STL.64 [R1+0x4d68], R22 ;  /* 0x004d681601007387 */ /* 0x000fe80000100a00 */
[----:B------:R0:W-:Y:S04]  /*82230*/  STL.64 [R1+0x4d60], R20 ;  /* 0x004d601401007387 */ /* 0x0001e80000100a00 */
[----:B0-----:R-:W2:Y:S04]  /*82240*/  LDL.LU R20, [R1+0x1590] ;  /* 0x0015900001147983 */ /* 0x001ea80000300800 */
[----:B------:R-:W2:Y:S04]  /*82250*/  LDL.LU R21, [R1+0x1594] ;  /* 0x0015940001157983 */ /* 0x000ea80000300800 */
[----:B------:R-:W2:Y:S04]  /*82260*/  LDL.LU R22, [R1+0x1598] ;  /* 0x0015980001167983 */ /* 0x000ea80000300800 */
[----:B------:R-:W2:Y:S01]  /*82270*/  LDL.LU R23, [R1+0x159c] ;  /* 0x00159c0001177983 */ /* 0x000ea20000300800 */
[----:B----4-:R-:W-:-:S15]  /*82280*/  HMMA.16816.F32 R8, R12, R18, R8 ;  /* 0x000000120c08723c */ /* 0x010fde0000001808 */
[----:B------:R-:W-:-:S04]  /*82290*/  NOP ;  /* 0x0000000000007918 */ /* 0x000fc80000000000 */
[----:B------:R-:W-:Y:S04]  /*822a0*/  STL.64 [R1+0x960], R8 ;  /* 0x0009600801007387 */ /* 0x000fe80000100a00 */
[----:B------:R0:W-:Y:S04]  /*822b0*/  STL.64 [R1+0x968], R10 ;  /* 0x0009680a01007387 */ /* 0x0001e80000100a00 */
[----:B0-----:R-:W2:Y:S04]  /*822c0*/  LDL.LU.64 R10, [R1+0x4fc0] ;  /* 0x004fc000010a7983 */ /* 0x001ea80000300a00 */
[----:B------:R-:W2:Y:S01]  /*822d0*/  LDL.LU.64 R8, [R1+0x4fb8] ;  /* 0x004fb80001087983 */ /* 0x000ea20000300a00 */
[C---:B------:R-:W-:Y:S08]  /*822e0*/  HMMA.16816.F32 R4, R12.reuse, R2, R4 ;  /* 0x000000020c04723c */ /* 0x040ff00000001804 */
        /* <DEDUP_REMOVED lines=38> */
[----:B0-----:R-:W2:Y:S04]  /*82550*/  LDL.LU.64 R26, [R1+0x4f70] ;  /* 0x004f7000011a7983 */ /* 0x001ea80000300a00 */
[----:B------:R-:W2:Y:S01]  /*82560*/  LDL.LU.64 R24, [R1+0x4f68] ;  /* 0x004f680001187983 */ /* 0x000ea20000300a00 */
[----:B----4-:R-:W-:Y:S01]  /*82570*/  HMMA.16816.F32 R12, R12, R10, R16 ;  /* 0x0000000a0c0c723c */ /* 0x010fe20000001810 */
[----:B---3--:R-:W-:-:S02]  /*82580*/  IMAD R5, R5, 0x100, R4 ;  /* 0x0000010005057824 */ /* 0x008fc400078e0204 */
[----:B------:R-:W-:Y:S02]  /*82590*/  IMAD R6, R6, 0x100, R29 ;  /* 0x0000010006067824 */ /* 0x000fe400078e021d */
[----:B------:R-:W-:Y:S01]  /*825a0*/  IMAD R4, R0, 0x100, R7 ;  /* 0x0000010000047824 */ /* 0x000fe200078e0207 */
[----:B------:R-:W3:Y:S04]  /*825b0*/  LDL.LU R29, [R1+0x4f60] ;  /* 0x004f6000011d7983 */ /* 0x000ee80000300800 */
[----:B------:R-:W-:Y:S04]  /*825c0*/  STL [R1+0x4d04], R10 ;  /* 0x004d040a01007387 */ /* 0x000fe80000100800 */
[----:B------:R-:W-:Y:S05]  /*825d0*/  STL [R1+0x4d00], R11 ;  /* 0x004d000b01007387 */ /* 0x000fea0000100800 */
[----:B------:R0:W-:Y:S04]  /*825e0*/  STL.64 [R1+0x4d0], R12 ;  /* 0x0004d00c01007387 */ /* 0x0001e80000100a00 */
[----:B------:R1:W-:Y:S04]  /*825f0*/  STL.64 [R1+0x4d8], R14 ;  /* 0x0004d80e01007387 */ /* 0x0003e80000100a00 */
[----:B------:R4:W-:Y:S01]  /*82600*/  STL.64 [R1+0x4d58], R8 ;  /* 0x004d580801007387 */ /* 0x0009e20000100a00 */
[----:B0-----:R-:W-:-:S02]  /*82610*/  F2FP.F16.E4M3.UNPACK_B R12, R6 ;  /* 0x00000006ff0c723e */ /* 0x001fc400020006ff */
[----:B------:R-:W-:Y:S02]  /*82620*/  F2FP.F16.E4M3.UNPACK_B R13, R5 ;  /* 0x00000005ff0d723e */ /* 0x000fe400020006ff */
[----:B-1----:R-:W-:Y:S02]  /*82630*/  F2FP.F16.E4M3.UNPACK_B R14, R4 ;  /* 0x00000004ff0e723e */ /* 0x002fe400020006ff */
[----:B------:R-:W3:Y:S01]  /*82640*/  LDL.LU R4, [R1+0x13f0] ;  /* 0x0013f00001047983 */ /* 0x000ee20000300800 */
[----:B--2---:R-:W-:-:S05]  /*82650*/  IMAD R0, R25, 0x100, R24 ;  /* 0x0000010019007824 */ /* 0x004fca00078e0218 */
[----:B------:R-:W-:-:S07]  /*82660*/  F2FP.F16.E4M3.UNPACK_B R15, R0 ;  /* 0x00000000ff0f723e */ /* 0x000fce00020006ff */
[----:B----4-:R-:W-:-:S15]  /*82670*/  HMMA.16816.F32 R8, R12, R26, R20 ;  /* 0x0000001a0c08723c */ /* 0x010fde0000001814 */
[----:B------:R-:W-:-:S04]  /*82680*/  NOP ;  /* 0x0000000000007918 */ /* 0x000fc80000000000 */
[----:B------:R-:W-:Y:S04]  /*82690*/  STL.64 [R1+0x900], R8 ;  /* 0x0009000801007387 */ /* 0x000fe80000100a00 */
[----:B------:R-:W-:Y:S04]  /*826a0*/  STL.64 [R1+0x908], R10 ;  /* 0x0009080a01007387 */ /* 0x000fe80000100a00 */
[----:B------:R-:W3:Y:S04]  /*826b0*/  LDL.LU R5, [R1+0x13f4] ;  /* 0x0013f40001057983 */ /* 0x000ee80000300800 */
[----:B------:R-:W2:Y:S04]  /*826c0*/  LDL.LU R6, [R1+0x13f8] ;  /* 0x0013f80001067983 */ /* 0x000ea80000300800 */
[----:B------:R-:W2:Y:S04]  /*826d0*/  LDL.LU R7, [R1+0x13fc] ;  /* 0x0013fc0001077983 */ /* 0x000ea80000300800 */
[----:B--2---:R-:W-:Y:S04]  /*826e0*/  STL.64 [R1+0x4d78], R6 ;  /* 0x004d780601007387 */ /* 0x004fe80000100a00 */
[----:B---3--:R0:W-:Y:S04]  /*826f0*/  STL.64 [R1+0x4d70], R4 ;  /* 0x004d700401007387 */ /* 0x0081e80000100a00 */
[----:B0-----:R-:W2:Y:S04]  /*82700*/  LDL.LU R4, [R1+0x1440] ;  /* 0x0014400001047983 */ /* 0x001ea80000300800 */
[----:B------:R-:W2:Y:S04]  /*82710*/  LDL.LU R5, [R1+0x1444] ;  /* 0x0014440001057983 */ /* 0x000ea80000300800 */
[----:B------:R-:W3:Y:S04]  /*82720*/  LDL.LU R6, [R1+0x1448] ;  /* 0x0014480001067983 */ /* 0x000ee80000300800 */
[----:B------:R-:W3:Y:S04]  /*82730*/  LDL.LU R7, [R1+0x144c] ;  /* 0x00144c0001077983 */ /* 0x000ee80000300800 */
[----:B---3--:R0:W-:Y:S04]  /*82740*/  STL.64 [R1+0x4d98], R6 ;  /* 0x004d980601007387 */ /* 0x0081e80000100a00 */
[----:B--2---:R1:W-:Y:S04]  /*82750*/  STL.64 [R1+0x4d90], R4 ;  /* 0x004d900401007387 */ /* 0x0043e80000100a00 */
[----:B------:R-:W2:Y:S04]  /*82760*/  LDL.LU R24, [R1+0x1450] ;  /* 0x0014500001187983 */ /* 0x000ea80000300800 */
[----:B------:R-:W2:Y:S04]  /*82770*/  LDL.LU R25, [R1+0x1454] ;  /* 0x0014540001197983 */ /* 0x000ea80000300800 */
[----:B------:R-:W3:Y:S04]  /*82780*/  LDL.LU R26, [R1+0x1458] ;  /* 0x00145800011a7983 */ /* 0x000ee80000300800 */
[----:B------:R-:W3:Y:S04]  /*82790*/  LDL.LU R27, [R1+0x145c] ;  /* 0x00145c00011b7983 */ /* 0x000ee80000300800 */
[----:B---3--:R-:W-:Y:S04]  /*827a0*/  STL.64 [R1+0x4da8], R26 ;  /* 0x004da81a01007387 */ /* 0x008fe80000100a00 */
[----:B--2---:R2:W-:Y:S04]  /*827b0*/  STL.64 [R1+0x4da0], R24 ;  /* 0x004da01801007387 */ /* 0x0045e80000100a00 */
[----:B0-----:R-:W3:Y:S04]  /*827c0*/  LDL R6, [R1] ;  /* 0x0000000001067983 */ /* 0x001ee80000100800 */
[----:B------:R-:W3:Y:S04]  /*827d0*/  LDL R7, [R1+0x4] ;  /* 0x0000040001077983 */ /* 0x000ee80000100800 */
[----:B-1----:R-:W4:Y:S04]  /*827e0*/  LDL R4, [R1+0x8] ;  /* 0x0000080001047983 */ /* 0x002f280000100800 */
[----:B------:R-:W4:Y:S04]  /*827f0*/  LDL R5, [R1+0xc] ;  /* 0x00000c0001057983 */ /* 0x000f280000100800 */
[----:B---3--:R0:W-:Y:S04]  /*82800*/  STL.64 [R1+0x4db0], R6 ;  /* 0x004db00601007387 */ /* 0x0081e80000100a00 */
[----:B----4-:R-:W-:Y:S04]  /*82810*/  STL.64 [R1+0x4dc8], R4 ;  /* 0x004dc80401007387 */ /* 0x010fe80000100a00 */
[----:B--2---:R-:W2:Y:S04]  /*82820*/  LDL.LU R24, [R1+0x1460] ;  /* 0x0014600001187983 */ /* 0x004ea80000300800 */
[----:B------:R-:W2:Y:S04]  /*82830*/  LDL.LU R25, [R1+0x1464] ;  /* 0x0014640001197983 */ /* 0x000ea80000300800 */
[----:B------:R-:W3:Y:S04]  /*82840*/  LDL.LU R26, [R1+0x1468] ;  /* 0x00146800011a7983 */ /* 0x000ee80000300800 */
[----:B------:R-:W3:Y:S04]  /*82850*/  LDL.LU R27, [R1+0x146c] ;  /* 0x00146c00011b7983 */ /* 0x000ee80000300800 */
[----:B0-----:R-:W4:Y:S04]  /*82860*/  LDL R6, [R1+0x10] ;  /* 0x0000100001067983 */ /* 0x001f280000100800 */
        /* <DEDUP_REMOVED lines=153> */
[----:B0-----:R-:W4:Y:S04]  /*83200*/  LDL.LU R24, [R1+0x1580] ;  /* 0x0015800001187983 */ /* 0x001f280000300800 */
[----:B------:R-:W4:Y:S04]  /*83210*/  LDL.LU R25, [R1+0x1584] ;  /* 0x0015840001197983 */ /* 0x000f280000300800 */
[----:B------:R-:W4:Y:S04]  /*83220*/  LDL.LU R26, [R1+0x1588] ;  /* 0x00158800011a7983 */ /* 0x000f280000300800 */
[----:B------:R-:W4:Y:S04]  /*83230*/  LDL.LU R27, [R1+0x158c] ;  /* 0x00158c00011b7983 */ /* 0x000f280000300800 */
        /* <DEDUP_REMOVED lines=11> */
[----:B------:R-:W2:Y:S01]  /*832f0*/  LDL.LU R19, [R1+0x141c] ;  /* 0x00141c0001137983 */ /* 0x000ea20000300800 */
        /* <DEDUP_REMOVED lines=120> */
[----:B------:R-:W4:Y:S04]  /*83a80*/  LDL.LU.64 R24, [R1+0x4d80] ;  /* 0x004d800001187983 */ /* 0x000f280000300a00 */
[----:B------:R-:W-:Y:S01]  /*83a90*/  STL [R1+0x4ce8], R29 ;  /* 0x004ce81d01007387 */ /* 0x000fe20000100800 */
[C---:B--2---:R-:W-:Y:S08]  /*83aa0*/  HMMA.16816.F32 R4, R12.reuse, R26, R4 ;  /* 0x0000001a0c04723c */ /* 0x044ff00000001804 */
[C---:B----4-:R-:W-:Y:S11]  /*83ab0*/  HMMA.16816.F32 R20, R12.reuse, R24, R20 ;  /* 0x000000180c14723c */ /* 0x050ff60000001814 */
[----:B------:R-:W-:Y:S04]  /*83ac0*/  STL.64 [R1+0x7b0], R4 ;  /* 0x0007b00401007387 */ /* 0x000fe80000100a00 */
[----:B------:R0:W-:Y:S04]  /*83ad0*/  STL.64 [R1+0x7b8], R6 ;  /* 0x0007b80601007387 */ /* 0x0001e80000100a00 */
[----:B0-----:R-:W2:Y:S04]  /*83ae0*/  LDL.LU.64 R6, [R1+0x4d78] ;  /* 0x004d780001067983 */ /* 0x001ea80000300a00 */
[----:B------:R-:W2:Y:S04]  /*83af0*/  LDL.LU.64 R4, [R1+0x4d70] ;  /* 0x004d700001047983 */ /* 0x000ea80000300a00 */
[----:B------:R-:W-:Y:S04]  /*83b00*/  STL.64 [R1+0x7a0], R20 ;  /* 0x0007a01401007387 */ /* 0x000fe80000100a00 */
[----:B------:R0:W-:Y:S04]  /*83b10*/  STL.64 [R1+0x7a8], R22 ;  /* 0x0007a81601007387 */ /* 0x0001e80000100a00 */
[----:B0-----:R-:W3:Y:S04]  /*83b20*/  LDL.LU.64 R22, [R1+0x4d68] ;  /* 0x004d680001167983 */ /* 0x001ee80000300a00 */
[----:B------:R-:W4:Y:S04]  /*83b30*/  LDL.LU.64 R20, [R1+0x4d60] ;  /* 0x004d600001147983 */ /* 0x000f280000300a00 */
[----:B------:R-:W-:Y:S04]  /*83b40*/  STL.64 [R1+0x4bd0], R26 ;  /* 0x004bd01a01007387 */ /* 0x000fe80000100a00 */
[----:B------:R0:W-:Y:S04]  /*83b50*/  STL.64 [R1+0x4bc8], R24 ;  /* 0x004bc81801007387 */ /* 0x0001e80000100a00 */
[----:B0-----:R-:W2:Y:S04]  /*83b60*/  LDL.LU R24, [R1+0x1400] ;  /* 0x0014000001187983 */ /* 0x001ea80000300800 */
[----:B------:R-:W2:Y:S04]  /*83b70*/  LDL.LU R25, [R1+0x1404] ;  /* 0x0014040001197983 */ /* 0x000ea80000300800 */
[----:B------:R-:W2:Y:S04]  /*83b80*/  LDL.LU R26, [R1+0x1408] ;  /* 0x00140800011a7983 */ /* 0x000ea80000300800 */
[----:B------:R-:W2:Y:S01]  /*83b90*/  LDL.LU R27, [R1+0x140c] ;  /* 0x00140c00011b7983 */ /* 0x000ea20000300800 */
[C---:B---3--:R-:W-:Y:S08]  /*83ba0*/  HMMA.16816.F32 R8, R12.reuse, R22, R8 ;  /* 0x000000160c08723c */ /* 0x048ff00000001808 */
[C---:B----4-:R-:W-:Y:S11]  /*83bb0*/  HMMA.16816.F32 R16, R12.reuse, R20, R16 ;  /* 0x000000140c10723c */ /* 0x050ff60000001810 */
[----:B------:R0:W-:Y:S04]  /*83bc0*/  STL.64 [R1+0x790], R8 ;  /* 0x0007900801007387 */ /* 0x0001e80000100a00 */
[----:B------:R-:W-:Y:S04]  /*83bd0*/  STL.64 [R1+0x798], R10 ;  /* 0x0007980a01007387 */ /* 0x000fe80000100a00 */
[----:B0-----:R-:W3:Y:S04]  /*83be0*/  LDL.LU.64 R8, [R1+0x4d58] ;  /* 0x004d580001087983 */ /* 0x001ee80000300a00 */
[----:B------:R-:W-:Y:S04]  /*83bf0*/  STL.64 [R1+0x780], R16 ;  /* 0x0007801001007387 */ /* 0x000fe80000100a00 */
[----:B------:R0:W-:Y:S04]  /*83c00*/  STL.64 [R1+0x788], R18 ;  /* 0x0007881201007387 */ /* 0x0001e80000100a00 */
[----:B0-----:R-:W2:Y:S04]  /*83c10*/  LDL.LU.64 R18, [R1+0x4d50] ;  /* 0x004d500001127983 */ /* 0x001ea80000300a00 */
[----:B------:R-:W4:Y:S04]  /*83c20*/  LDL.LU.64 R16, [R1+0x4d48] ;  /* 0x004d480001107983 */ /* 0x000f280000300a00 */
[----:B------:R-:W-:Y:S04]  /*83c30*/  STL.64 [R1+0x4bb0], R22 ;  /* 0x004bb01601007387 */ /* 0x000fe80000100a00 */
[----:B------:R2:W-:Y:S04]  /*83c40*/  STL.64 [R1+0x4ba8], R20 ;  /* 0x004ba81401007387 */ /* 0x0005e80000100a00 */
[----:B------:R-:W3:Y:S01]  /*83c50*/  LDL.LU R10, [R1+0x34c8] ;  /* 0x0034c800010a7983 */ /* 0x000ee20000300800 */
[C---:B--2---:R-:W-:Y:S08]  /*83c60*/  HMMA.16816.F32 R20, R12.reuse, R18, R24 ;  /* 0x000000120c14723c */ /* 0x044ff00000001818 */
[C---:B----4-:R-:W-:Y:S11]  /*83c70*/  HMMA.16816.F32 R4, R12.reuse, R16, R4 ;  /* 0x000000100c04723c */ /* 0x050ff60000001804 */
[----:B------:R-:W-:Y:S04]  /*83c80*/  STL.64 [R1+0x770], R20 ;  /* 0x0007701401007387 */ /* 0x000fe80000100a00 */
[----:B------:R-:W-:Y:S04]  /*83c90*/  STL.64 [R1+0x778], R22 ;  /* 0x0007781601007387 */ /* 0x000fe80000100a00 */
[----:B------:R-:W2:Y:S04]  /*83ca0*/  LDL.LU R29, [R1+0x34c4] ;  /* 0x0034c400011d7983 */ /* 0x000ea80000300800 */
[----:B------:R-:W-:Y:S04]  /*83cb0*/  STL.64 [R1+0x760], R4 ;  /* 0x0007600401007387 */ /* 0x000fe80000100a00 */
[----:B------:R-:W-:Y:S04]  /*83cc0*/  STL.64 [R1+0x768], R6 ;  /* 0x0007680601007387 */ /* 0x000fe80000100a00 */
[----:B------:R-:W3:Y:S04]  /*83cd0*/  LDL.LU R11, [R1+0x34d0] ;  /* 0x0034d000010b7983 */ /* 0x000ee80000300800 */
[----:B---3--:R-:W-:Y:S04]  /*83ce0*/  STL.64 [R1+0x4d20], R10 ;  /* 0x004d200a01007387 */ /* 0x008fe80000100a00 */
[----:B------:R0:W-:Y:S04]  /*83cf0*/  STL.64 [R1+0x4d18], R8 ;  /* 0x004d180801007387 */ /* 0x0001e80000100a00 */
[----:B0-----:R-:W3:Y:S04]  /*83d00*/  LDL.LU R8, [R1+0x13c0] ;  /* 0x0013c00001087983 */ /* 0x001ee80000300800 */
[----:B------:R-:W3:Y:S04]  /*83d10*/  LDL.LU R9, [R1+0x13c4] ;  /* 0x0013c40001097983 */ /* 0x000ee80000300800 */
[----:B------:R-:W4:Y:S04]  /*83d20*/  LDL.LU R10, [R1+0x13c8] ;  /* 0x0013c800010a7983 */ /* 0x000f280000300800 */
[----:B------:R-:W4:Y:S04]  /*83d30*/  LDL.LU R11, [R1+0x13cc] ;  /* 0x0013cc00010b7983 */ /* 0x000f280000300800 */
[----:B------:R-:W2:Y:S04]  /*83d40*/  LDL.LU R4, [R1+0x13e0] ;  /* 0x0013e00001047983 */ /* 0x000ea80000300800 */
[----:B------:R-:W2:Y:S04]  /*83d50*/  LDL.LU R5, [R1+0x13e4] ;  /* 0x0013e40001057983 */ /* 0x000ea80000300800 */
[----:B------:R-:W2:Y:S04]  /*83d60*/  LDL.LU R6, [R1+0x13e8] ;  /* 0x0013e80001067983 */ /* 0x000ea80000300800 */
[----:B------:R-:W2:Y:S04]  /*83d70*/  LDL.LU R7, [R1+0x13ec] ;  /* 0x0013ec0001077983 */ /* 0x000ea80000300800 */
[----:B----4-:R-:W-:Y:S04]  /*83d80*/  STL.64 [R1+0x4d30], R10 ;  /* 0x004d300a01007387 */ /* 0x010fe80000100a00 */
[----:B---3--:R0:W-:Y:S04]  /*83d90*/  STL.64 [R1+0x4d28], R8 ;  /* 0x004d280801007387 */ /* 0x0081e80000100a00 */
[----:B0-----:R-:W3:Y:S04]  /*83da0*/  LDL.LU R8, [R1+0x13d0] ;  /* 0x0013d00001087983 */ /* 0x001ee80000300800 */
[----:B------:R-:W3:Y:S04]  /*83db0*/  LDL.LU R9, [R1+0x13d4] ;  /* 0x0013d40001097983 */ /* 0x000ee80000300800 */
[----:B------:R-:W3:Y:S04]  /*83dc0*/  LDL.LU R10, [R1+0x13d8] ;  /* 0x0013d800010a7983 */ /* 0x000ee80000300800 */
[----:B------:R-:W3:Y:S04]  /*83dd0*/  LDL.LU R11, [R1+0x13dc] ;  /* 0x0013dc00010b7983 */ /* 0x000ee80000300800 */
[----:B------:R-:W4:Y:S04]  /*83de0*/  LDL.LU R0, [R1+0x34dc] ;  /* 0x0034dc0001007983 */ /* 0x000f280000300800 */
[----:B------:R-:W3:Y:S04]  /*83df0*/  LDL.LU.64 R24, [R1+0x90] ;  /* 0x0000900001187983 */ /* 0x000ee80000300a00 */
        /* <DEDUP_REMOVED lines=17> */
[----:B------:R-:W3:Y:S04]  /*83f10*/  LDL.LU.64 R26, [R1+0x88] ;  /* 0x00008800011a7983 */ /* 0x000ee80000300a00 */
        /* <DEDUP_REMOVED lines=22> */
[----:B------:R0:W-:Y:S04]  /*84080*/  STL.64 [R1+0x4b70], R6 ;  /* 0x004b700601007387 */ /* 0x0001e80000100a00 */
[----:B0-----:R-:W3:Y:S04]  /*84090*/  LDL.LU.64 R6, [R1+0x98] ;  /* 0x0000980001067983 */ /* 0x001ee80000300a00 */
[----:B------:R0:W-:Y:S04]  /*840a0*/  STL.64 [R1+0x4b68], R4 ;  /* 0x004b680401007387 */ /* 0x0001e80000100a00 */
[----:B0-----:R-:W3:Y:S04]  /*840b0*/  LDL.LU R5, [R1+0x34cc] ;  /* 0x0034cc0001057983 */ /* 0x001ee80000300800 */
[----:B------:R-:W3:Y:S01]  /*840c0*/  LDL.LU R4, [R1+0x34d4] ;  /* 0x0034d40001047983 */ /* 0x000ee20000300800 */
[----:B--2---:R-:W-:Y:S01]  /*840d0*/  HMMA.16816.F32 R20, R12, R8, R20 ;  /* 0x000000080c14723c */ /* 0x004fe20000001814 */
[----:B------:R-:W-:-:S15]  /*840e0*/  IMAD R29, R29, 0x100, R10 ;  /* 0x000001001d1d7824 */ /* 0x000fde00078e020a */
[----:B------:R-:W-:-:S03]  /*840f0*/  NOP ;  /* 0x0000000000007918 */ /* 0x000fc60000000000 */
[----:B------:R-:W-:Y:S04]  /*84100*/  STL.64 [R1+0x720], R20 ;  /* 0x0007201401007387 */ /* 0x000fe80000100a00 */
[----:B------:R0:W-:Y:S04]  /*84110*/  STL.64 [R1+0x728], R22 ;  /* 0x0007281601007387 */ /* 0x0001e80000100a00 */
[----:B0-----:R-:W2:Y:S04]  /*84120*/  LDL.LU.64 R22, [R1+0x4d10] ;  /* 0x004d100001167983 */ /* 0x001ea80000300a00 */
[----:B------:R-:W2:Y:S04]  /*84130*/  LDL.LU.64 R20, [R1+0x4d08] ;  /* 0x004d080001147983 */ /* 0x000ea80000300a00 */
[----:B------:R0:W-:Y:S01]  /*84140*/  STL [R1+0x4b1c], R8 ;  /* 0x004b1c0801007387 */ /* 0x0001e20000100800 */
[----:B---3--:R-:W-:-:S03]  /*84150*/  IMAD R5, R5, 0x100, R11 ;  /* 0x0000010005057824 */ /* 0x008fc600078e020b */
[----:B0-----:R-:W4:Y:S04]  /*84160*/  LDL.LU R8, [R1+0x34e0] ;  /* 0x0034e00001087983 */ /* 0x001f280000300800 */
[----:B------:R0:W-:Y:S04]  /*84170*/  STL [R1+0x4b18], R9 ;  /* 0x004b180901007387 */ /* 0x0001e80000100800 */
[----:B0-----:R-:W3:Y:S04]  /*84180*/  LDL.LU R9, [R1+0x34d8] ;  /* 0x0034d80001097983 */ /* 0x001ee80000300800 */
[----:B------:R-:W2:Y:S04]  /*84190*/  LDL.LU R10, [R1+0x4d04] ;  /* 0x004d0400010a7983 */ /* 0x000ea80000300800 */
[----:B------:R-:W2:Y:S01]  /*841a0*/  LDL.LU R11, [R1+0x4d00] ;  /* 0x004d0000010b7983 */ /* 0x000ea20000300800 */
[----:B----4-:R-:W-:Y:S01]  /*841b0*/  IMAD R0, R0, 0x100, R8 ;  /* 0x0000010000007824 */ /* 0x010fe200078e0208 */
[----:B--2---:R-:W-:Y:S02]  /*841c0*/  HMMA.16816.F32 R12, R12, R10, R20 ;  /* 0x0000000a0c0c723c */ /* 0x004fe40000001814 */
[----:B------:R-:W2:Y:S04]  /*841d0*/  LDL.LU.64 R22, [R1+0x4cf8] ;  /* 0x004cf80001167983 */ /* 0x000ea80000300a00 */
[----:B------:R-:W2:Y:S04]  /*841e0*/  LDL.LU.64 R20, [R1+0x4cf0] ;  /* 0x004cf00001147983 */ /* 0x000ea80000300a00 */
[----:B------:R0:W-:Y:S01]  /*841f0*/  STL [R1+0x4afc], R10 ;  /* 0x004afc0a01007387 */ /* 0x0001e20000100800 */
[----:B---3--:R-:W-:-:S03]  /*84200*/  IMAD R4, R4, 0x100, R9 ;  /* 0x0000010004047824 */ /* 0x008fc600078e0209 */
[----:B------:R1:W-:Y:S05]  /*84210*/  STL [R1+0x4af8], R11 ;  /* 0x004af80b01007387 */ /* 0x0003ea0000100800 */
[----:B------:R3:W-:Y:S04]  /*84220*/  STL.64 [R1+0x4c0], R12 ;  /* 0x0004c00c01007387 */ /* 0x0007e80000100a00 */
[----:B------:R4:W-:Y:S04]  /*84230*/  STL.64 [R1+0x4c8], R14 ;  /* 0x0004c80e01007387 */ /* 0x0009e80000100a00 */
[----:B------:R-:W2:Y:S04]  /*84240*/  LDL.LU R8, [R1+0x13a0] ;  /* 0x0013a00001087983 */ /* 0x000ea80000300800 */
[----:B------:R-:W2:Y:S04]  /*84250*/  LDL.LU R9, [R1+0x13a4] ;  /* 0x0013a40001097983 */ /* 0x000ea80000300800 */
[----:B0-----:R-:W2:Y:S04]  /*84260*/  LDL.LU R10, [R1+0x13a8] ;  /* 0x0013a800010a7983 */ /* 0x001ea80000300800 */
[----:B-1----:R-:W2:Y:S01]  /*84270*/  LDL.LU R11, [R1+0x13ac] ;  /* 0x0013ac00010b7983 */ /* 0x002ea20000300800 */
[----:B---3--:R-:W-:-:S02]  /*84280*/  F2FP.F16.E4M3.UNPACK_B R12, R29 ;  /* 0x0000001dff0c723e */ /* 0x008fc400020006ff */
[----:B------:R-:W-:Y:S01]  /*84290*/  F2FP.F16.E4M3.UNPACK_B R13, R5 ;  /* 0x00000005ff0d723e */ /* 0x000fe200020006ff */
[----:B------:R-:W3:Y:S01]  /*842a0*/  LDL.LU R29, [R1+0x4ce8] ;  /* 0x004ce800011d7983 */ /* 0x000ee20000300800 */
[----:B----4-:R-:W-:Y:S02]  /*842b0*/  F2FP.F16.E4M3.UNPACK_B R14, R4 ;  /* 0x00000004ff0e723e */ /* 0x010fe400020006ff */
[----:B------:R-:W-:Y:S01]  /*842c0*/  F2FP.F16.E4M3.UNPACK_B R15, R0 ;  /* 0x00000000ff0f723e */ /* 0x000fe200020006ff */
[----:B------:R-:W-:-:S06]  /*842d0*/  IMAD.MOV.U32 R0, RZ, RZ, R7 ;  /* 0x000000ffff007224 */ /* 0x000fcc00078e0007 */
[----:B--2---:R-:W-:-:S15]  /*842e0*/  HMMA.16816.F32 R8, R12, R6, R8 ;  /* 0x000000060c08723c */ /* 0x004fde0000001808 */
[----:B------:R-:W-:-:S04]  /*842f0*/  NOP ;  /* 0x0000000000007918 */ /* 0x000fc80000000000 */
[----:B------:R-:W-:Y:S04]  /*84300*/  STL.64 [R1+0x710], R8 ;  /* 0x0007100801007387 */ /* 0x000fe80000100a00 */
[----:B------:R0:W-:Y:S02]  /*84310*/  STL.64 [R1+0x718], R10 ;  /* 0x0007180a01007387 */ /* 0x0001e40000100a00 */
[----:B0-----:R-:W-:Y:S02]  /*84320*/  IMAD.MOV.U32 R10, RZ, RZ, R6 ;  /* 0x000000ffff0a7224 */ /* 0x001fe400078e0006 */
[----:B------:R-:W-:Y:S01]  /*84330*/  HMMA.16816.F32 R4, R12, R24, R16 ;  /* 0x000000180c04723c */ /* 0x000fe20000001810 */
[----:B------:R-:W-:Y:S04]  /*84340*/  STL [R1+0x4b24], R0 ;  /* 0x004b240001007387 */ /* 0x000fe80000100800 */
[----:B------:R-:W-:-:S14]  /*84350*/  STL [R1+0x4b20], R10 ;  /* 0x004b200a01007387 */ /* 0x000fdc0000100800 */
[----:B------:R-:W-:Y:S04]  /*84360*/  STL.64 [R1+0x700], R4 ;  /* 0x0007000401007387 */ /* 0x000fe80000100a00 */
[----:B------:R0:W-:Y:S02]  /*84370*/  STL.64 [R1+0x708], R6 ;  /* 0x0007080601007387 */ /* 0x0001e40000100a00 */
[----:B0-----:R-:W-:Y:S01]  /*84380*/  HMMA.16816.F32 R4, R12, R26, R20 ;  /* 0x0000001a0c04723c */ /* 0x001fe20000001814 */
[----:B------:R-:W-:Y:S02]  /*84390*/  IMAD.MOV.U32 R11, RZ, RZ, R25 ;  /* 0x000000ffff0b7224 */ /* 0x000fe400078e0019 */
[----:B------:R-:W-:-:S03]  /*843a0*/  IMAD.MOV.U32 R9, RZ, RZ, R24 ;  /* 0x000000ffff097224 */ /* 0x000fc600078e0018 */
[----:B------:R-:W-:Y:S04]  /*843b0*/  STL [R1+0x4b2c], R11 ;  /* 0x004b2c0b01007387 */ /* 0x000fe80000100800 */
[----:B------:R-:W-:Y:S09]  /*843c0*/  STL [R1+0x4b28], R9 ;  /* 0x004b280901007387 */ /* 0x000ff20000100800 */
[----:B------:R0:W-:Y:S04]  /*843d0*/  STL.64 [R1+0x6f0], R4 ;  /* 0x0006f00401007387 */ /* 0x0001e80000100a00 */
[----:B------:R-:W-:Y:S04]  /*843e0*/  STL.64 [R1+0x6f8], R6 ;  /* 0x0006f80601007387 */ /* 0x000fe80000100a00 */
[----:B0-----:R-:W2:Y:S04]  /*843f0*/  LDL.LU.64 R4, [R1+0x60] ;  /* 0x0000600001047983 */ /* 0x001ea80000300a00 */
        /* <DEDUP_REMOVED lines=22> */
[----:B------:R-:W-:-:S02]  /*84560*/  IMAD.MOV.U32 R8, RZ, RZ, R27 ;  /* 0x000000ffff087224 */ /* 0x000fc400078e001b */
[----:B------:R-:W-:Y:S01]  /*84570*/  IMAD.MOV.U32 R10, RZ, RZ, R26 ;  /* 0x000000ffff0a7224 */ /* 0x000fe200078e001a */
[----:B----4-:R-:W-:Y:S04]  /*84580*/  STL.64 [R1+0x4ce0], R22 ;  /* 0x004ce01601007387 */ /* 0x010fe80000100a00 */
[----:B--2---:R0:W-:Y:S04]  /*84590*/  STL.64 [R1+0x4cd8], R20 ;  /* 0x004cd81401007387 */ /* 0x0041e80000100a00 */
[----:B0-----:R-:W2:Y:S04]  /*845a0*/  LDL.LU R20, [R1+0x1370] ;  /* 0x0013700001147983 */ /* 0x001ea80000300800 */
[----:B------:R-:W2:Y:S04]  /*845b0*/  LDL.LU R21, [R1+0x1374] ;  /* 0x0013740001157983 */ /* 0x000ea80000300800 */
[----:B------:R-:W2:Y:S04]  /*845c0*/  LDL.LU R22, [R1+0x1378] ;  /* 0x0013780001167983 */ /* 0x000ea80000300800 */
[----:B------:R-:W2:Y:S04]  /*845d0*/  LDL.LU R23, [R1+0x137c] ;  /* 0x00137c0001177983 */ /* 0x000ea80000300800 */
[----:B------:R-:W4:Y:S04]  /*845e0*/  LDL.LU.64 R6, [R1+0x58] ;  /* 0x0000580001067983 */ /* 0x000f280000300a00 */
[----:B------:R-:W2:Y:S04]  /*845f0*/  LDL.LU R16, [R1+0x1310] ;  /* 0x0013100001107983 */ /* 0x000ea80000300800 */
[----:B------:R-:W2:Y:S04]  /*84600*/  LDL.LU R17, [R1+0x1314] ;  /* 0x0013140001117983 */ /* 0x000ea80000300800 */
[----:B------:R-:W2:Y:S04]  /*84610*/  LDL.LU R18, [R1+0x1318] ;  /* 0x0013180001127983 */ /* 0x000ea80000300800 */
[----:B------:R-:W2:Y:S04]  /*84620*/  LDL.LU R19, [R1+0x131c] ;  /* 0x00131c0001137983 */ /* 0x000ea80000300800 */
[----:B------:R-:W2:Y:S04]  /*84630*/  LDL.64 R24, [R1+0x50] ;  /* 0x0000500001187983 */ /* 0x000ea80000100a00 */
[----:B------:R-:W2:Y:S04]  /*84640*/  LDL.LU.64 R26, [R1+0x48] ;  /* 0x00004800011a7983 */ /* 0x000ea80000300a00 */
[----:B------:R-:W-:Y:S04]  /*84650*/  STL [R1+0x4b34], R8 ;  /* 0x004b340801007387 */ /* 0x000fe80000100800 */
[----:B------:R0:W-:Y:S04]  /*84660*/  STL [R1+0x4b30], R10 ;  /* 0x004b300a01007387 */ /* 0x0001e80000100800 */
[----:B0-----:R-:W2:Y:S02]  /*84670*/  LDL.LU.64 R10, [R1+0x80] ;  /* 0x00008000010a7983 */ /* 0x001ea40000300a00 */
        /* <DEDUP_REMOVED lines=43> */
[----:B------:R-:W2:Y:S04]  /*84930*/  LDL.LU R8, [R1+0x1330] ;  /* 0x0013300001087983 */ /* 0x000ea80000300800 */
[----:B------:R-:W2:Y:S04]  /*84940*/  LDL.LU R9, [R1+0x1334] ;  /* 0x0013340001097983 */ /* 0x000ea80000300800 */
[----:B0-----:R-:W2:Y:S04]  /*84950*/  LDL.LU R10, [R1+0x1338] ;  /* 0x00133800010a7983 */ /* 0x001ea80000300800 */
[----:B------:R-:W2:Y:S02]  /*84960*/  LDL.LU R11, [R1+0x133c] ;  /* 0x00133c00010b7983 */ /* 0x000ea40000300800 */
[----:B--2---:R-:W-:-:S15]  /*84970*/  HMMA.16816.F32 R8, R12, R4, R8 ;  /* 0x000000040c08723c */ /* 0x004fde0000001808 */
[----:B------:R-:W-:-:S04]  /*84980*/  NOP ;  /* 0x0000000000007918 */ /* 0x000fc80000000000 */
[----:B------:R0:W-:Y:S04]  /*84990*/  STL.64 [R1+0x6a0], R8 ;  /* 0x0006a00801007387 */ /* 0x0001e80000100a00 */
[----:B------:R1:W-:Y:S01]  /*849a0*/  STL.64 [R1+0x6a8], R10 ;  /* 0x0006a80a01007387 */ /* 0x0003e20000100a00 */
[----:B0-----:R-:W-:Y:S02]  /*849b0*/  IMAD.MOV.U32 R9, RZ, RZ, R4 ;  /* 0x000000ffff097224 */ /* 0x001fe400078e0004 */
[----:B-1----:R-:W-:-:S05]  /*849c0*/  IMAD.MOV.U32 R11, RZ, RZ, R5 ;  /* 0x000000ffff0b7224 */ /* 0x002fca00078e0005 */
[----:B------:R-:W-:Y:S04]  /*849d0*/  STL [R1+0x4b5c], R11 ;  /* 0x004b5c0b01007387 */ /* 0x000fe80000100800 */
[----:B------:R0:W-:Y:S04]  /*849e0*/  STL [R1+0x4b58], R9 ;  /* 0x004b580901007387 */ /* 0x0001e80000100800 */
[----:B------:R-:W4:Y:S04]  /*849f0*/  LDL.LU R8, [R1+0x1320] ;  /* 0x0013200001087983 */ /* 0x000f280000300800 */
[----:B0-----:R-:W4:Y:S04]  /*84a00*/  LDL.LU R9, [R1+0x1324] ;  /* 0x0013240001097983 */ /* 0x001f280000300800 */
[----:B------:R-:W4:Y:S04]  /*84a10*/  LDL.LU R10, [R1+0x1328] ;  /* 0x00132800010a7983 */ /* 0x000f280000300800 */
[----:B------:R-:W4:Y:S01]  /*84a20*/  LDL.LU R11, [R1+0x132c] ;  /* 0x00132c00010b7983 */ /* 0x000f220000300800 */
[----:B------:R-:W-:Y:S01]  /*84a30*/  IMAD.MOV.U32 R0, RZ, RZ, R25 ;  /* 0x000000ffff007224 */ /* 0x000fe200078e0019 */
[----:B----4-:R-:W-:-:S15]  /*84a40*/  HMMA.16816.F32 R8, R12, R6, R8 ;  /* 0x000000060c08723c */ /* 0x010fde0000001808 */
[----:B------:R-:W-:-:S04]  /*84a50*/  NOP ;  /* 0x0000000000007918 */ /* 0x000fc80000000000 */
[----:B------:R0:W-:Y:S04]  /*84a60*/  STL.64 [R1+0x690], R8 ;  /* 0x0006900801007387 */ /* 0x0001e80000100a00 */
[----:B------:R1:W-:Y:S01]  /*84a70*/  STL.64 [R1+0x698], R10 ;  /* 0x0006980a01007387 */ /* 0x0003e20000100a00 */
[----:B0-----:R-:W-:Y:S02]  /*84a80*/  IMAD.MOV.U32 R8, RZ, RZ, R7 ;  /* 0x000000ffff087224 */ /* 0x001fe400078e0007 */
[----:B-1----:R-:W-:-:S03]  /*84a90*/  IMAD.MOV.U32 R10, RZ, RZ, R6 ;  /* 0x000000ffff0a7224 */ /* 0x002fc600078e0006 */
[----:B------:R-:W-:Y:S04]  /*84aa0*/  STL [R1+0x4b64], R8 ;  /* 0x004b640801007387 */ /* 0x000fe80000100800 */
[----:B------:R0:W-:Y:S01]  /*84ab0*/  STL [R1+0x4b60], R10 ;  /* 0x004b600a01007387 */ /* 0x0001e20000100800 */
[C---:B------:R-:W-:Y:S08]  /*84ac0*/  HMMA.16816.F32 R4, R12.reuse, R26, R20 ;  /* 0x0000001a0c04723c */ /* 0x040ff00000001814 */
[----:B0-----:R-:W-:-:S15]  /*84ad0*/  HMMA.16816.F32 R8, R12, R24, R16 ;  /* 0x000000180c08723c */ /* 0x001fde0000001810 */
[----:B------:R-:W-:-:S04]  /*84ae0*/  NOP ;  /* 0x0000000000007918 */ /* 0x000fc80000000000 */
[----:B------:R0:W-:Y:S04]  /*84af0*/  STL.64 [R1+0x680], R8 ;  /* 0x0006800801007387 */ /* 0x0001e80000100a00 */
[----:B------:R1:W-:Y:S04]  /*84b00*/  STL.64 [R1+0x688], R10 ;  /* 0x0006880a01007387 */ /* 0x0003e80000100a00 */
[----:B------:R-:W-:Y:S01]  /*84b10*/  STL.64 [R1+0x670], R4 ;  /* 0x0006700401007387 */ /* 0x000fe20000100a00 */
[----:B0-----:R-:W-:Y:S02]  /*84b20*/  IMAD.MOV.U32 R9, RZ, RZ, R27 ;  /* 0x000000ffff097224 */ /* 0x001fe400078e001b */
[----:B-1----:R-:W-:Y:S01]  /*84b30*/  IMAD.MOV.U32 R11, RZ, RZ, R26 ;  /* 0x000000ffff0b7224 */ /* 0x002fe200078e001a */
[----:B------:R-:W-:Y:S04]  /*84b40*/  STL.64 [R1+0x678], R6 ;  /* 0x0006780601007387 */ /* 0x000fe80000100a00 */
[----:B------:R-:W-:Y:S04]  /*84b50*/  STL [R1+0x4ca4], R11 ;  /* 0x004ca40b01007387 */ /* 0x000fe80000100800 */
[----:B------:R-:W-:Y:S04]  /*84b60*/  STL [R1+0x4ca0], R9 ;  /* 0x004ca00901007387 */ /* 0x000fe80000100800 */
[----:B------:R-:W2:Y:S04]  /*84b70*/  LDL.LU R16, [R1+0x1220] ;  /* 0x0012200001107983 */ /* 0x000ea80000300800 */
[----:B------:R-:W2:Y:S04]  /*84b80*/  LDL.LU R17, [R1+0x1224] ;  /* 0x0012240001117983 */ /* 0x000ea80000300800 */
        /* <DEDUP_REMOVED lines=70> */
[----:B------:R-:W4:Y:S04]  /*84ff0*/  LDL R25, [R1+0x3c] ;  /* 0x00003c0001197983 */ /* 0x000f280000100800 */
[----:B------:R-:W4:Y:S04]  /*85000*/  LDL.LU R8, [R1+0x12f0] ;  /* 0x0012f00001087983 */ /* 0x000f280000300800 */
[----:B------:R-:W4:Y:S04]  /*85010*/  LDL.LU R9, [R1+0x12f4] ;  /* 0x0012f40001097983 */ /* 0x000f280000300800 */
[----:B------:R-:W4:Y:S04]  /*85020*/  LDL.LU R10, [R1+0x12f8] ;  /* 0x0012f800010a7983 */ /* 0x000f280000300800 */
[----:B------:R-:W4:Y:S04]  /*85030*/  LDL.LU R11, [R1+0x12fc] ;  /* 0x0012fc00010b7983 */ /* 0x000f280000300800 */
[----:B------:R-:W4:Y:S04]  /*85040*/  LDL.LU.64 R26, [R1+0x40] ;  /* 0x00004000011a7983 */ /* 0x000f280000300a00 */
        /* <DEDUP_REMOVED lines=27> */
[----:B------:R-:W2:Y:S01]  /*85200*/  LDL.LU R7, [R1+0x120c] ;  /* 0x00120c0001077983 */ /* 0x000ea20000300800 */
[----:B------:R-:W-:Y:S03]  /*85210*/  HMMA.16816.F32 R8, R12, R26, R8 ;  /* 0x0000001a0c08723c */ /* 0x000fe60000001808 */
[----:B--2---:R-:W-:Y:S04]  /*85220*/  STL.64 [R1+0x4b80], R6 ;  /* 0x004b800601007387 */ /* 0x004fe80000100a00 */
[----:B----4-:R0:W-:Y:S04]  /*85230*/  STL.64 [R1+0x4b78], R4 ;  /* 0x004b780401007387 */ /* 0x0101e80000100a00 */
[----:B0-----:R-:W2:Y:S04]  /*85240*/  LDL.LU R4, [R1+0x1210] ;  /* 0x0012100001047983 */ /* 0x001ea80000300800 */
[----:B------:R-:W2:Y:S04]  /*85250*/  LDL.LU R5, [R1+0x1214] ;  /* 0x0012140001057983 */ /* 0x000ea80000300800 */
[----:B------:R-:W2:Y:S04]  /*85260*/  LDL.LU R6, [R1+0x1218] ;  /* 0x0012180001067983 */ /* 0x000ea80000300800 */
[----:B------:R-:W2:Y:S04]  /*85270*/  LDL.LU R7, [R1+0x121c] ;  /* 0x00121c0001077983 */ /* 0x000ea80000300800 */
[----:B------:R0:W-:Y:S04]  /*85280*/  STL.64 [R1+0x660], R8 ;  /* 0x0006600801007387 */ /* 0x0001e80000100a00 */
[----:B------:R1:W-:Y:S01]  /*85290*/  STL.64 [R1+0x668], R10 ;  /* 0x0006680a01007387 */ /* 0x0003e20000100a00 */
[----:B0-----:R-:W-:-:S02]  /*852a0*/  IMAD.MOV.U32 R8, RZ, RZ, R26 ;  /* 0x000000ffff087224 */ /* 0x001fc400078e001a */
[----:B-1----:R-:W-:Y:S01]  /*852b0*/  IMAD.MOV.U32 R10, RZ, RZ, R27 ;  /* 0x000000ffff0a7224 */ /* 0x002fe200078e001b */
[----:B------:R-:W4:Y:S01]  /*852c0*/  LDL.LU R11, [R1+0x4ca4] ;  /* 0x004ca400010b7983 */ /* 0x000f220000300800 */
[C---:B------:R-:W-:Y:S03]  /*852d0*/  HMMA.16816.F32 R24, R12.reuse, R24, R20 ;  /* 0x000000180c18723c */ /* 0x040fe60000001814 */
[----:B------:R-:W2:Y:S04]  /*852e0*/  LDL.LU R9, [R1+0x4ca0] ;  /* 0x004ca00001097983 */ /* 0x000ea80000300800 */
[----:B------:R-:W2:Y:S04]  /*852f0*/  LDL.LU.64 R22, [R1+0x4c98] ;  /* 0x004c980001167983 */ /* 0x000ea80000300a00 */
[----:B------:R-:W2:Y:S08]  /*85300*/  LDL.LU.64 R20, [R1+0x4c90] ;  /* 0x004c900001147983 */ /* 0x000eb00000300a00 */
        /* <DEDUP_REMOVED lines=52> */
[----:B------:R-:W-:Y:S01]  /*85650*/  STL [R1+0x4b00], R29 ;  /* 0x004b001d01007387 */ /* 0x000fe20000100800 */
        /* <DEDUP_REMOVED lines=50> */
[----:B0-----:R-:W2:Y:S04]  /*85980*/  LDL.LU R16, [R1+0x11f0] ;  /* 0x0011f00001107983 */ /* 0x001ea80000300800 */
[----:B------:R-:W2:Y:S04]  /*85990*/  LDL.LU R17, [R1+0x11f4] ;  /* 0x0011f40001117983 */ /* 0x000ea80000300800 */
[----:B------:R-:W2:Y:S04]  /*859a0*/  LDL.LU R18, [R1+0x11f8] ;  /* 0x0011f80001127983 */ /* 0x000ea80000300800 */
[----:B------:R-:W2:Y:S01]  /*859b0*/  LDL.LU R19, [R1+0x11fc] ;  /* 0x0011fc0001137983 */ /* 0x000ea20000300800 */
[C---:B---3--:R-:W-:Y:S08]  /*859c0*/  HMMA.16816.F32 R20, R12.reuse, R4, R20 ;  /* 0x000000040c14723c */ /* 0x048ff00000001814 */
[----:B--2---:R-:W-:-:S15]  /*859d0*/  HMMA.16816.F32 R16, R12, R2, R16 ;  /* 0x000000020c10723c */ /* 0x004fde0000001810 */
[----:B------:R-:W-:-:S04]  /*859e0*/  NOP ;  /* 0x0000000000007918 */ /* 0x000fc80000000000 */
[----:B------:R-:W-:Y:S04]  /*859f0*/  STL.64 [R1+0x560], R16 ;  /* 0x0005601001007387 */ /* 0x000fe80000100a00 */
[----:B------:R0:W-:Y:S02]  /*85a00*/  STL.64 [R1+0x568], R18 ;  /* 0x0005681201007387 */ /* 0x0001e40000100a00 */
[----:B0-----:R-:W-:Y:S02]  /*85a10*/  HMMA.16816.F32 R16, R12, R6, R24 ;  /* 0x000000060c10723c */ /* 0x001fe40000001818 */
[----:B------:R-:W-:Y:S01]  /*85a20*/  STL.64 [R1+0x550], R20 ;  /* 0x0005501401007387 */ /* 0x000fe20000100a00 */
[----:B------:R-:W-:-:S03]  /*85a30*/  IMAD.MOV.U32 R26, RZ, RZ, R8 ;  /* 0x000000ffff1a7224 */ /* 0x000fc600078e0008 */
[----:B------:R-:W-:Y:S01]  /*85a40*/  STL.64 [R1+0x558], R22 ;  /* 0x0005581601007387 */ /* 0x000fe20000100a00 */
[----:B------:R-:W-:-:S03]  /*85a50*/  IMAD.MOV.U32 R27, RZ, RZ, R10 ;  /* 0x000000ffff1b7224 */ /* 0x000fc600078e000a */
[----:B------:R-:W2:Y:S01]  /*85a60*/  LDL.LU R8, [R1+0x4b64] ;  /* 0x004b640001087983 */ /* 0x000ea20000300800 */
[----:B----4-:R-:W-:Y:S02]  /*85a70*/  IMAD.MOV.U32 R24, RZ, RZ, R11 ;  /* 0x000000ffff187224 */ /* 0x010fe400078e000b */
[----:B------:R-:W-:-:S06]  /*85a80*/  IMAD.MOV.U32 R25, RZ, RZ, R9 ;  /* 0x000000ffff197224 */ /* 0x000fcc00078e0009 */
[----:B------:R0:W-:Y:S04]  /*85a90*/  STL.64 [R1+0x540], R16 ;  /* 0x0005401001007387 */ /* 0x0001e80000100a00 */
[----:B------:R1:W-:Y:S04]  /*85aa0*/  STL.64 [R1+0x548], R18 ;  /* 0x0005481201007387 */ /* 0x0003e80000100a00 */
[----:B------:R-:W3:Y:S04]  /*85ab0*/  LDL.LU R10, [R1+0x4b60] ;  /* 0x004b6000010a7983 */ /* 0x000ee80000300800 */
[----:B------:R-:W4:Y:S04]  /*85ac0*/  LDL.LU R11, [R1+0x4b5c] ;  /* 0x004b5c00010b7983 */ /* 0x000f280000300800 */
[----:B------:R-:W2:Y:S04]  /*85ad0*/  LDL.LU R9, [R1+0x4b58] ;  /* 0x004b580001097983 */ /* 0x000ea80000300800 */
[----:B------:R3:W-:Y:S04]  /*85ae0*/  STL.64 [R1+0x4a10], R26 ;  /* 0x004a101a01007387 */ /* 0x0007e80000100a00 */
[----:B------:R1:W-:Y:S04]  /*85af0*/  STL.64 [R1+0x4a08], R24 ;  /* 0x004a081801007387 */ /* 0x0003e80000100a00 */
[----:B0-----:R-:W2:Y:S04]  /*85b00*/  LDL.LU R16, [R1+0x1100] ;  /* 0x0011000001107983 */ /* 0x001ea80000300800 */
[----:B------:R-:W2:Y:S04]  /*85b10*/  LDL.LU R17, [R1+0x1104] ;  /* 0x0011040001117983 */ /* 0x000ea80000300800 */
[----:B-1----:R-:W2:Y:S04]  /*85b20*/  LDL.LU R18, [R1+0x1108] ;  /* 0x0011080001127983 */ /* 0x002ea80000300800 */
[----:B------:R-:W2:Y:S04]  /*85b30*/  LDL.LU R19, [R1+0x110c] ;  /* 0x00110c0001137983 */ /* 0x000ea80000300800 */
[----:B--2---:R-:W-:Y:S04]  /*85b40*/  STL.64 [R1+0x4a20], R18 ;  /* 0x004a201201007387 */ /* 0x004fe80000100a00 */
[----:B------:R-:W-:Y:S04]  /*85b50*/  STL.64 [R1+0x4a18], R16 ;  /* 0x004a181001007387 */ /* 0x000fe80000100a00 */
[----:B------:R-:W2:Y:S04]  /*85b60*/  LDL.LU R20, [R1+0x10f0] ;  /* 0x0010f00001147983 */ /* 0x000ea80000300800 */
[----:B------:R-:W2:Y:S04]  /*85b70*/  LDL.LU R21, [R1+0x10f4] ;  /* 0x0010f40001157983 */ /* 0x000ea80000300800 */
[----:B------:R-:W2:Y:S04]  /*85b80*/  LDL.LU R22, [R1+0x10f8] ;  /* 0x0010f80001167983 */ /* 0x000ea80000300800 */
[----:B------:R-:W2:Y:S01]  /*85b90*/  LDL.LU R23, [R1+0x10fc] ;  /* 0x0010fc0001177983 */ /* 0x000ea20000300800 */
[----:B---3--:R-:W-:-:S02]  /*85ba0*/  IMAD.MOV.U32 R26, RZ, RZ, R10 ;  /* 0x000000ffff1a7224 */ /* 0x008fc400078e000a */
[----:B------:R-:W-:Y:S02]  /*85bb0*/  IMAD.MOV.U32 R27, RZ, RZ, R8 ;  /* 0x000000ffff1b7224 */ /* 0x000fe400078e0008 */
[----:B------:R-:W-:Y:S02]  /*85bc0*/  IMAD.MOV.U32 R24, RZ, RZ, R9 ;  /* 0x000000ffff187224 */ /* 0x000fe400078e0009 */
[----:B----4-:R-:W-:Y:S01]  /*85bd0*/  IMAD.MOV.U32 R25, RZ, RZ, R11 ;  /* 0x000000ffff197224 */ /* 0x010fe200078e000b */
[----:B--2---:R-:W-:Y:S04]  /*85be0*/  STL.64 [R1+0x4a30], R22 ;  /* 0x004a301601007387 */ /* 0x004fe80000100a00 */
[----:B------:R-:W-:Y:S04]  /*85bf0*/  STL.64 [R1+0x4a28], R20 ;  /* 0x004a281401007387 */ /* 0x000fe80000100a00 */
[----:B------:R0:W-:Y:S04]  /*85c00*/  STL.64 [R1+0x48c8], R6 ;  /* 0x0048c80601007387 */ /* 0x0001e80000100a00 */
[----:B0-----:R-:W2:Y:S01]  /*85c10*/  LDL.LU R6, [R1+0x50] ;  /* 0x0000500001067983 */ /* 0x001ea20000300800 */
[----:B------:R-:W-:-:S03]  /*85c20*/  IMAD.MOV.U32 R7, RZ, RZ, R0 ;  /* 0x000000ffff077224 */ /* 0x000fc600078e0000 */
[----:B------:R-:W3:Y:S04]  /*85c30*/  LDL.LU R0, [R1+0x4b54] ;  /* 0x004b540001007983 */ /* 0x000ee80000300800 */
[----:B------:R-:W4:Y:S04]  /*85c40*/  LDL.LU R10, [R1+0x4b50] ;  /* 0x004b5000010a7983 */ /* 0x000f280000300800 */
[----:B------:R-:W2:Y:S04]  /*85c50*/  LDL.LU R8, [R1+0x4b4c] ;  /* 0x004b4c0001087983 */ /* 0x000ea80000300800 */
[----:B------:R-:W2:Y:S04]  /*85c60*/  LDL.LU R9, [R1+0x4b48] ;  /* 0x004b480001097983 */ /* 0x000ea80000300800 */
[----:B------:R-:W2:Y:S04]  /*85c70*/  LDL.LU R11, [R1+0x4b44] ;  /* 0x004b4400010b7983 */ /* 0x000ea80000300800 */
[----:B------:R3:W-:Y:S04]  /*85c80*/  STL.64 [R1+0x4a40], R26 ;  /* 0x004a401a01007387 */ /* 0x0007e80000100a00 */
[----:B------:R-:W-:Y:S04]  /*85c90*/  STL.64 [R1+0x4a38], R24 ;  /* 0x004a381801007387 */ /* 0x000fe80000100a00 */
[----:B------:R-:W2:Y:S04]  /*85ca0*/  LDL.LU R20, [R1+0x1130] ;  /* 0x0011300001147983 */ /* 0x000ea80000300800 */
[----:B------:R-:W2:Y:S04]  /*85cb0*/  LDL.LU R21, [R1+0x1134] ;  /* 0x0011340001157983 */ /* 0x000ea80000300800 */
[----:B------:R-:W2:Y:S04]  /*85cc0*/  LDL.LU R22, [R1+0x1138] ;  /* 0x0011380001167983 */ /* 0x000ea80000300800 */
[----:B------:R-:W2:Y:S01]  /*85cd0*/  LDL.LU R23, [R1+0x113c] ;  /* 0x00113c0001177983 */ /* 0x000ea20000300800 */
[----:B---3--:R-:W-:-:S02]  /*85ce0*/  IMAD.MOV.U32 R27, RZ, RZ, R0 ;  /* 0x000000ffff1b7224 */ /* 0x008fc400078e0000 */
[----:B----4-:R-:W-:Y:S01]  /*85cf0*/  IMAD.MOV.U32 R26, RZ, RZ, R10 ;  /* 0x000000ffff1a7224 */ /* 0x010fe200078e000a */
[----:B--2---:R-:W-:Y:S04]  /*85d00*/  STL.64 [R1+0x4a50], R22 ;  /* 0x004a501601007387 */ /* 0x004fe80000100a00 */
[----:B------:R0:W-:Y:S04]  /*85d10*/  STL.64 [R1+0x4a48], R20 ;  /* 0x004a481401007387 */ /* 0x0001e80000100a00 */
[----:B------:R-:W2:Y:S04]  /*85d20*/  LDL.LU R10, [R1+0x4b40] ;  /* 0x004b4000010a7983 */ /* 0x000ea80000300800 */
[----:B------:R-:W3:Y:S04]  /*85d30*/  LDL.LU R0, [R1+0x4b3c] ;  /* 0x004b3c0001007983 */ /* 0x000ee80000300800 */
[----:B------:R1:W-:Y:S04]  /*85d40*/  STL.64 [R1+0x4a58], R26 ;  /* 0x004a581a01007387 */ /* 0x0003e80000100a00 */
[----:B0-----:R-:W4:Y:S04]  /*85d50*/  LDL.LU R20, [R1+0x1140] ;  /* 0x0011400001147983 */ /* 0x001f280000300800 */
[----:B------:R-:W4:Y:S04]  /*85d60*/  LDL.LU R21, [R1+0x1144] ;  /* 0x0011440001157983 */ /* 0x000f280000300800 */
[----:B------:R-:W3:Y:S04]  /*85d70*/  LDL.LU R22, [R1+0x1148] ;  /* 0x0011480001167983 */ /* 0x000ee80000300800 */
[----:B------:R-:W3:Y:S01]  /*85d80*/  LDL.LU R23, [R1+0x114c] ;  /* 0x00114c0001177983 */ /* 0x000ee20000300800 */
[----:B------:R-:W-:-:S02]  /*85d90*/  IMAD.MOV.U32 R24, RZ, RZ, R9 ;  /* 0x000000ffff187224 */ /* 0x000fc400078e0009 */
[----:B------:R-:W-:Y:S02]  /*85da0*/  IMAD.MOV.U32 R25, RZ, RZ, R8 ;  /* 0x000000ffff197224 */ /* 0x000fe400078e0008 */
[----:B-1----:R-:W-:Y:S02]  /*85db0*/  IMAD.MOV.U32 R27, RZ, RZ, R11 ;  /* 0x000000ffff1b7224 */ /* 0x002fe400078e000b */
[----:B--2---:R-:W-:Y:S01]  /*85dc0*/  IMAD.MOV.U32 R26, RZ, RZ, R10 ;  /* 0x000000ffff1a7224 */ /* 0x004fe200078e000a */
[----:B---3--:R-:W-:Y:S04]  /*85dd0*/  STL.64 [R1+0x4a68], R22 ;  /* 0x004a681601007387 */ /* 0x008fe80000100a00 */
[----:B----4-:R0:W-:Y:S04]  /*85de0*/  STL.64 [R1+0x4a60], R20 ;  /* 0x004a601401007387 */ /* 0x0101e80000100a00 */
[----:B------:R-:W2:Y:S04]  /*85df0*/  LDL.LU R9, [R1+0x4b38] ;  /* 0x004b380001097983 */ /* 0x000ea80000300800 */
[----:B------:R-:W3:Y:S04]  /*85e00*/  LDL.LU R8, [R1+0x4b34] ;  /* 0x004b340001087983 */ /* 0x000ee80000300800 */
[----:B------:R-:W4:Y:S04]  /*85e10*/  LDL.LU R10, [R1+0x4b30] ;  /* 0x004b3000010a7983 */ /* 0x000f280000300800 */
[----:B------:R-:W3:Y:S04]  /*85e20*/  LDL.LU R11, [R1+0x4b2c] ;  /* 0x004b2c00010b7983 */ /* 0x000ee80000300800 */
[----:B------:R1:W-:Y:S04]  /*85e30*/  STL.64 [R1+0x4a70], R24 ;  /* 0x004a701801007387 */ /* 0x0003e80000100a00 */
[----:B------:R-:W-:Y:S04]  /*85e40*/  STL.64 [R1+0x4a88], R26 ;  /* 0x004a881a01007387 */ /* 0x000fe80000100a00 */
[----:B0-----:R-:W3:Y:S04]  /*85e50*/  LDL.LU R20, [R1+0x1150] ;  /* 0x0011500001147983 */ /* 0x001ee80000300800 */
[----:B------:R-:W3:Y:S04]  /*85e60*/  LDL.LU R21, [R1+0x1154] ;  /* 0x0011540001157983 */ /* 0x000ee80000300800 */
[----:B------:R-:W3:Y:S04]  /*85e70*/  LDL.LU R22, [R1+0x1158] ;  /* 0x0011580001167983 */ /* 0x000ee80000300800 */
[----:B------:R-:W3:Y:S01]  /*85e80*/  LDL.LU R23, [R1+0x115c] ;  /* 0x00115c0001177983 */ /* 0x000ee20000300800 */
[----:B-1----:R-:W-:-:S02]  /*85e90*/  IMAD.MOV.U32 R25, RZ, RZ, R0 ;  /* 0x000000ffff197224 */ /* 0x002fc400078e0000 */
[----:B--2---:R-:W-:Y:S02]  /*85ea0*/  IMAD.MOV.U32 R24, RZ, RZ, R9 ;  /* 0x000000ffff187224 */ /* 0x004fe400078e0009 */
[----:B------:R-:W2:Y:S04]  /*85eb0*/  LDL.LU R9, [R1+0x4b28] ;  /* 0x004b280001097983 */ /* 0x000ea80000300800 */
[----:B------:R-:W2:Y:S04]  /*85ec0*/  LDL.LU R0, [R1+0x4b24] ;  /* 0x004b240001007983 */ /* 0x000ea80000300800 */
[----:B------:R-:W-:Y:S04]  /*85ed0*/  STL.64 [R1+0x4aa0], R24 ;  /* 0x004aa01801007387 */ /* 0x000fe80000100a00 */
[----:B---3--:R-:W-:Y:S04]  /*85ee0*/  STL.64 [R1+0x4a80], R22 ;  /* 0x004a801601007387 */ /* 0x008fe80000100a00 */
[----:B------:R0:W-:Y:S04]  /*85ef0*/  STL.64 [R1+0x4a78], R20 ;  /* 0x004a781401007387 */ /* 0x0001e80000100a00 */
[----:B0-----:R-:W3:Y:S04]  /*85f00*/  LDL.LU R20, [R1+0x1160] ;  /* 0x0011600001147983 */ /* 0x001ee80000300800 */
[----:B------:R-:W3:Y:S04]  /*85f10*/  LDL.LU R21, [R1+0x1164] ;  /* 0x0011640001157983 */ /* 0x000ee80000300800 */
[----:B------:R-:W2:Y:S04]  /*85f20*/  LDL.LU R22, [R1+0x1168] ;  /* 0x0011680001167983 */ /* 0x000ea80000300800 */
[----:B------:R-:W2:Y:S01]  /*85f30*/  LDL.LU R23, [R1+0x116c] ;  /* 0x00116c0001177983 */ /* 0x000ea20000300800 */
[----:B----4-:R-:W-:-:S02]  /*85f40*/  IMAD.MOV.U32 R26, RZ, RZ, R10 ;  /* 0x000000ffff1a7224 */ /* 0x010fc400078e000a */
[----:B------:R-:W-:Y:S01]  /*85f50*/  IMAD.MOV.U32 R27, RZ, RZ, R8 ;  /* 0x000000ffff1b7224 */ /* 0x000fe200078e0008 */
[----:B------:R-:W4:Y:S04]  /*85f60*/  LDL.LU R10, [R1+0x4b20] ;  /* 0x004b2000010a7983 */ /* 0x000f280000300800 */
[----:B------:R-:W4:Y:S04]  /*85f70*/  LDL.LU R8, [R1+0x4b1c] ;  /* 0x004b1c0001087983 */ /* 0x000f280000300800 */
[----:B------:R-:W-:Y:S04]  /*85f80*/  STL.64 [R1+0x4ab8], R26 ;  /* 0x004ab81a01007387 */ /* 0x000fe80000100a00 */
[----:B--2---:R-:W-:Y:S04]  /*85f90*/  STL.64 [R1+0x4a98], R22 ;  /* 0x004a981601007387 */ /* 0x004fe80000100a00 */
[----:B---3--:R0:W-:Y:S04]  /*85fa0*/  STL.64 [R1+0x4a90], R20 ;  /* 0x004a901401007387 */ /* 0x0081e80000100a00 */
[----:B0-----:R-:W2:Y:S04]  /*85fb0*/  LDL.LU R20, [R1+0x1170] ;  /* 0x0011700001147983 */ /* 0x001ea80000300800 */
[----:B------:R-:W2:Y:S04]  /*85fc0*/  LDL.LU R21, [R1+0x1174] ;  /* 0x0011740001157983 */ /* 0x000ea80000300800 */
[----:B------:R-:W3:Y:S04]  /*85fd0*/  LDL.LU R22, [R1+0x1178] ;  /* 0x0011780001167983 */ /* 0x000ee80000300800 */
[----:B------:R-:W3:Y:S01]  /*85fe0*/  LDL.LU R23, [R1+0x117c] ;  /* 0x00117c0001177983 */ /* 0x000ee20000300800 */
[----:B------:R-:W-:-:S02]  /*85ff0*/  IMAD.MOV.U32 R24, RZ, RZ, R9 ;  /* 0x000000ffff187224 */ /* 0x000fc400078e0009 */
[----:B------:R-:W-:Y:S01]  /*86000*/  IMAD.MOV.U32 R25, RZ, RZ, R11 ;  /* 0x000000ffff197224 */ /* 0x000fe200078e000b */
[----:B------:R-:W2:Y:S04]  /*86010*/  LDL.LU R9, [R1+0x4b18] ;  /* 0x004b180001097983 */ /* 0x000ea80000300800 */
[----:B------:R0:W-:Y:S04]  /*86020*/  STL.64 [R1+0x4ad0], R24 ;  /* 0x004ad01801007387 */ /* 0x0001e80000100a00 */
[----:B0-----:R-:W4:Y:S04]  /*86030*/  LDL.LU R25, [R1+0x34fc] ;  /* 0x0034fc0001197983 */ /* 0x001f280000300800 */
[----:B---3--:R-:W-:Y:S04]  /*86040*/  STL.64 [R1+0x4ab0], R22 ;  /* 0x004ab01601007387 */ /* 0x008fe80000100a00 */
[----:B--2---:R0:W-:Y:S04]  /*86050*/  STL.64 [R1+0x4aa8], R20 ;  /* 0x004aa81401007387 */ /* 0x0041e80000100a00 */
[----:B0-----:R-:W2:Y:S04]  /*86060*/  LDL.LU R20, [R1+0x1180] ;  /* 0x0011800001147983 */ /* 0x001ea80000300800 */
[----:B------:R-:W2:Y:S04]  /*86070*/  LDL.LU R21, [R1+0x1184] ;  /* 0x0011840001157983 */ /* 0x000ea80000300800 */
[----:B------:R-:W3:Y:S04]  /*86080*/  LDL.LU R22, [R1+0x1188] ;  /* 0x0011880001167983 */ /* 0x000ee80000300800 */
[----:B------:R-:W3:Y:S04]  /*86090*/  LDL.LU R23, [R1+0x118c] ;  /* 0x00118c0001177983 */ /* 0x000ee80000300800 */
[----:B------:R-:W2:Y:S04]  /*860a0*/  LDL.LU R29, [R1+0x34e8] ;  /* 0x0034e800011d7983 */ /* 0x000ea80000300800 */
[----:B------:R-:W2:Y:S01]  /*860b0*/  LDL.LU R24, [R1+0x34e4] ;  /* 0x0034e40001187983 */ /* 0x000ea20000300800 */
[----:B----4-:R-:W-:-:S02]  /*860c0*/  IMAD.MOV.U32 R26, RZ, RZ, R10 ;  /* 0x000000ffff1a7224 */ /* 0x010fc400078e000a */
[----:B------:R-:W-:-:S05]  /*860d0*/  IMAD.MOV.U32 R27, RZ, RZ, R0 ;  /* 0x000000ffff1b7224 */ /* 0x000fca00078e0000 */
[----:B------:R-:W-:Y:S04]  /*860e0*/  STL.64 [R1+0x4b10], R26 ;  /* 0x004b101a01007387 */ /* 0x000fe80000100a00 */
[----:B--2---:R0:W-:Y:S04]  /*860f0*/  STL.64 [R1+0x4b08], R24 ;  /* 0x004b081801007387 */ /* 0x0041e80000100a00 */
[----:B0-----:R-:W2:Y:S04]  /*86100*/  LDL.LU R24, [R1+0x11c0] ;  /* 0x0011c00001187983 */ /* 0x001ea80000300800 */
[----:B------:R-:W2:Y:S04]  /*86110*/  LDL.LU R25, [R1+0x11c4] ;  /* 0x0011c40001197983 */ /* 0x000ea80000300800 */
[----:B------:R-:W2:Y:S04]  /*86120*/  LDL.LU R26, [R1+0x11c8] ;  /* 0x0011c800011a7983 */ /* 0x000ea80000300800 */
[----:B------:R-:W2:Y:S04]  /*86130*/  LDL.LU R27, [R1+0x11cc] ;  /* 0x0011cc00011b7983 */ /* 0x000ea80000300800 */
[----:B------:R-:W4:Y:S04]  /*86140*/  LDL.LU R10, [R1+0x34f0] ;  /* 0x0034f000010a7983 */ /* 0x000f280000300800 */
        /* <DEDUP_REMOVED lines=12> */
[----:B------:R-:W3:Y:S01]  /*86210*/  LDL.LU R23, [R1+0x11ac] ;  /* 0x0011ac0001177983 */ /* 0x000ee20000300800 */
[----:B------:R-:W-:-:S15]  /*86220*/  HMMA.16816.F32 R24, R12, R8, R24 ;  /* 0x000000080c18723c */ /* 0x000fde0000001818 */
[----:B------:R-:W-:-:S04]  /*86230*/  NOP ;  /* 0x0000000000007918 */ /* 0x000fc80000000000 */
[----:B------:R-:W-:Y:S01]  /*86240*/  IMAD.MOV.U32 R0, RZ, RZ, R27 ;  /* 0x000000ffff007224 */ /* 0x000fe200078e001b */
        /* <DEDUP_REMOVED lines=10> */
[----:B------:R0:W-:Y:S04]  /*862f0*/  STL.64 [R1+0x48c0], R4 ;  /* 0x0048c00401007387 */ /* 0x0001e80000100a00 */
[----:B0-----:R-:W4:Y:S04]  /*86300*/  LDL.LU R5, [R1+0x34ec] ;  /* 0x0034ec0001057983 */ /* 0x001f280000300800 */
[----:B------:R-:W2:Y:S04]  /*86310*/  LDL.LU R4, [R1+0x34f4] ;  /* 0x0034f40001047983 */ /* 0x000ea80000300800 */
[----:B------:R-:W-:Y:S04]  /*86320*/  STL.64 [R1+0x530], R24 ;  /* 0x0005301801007387 */ /* 0x000fe80000100a00 */
[----:B------:R0:W-:Y:S04]  /*86330*/  STL [R1+0x538], R26 ;  /* 0x0005381a01007387 */ /* 0x0001e80000100800 */
[----:B0-----:R-:W3:Y:S04]  /*86340*/  LDL.LU.64 R26, [R1+0x4b10] ;  /* 0x004b1000011a7983 */ /* 0x001ee80000300a00 */
[----:B------:R-:W3:Y:S04]  /*86350*/  LDL.LU.64 R24, [R1+0x4b08] ;  /* 0x004b080001187983 */ /* 0x000ee80000300a00 */
[----:B------:R0:W-:Y:S04]  /*86360*/  STL [R1+0x39e8], R0 ;  /* 0x0039e80001007387 */ /* 0x0001e80000100800 */
[----:B0-----:R-:W3:Y:S01]  /*86370*/  LDL.LU R0, [R1+0x3500] ;  /* 0x0035000001007983 */ /* 0x001ee20000300800 */
[----:B----4-:R-:W-:-:S02]  /*86380*/  IMAD R5, R5, 0x100, R10 ;  /* 0x0000010005057824 */ /* 0x010fc400078e020a */
[----:B--2---:R-:W-:Y:S02]  /*86390*/  IMAD R4, R4, 0x100, R11 ;  /* 0x0000010004047824 */ /* 0x004fe400078e020b */
[----:B---3--:R-:W-:Y:S02]  /*863a0*/  IMAD R24, R24, 0x100, R29 ;  /* 0x0000010018187824 */ /* 0x008fe400078e021d */
[----:B------:R-:W2:Y:S04]  /*863b0*/  LDL.LU R29, [R1+0x4b00] ;  /* 0x004b0000011d7983 */ /* 0x000ea80000300800 */
[----:B------:R-:W3:Y:S04]  /*863c0*/  LDL.LU R10, [R1+0x4afc] ;  /* 0x004afc00010a7983 */ /* 0x000ee80000300800 */
[----:B------:R-:W3:Y:S01]  /*863d0*/  LDL.LU R11, [R1+0x4af8] ;  /* 0x004af800010b7983 */ /* 0x000ee20000300800 */
[----:B------:R-:W-:Y:S01]  /*863e0*/  IMAD R0, R25, 0x100, R0 ;  /* 0x0000010019007824 */ /* 0x000fe200078e0200 */
[----:B---3--:R-:W-:Y:S02]  /*863f0*/  HMMA.16816.F32 R12, R12, R10, R20 ;  /* 0x0000000a0c0c723c */ /* 0x008fe40000001814 */
[----:B------:R-:W3:Y:S04]  /*86400*/  LDL.LU.64 R22, [R1+0x4af0] ;  /* 0x004af00001167983 */ /* 0x000ee80000300a00 */
[----:B------:R-:W3:Y:S04]  /*86410*/  LDL.LU.64 R20, [R1+0x4ae8] ;  /* 0x004ae80001147983 */ /* 0x000ee80000300a00 */
[----:B------:R-:W-:Y:S04]  /*86420*/  STL.64 [R1+0x48a8], R10 ;  /* 0x0048a80a01007387 */ /* 0x000fe80000100a00 */
[----:B------:R0:W-:Y:S05]  /*86430*/  STL.64 [R1+0x48a0], R8 ;  /* 0x0048a00801007387 */ /* 0x0001ea0000100a00 */
[----:B------:R1:W-:Y:S04]  /*86440*/  STL.64 [R1+0x4b0], R12 ;  /* 0x0004b00c01007387 */ /* 0x0003e80000100a00 */
[----:B------:R4:W-:Y:S04]  /*86450*/  STL.64 [R1+0x4b8], R14 ;  /* 0x0004b80e01007387 */ /* 0x0009e80000100a00 */
[----:B0-----:R-:W2:Y:S01]  /*86460*/  LDL.LU R8, [R1+0x1110] ;  /* 0x0011100001087983 */ /* 0x001ea20000300800 */
[----:B-1----:R-:W-:-:S03]  /*86470*/  F2FP.F16.E4M3.UNPACK_B R12, R24 ;  /* 0x00000018ff0c723e */ /* 0x002fc600020006ff */
[----:B------:R-:W2:Y:S01]  /*86480*/  LDL.LU R9, [R1+0x1114] ;  /* 0x0011140001097983 */ /* 0x000ea20000300800 */
[----:B------:R-:W-:Y:S02]  /*86490*/  F2FP.F16.E4M3.UNPACK_B R13, R5 ;  /* 0x00000005ff0d723e */ /* 0x000fe400020006ff */
[----:B----4-:R-:W-:Y:S01]  /*864a0*/  F2FP.F16.E4M3.UNPACK_B R14, R4 ;  /* 0x00000004ff0e723e */ /* 0x010fe200020006ff */
[----:B------:R-:W2:Y:S01]  /*864b0*/  LDL.LU R10, [R1+0x1118] ;  /* 0x00111800010a7983 */ /* 0x000ea20000300800 */
[----:B------:R-:W-:-:S03]  /*864c0*/  F2FP.F16.E4M3.UNPACK_B R15, R0 ;  /* 0x00000000ff0f723e */ /* 0x000fc600020006ff */
[----:B------:R-:W2:Y:S04]  /*864d0*/  LDL.LU R11, [R1+0x111c] ;  /* 0x00111c00010b7983 */ /* 0x000ea80000300800 */
[----:B---3--:R-:W-:Y:S01]  /*864e0*/  HMMA.16816.F32 R24, R12, R26, R20 ;  /* 0x0000001a0c18723c */ /* 0x008fe20000001814 */
[----:B------:R-:W3:Y:S04]  /*864f0*/  LDL.LU.64 R22, [R1+0x4ae0] ;  /* 0x004ae00001167983 */ /* 0x000ee80000300a00 */
[----:B------:R-:W3:-:S14]  /*86500*/  LDL.LU.64 R20, [R1+0x4ad8] ;  /* 0x004ad80001147983 */ /* 0x000edc0000300a00 */
[----:B------:R0:W-:Y:S04]  /*86510*/  STL.64 [R1+0x4a0], R24 ;  /* 0x0004a01801007387 */ /* 0x0001e80000100a00 */
[----:B------:R3:W-:Y:S04]  /*86520*/  STL.64 [R1+0x4a8], R26 ;  /* 0x0004a81a01007387 */ /* 0x0007e80000100a00 */
[----:B0-----:R-:W3:Y:S02]  /*86530*/  LDL.LU.64 R24, [R1+0x4ad0] ;  /* 0x004ad00001187983 */ /* 0x001ee40000300a00 */
[----:B---3--:R-:W-:Y:S02]  /*86540*/  HMMA.16816.F32 R24, R12, R24, R20 ;  /* 0x000000180c18723c */ /* 0x008fe40000001814 */
[----:B------:R-:W3:Y:S04]  /*86550*/  LDL.LU.64 R22, [R1+0x4ac8] ;  /* 0x004ac80001167983 */ /* 0x000ee80000300a00 */
[----:B------:R-:W3:-:S13]  /*86560*/  LDL.LU.64 R20, [R1+0x4ac0] ;  /* 0x004ac00001147983 */ /* 0x000eda0000300a00 */
[----:B------:R-:W-:Y:S01]  /*86570*/  STL.64 [R1+0x480], R24 ;  /* 0x0004801801007387 */ /* 0x000fe20000100a00 */
[----:B------:R-:W-:-:S03]  /*86580*/  IMAD.MOV.U32 R0, RZ, RZ, R27 ;  /* 0x000000ffff007224 */ /* 0x000fc600078e001b */
[----:B------:R0:W-:Y:S04]  /*86590*/  STL [R1+0x488], R26 ;  /* 0x0004881a01007387 */ /* 0x0001e80000100800 */
[----:B0-----:R-:W3:Y:S04]  /*865a0*/  LDL.LU.64 R26, [R1+0x4ab8] ;  /* 0x004ab800011a7983 */ /* 0x001ee80000300a00 */
[----:B------:R-:W-:Y:S01]  /*865b0*/  STL [R1+0x39ec], R0 ;  /* 0x0039ec0001007387 */ /* 0x000fe20000100800 */
        /* <DEDUP_REMOVED lines=29> */
[----:B0-----:R-:W4:Y:S04]  /*86790*/  LDL.LU.64 R26, [R1+0x4a40] ;  /* 0x004a4000011a7983 */ /* 0x001f280000300a00 */
[----:B------:R-:W3:Y:S04]  /*867a0*/  LDL.LU.64 R24, [R1+0x4a38] ;  /* 0x004a380001187983 */ /* 0x000ee80000300a00 */
[----:B------:R-:W2:Y:S01]  /*867b0*/  LDL.LU R0, [R1+0x1d7c] ;  /* 0x001d7c0001007983 */ /* 0x000ea20000300800 */
[C---:B---3--:R-:W-:Y:S08]  /*867c0*/  HMMA.16816.F32 R20, R12.reuse, R24, R20 ;  /* 0x000000180c14723c */ /* 0x048ff00000001814 */
[C---:B----4-:R-:W-:Y:S11]  /*867d0*/  HMMA.16816.F32 R24, R12.reuse, R26, R16 ;  /* 0x0000001a0c18723c */ /* 0x050ff60000001810 */
[----:B------:R-:W-:Y:S04]  /*867e0*/  STL.64 [R1+0x3c0], R20 ;  /* 0x0003c01401007387 */ /* 0x000fe80000100a00 */
[----:B------:R0:W-:Y:S04]  /*867f0*/  STL.64 [R1+0x3c8], R22 ;  /* 0x0003c81601007387 */ /* 0x0001e80000100a00 */
[----:B0-----:R-:W3:Y:S04]  /*86800*/  LDL.LU.64 R22, [R1+0x4a30] ;  /* 0x004a300001167983 */ /* 0x001ee80000300a00 */
[----:B------:R-:W3:Y:S04]  /*86810*/  LDL.LU.64 R20, [R1+0x4a28] ;  /* 0x004a280001147983 */ /* 0x000ee80000300a00 */
[----:B------:R-:W4:Y:S04]  /*86820*/  LDL.LU.64 R18, [R1+0x4a20] ;  /* 0x004a200001127983 */ /* 0x000f280000300a00 */
[----:B------:R-:W4:Y:S04]  /*86830*/  LDL.LU.64 R16, [R1+0x4a18] ;  /* 0x004a180001107983 */ /* 0x000f280000300a00 */
        /* <DEDUP_REMOVED lines=8> */
[----:B0-----:R-:W2:Y:S01]  /*868c0*/  LDL.LU R8, [R1+0xd0] ;  /* 0x0000d00001087983 */ /* 0x001ea20000300800 */
[C---:B---3--:R-:W-:Y:S08]  /*868d0*/  HMMA.16816.F32 R4, R12.reuse, R26, R20 ;  /* 0x0000001a0c04723c */ /* 0x048ff00000001814 */
[----:B----4-:R-:W-:-:S15]  /*868e0*/  HMMA.16816.F32 R16, R12, R24, R16 ;  /* 0x000000180c10723c */ /* 0x010fde0000001810 */
[----:B------:R-:W-:-:S04]  /*868f0*/  NOP ;  /* 0x0000000000007918 */ /* 0x000fc80000000000 */
[----:B------:R-:W-:Y:S04]  /*86900*/  STL.64 [R1+0x350], R16 ;  /* 0x0003501001007387 */ /* 0x000fe80000100a00 */
[----:B------:R-:W-:Y:S04]  /*86910*/  STL.64 [R1+0x358], R18 ;  /* 0x0003581201007387 */ /* 0x000fe80000100a00 */
        /* <DEDUP_REMOVED lines=9> */
[----:B---3--:R-:W-:Y:S04]  /*869b0*/  STL.64 [R1+0x48d8], R6 ;  /* 0x0048d80601007387 */ /* 0x008fe80000100a00 */
[----:B--2---:R0:W-:Y:S04]  /*869c0*/  STL.64 [R1+0x48d0], R4 ;  /* 0x0048d00401007387 */ /* 0x0041e80000100a00 */
[----:B0-----:R-:W2:Y:S04]  /*869d0*/  LDL.LU R4, [R1+0x120] ;  /* 0x0001200001047983 */ /* 0x001ea80000300800 */
[----:B------:R-:W2:Y:S04]  /*869e0*/  LDL.LU R5, [R1+0x124] ;  /* 0x0001240001057983 */ /* 0x000ea80000300800 */
        /* <DEDUP_REMOVED lines=179> */
[----:B0-----:R-:W3:Y:S04]  /*87520*/  LDL.LU R24, [R1+0xb0] ;  /* 0x0000b00001187983 */ /* 0x001ee80000300800 */
[----:B------:R-:W3:Y:S04]  /*87530*/  LDL.LU R25, [R1+0xb4] ;  /* 0x0000b40001197983 */ /* 0x000ee80000300800 */
[----:B-1----:R-:W3:Y:S04]  /*87540*/  LDL.LU R26, [R1+0xb8] ;  /* 0x0000b800011a7983 */ /* 0x002ee80000300800 */
        /* <DEDUP_REMOVED lines=23> */
[----:B------:R-:W3:Y:S04]  /*876c0*/  LDL.LU R18, [R1+0x3504] ;  /* 0x0035040001127983 */ /* 0x000ee80000300800 */
[----:B------:R-:W3:Y:S01]  /*876d0*/  LDL.LU R19, [R1+0x3510] ;  /* 0x0035100001137983 */ /* 0x000ee20000300800 */
[----:B--2---:R-:W-:-:S15]  /*876e0*/  HMMA.16816.F32 R4, R12, R16, R4 ;  /* 0x000000100c04723c */ /* 0x004fde0000001804 */
        /* <DEDUP_REMOVED lines=20> */
[----:B------:R-:W4:-:S13]  /*87830*/  LDL.LU.64 R8, [R1+0x48a0] ;  /* 0x0048a00001087983 */ /* 0x000f1a0000300a00 */
[----:B------:R0:W-:Y:S04]  /*87840*/  STL.64 [R1+0x100], R4 ;  /* 0x0001000401007387 */ /* 0x0001e80000100a00 */
[----:B------:R1:W-:Y:S04]  /*87850*/  STL.64 [R1+0x108], R6 ;  /* 0x0001080601007387 */ /* 0x0003e80000100a00 */
[----:B0-----:R-:W4:Y:S04]  /*87860*/  LDL.LU R4, [R1+0xc0] ;  /* 0x0000c00001047983 */ /* 0x001f280000300800 */
[----:B------:R-:W4:Y:S04]  /*87870*/  LDL.LU R5, [R1+0xc4] ;  /* 0x0000c40001057983 */ /* 0x000f280000300800 */
[----:B-1----:R-:W4:Y:S04]  /*87880*/  LDL.LU R6, [R1+0xc8] ;  /* 0x0000c80001067983 */ /* 0x002f280000300800 */
[----:B------:R-:W4:Y:S01]  /*87890*/  LDL.LU R7, [R1+0xcc] ;  /* 0x0000cc0001077983 */ /* 0x000f220000300800 */
[----:B------:R-:W-:Y:S01]  /*878a0*/  F2FP.F16.E4M3.UNPACK_B R0, R0.H1 ;  /* 0x00000000ff00723e */ /* 0x000fe200030006ff */
[C---:B----4-:R-:W-:Y:S08]  /*878b0*/  HMMA.16816.F32 R4, R12.reuse, R8, R4 ;  /* 0x000000080c04723c */ /* 0x050ff00000001804 */
[----:B--2---:R-:W-:Y:S11]  /*878c0*/  HMMA.16816.F32 R8, R12, R10, R24 ;  /* 0x0000000a0c08723c */ /* 0x004ff60000001818 */
[----:B------:R-:W-:Y:S04]  /*878d0*/  STL.64 [R1+0xf0], R4 ;  /* 0x0000f00401007387 */ /* 0x000fe80000100a00 */
[----:B------:R0:W-:Y:S04]  /*878e0*/  STL.64 [R1+0xf8], R6 ;  /* 0x0000f80601007387 */ /* 0x0001e80000100a00 */
[----:B------:R-:W-:Y:S04]  /*878f0*/  STL.64 [R1+0xd0], R8 ;  /* 0x0000d00801007387 */ /* 0x000fe80000100a00 */
[----:B------:R-:W-:Y:S01]  /*87900*/  STL.64 [R1+0xd8], R10 ;  /* 0x0000d80a01007387 */ /* 0x000fe20000100a00 */
[----:B0-----:R-:W-:-:S03]  /*87910*/  F2FP.F16.E4M3.UNPACK_B R6, R29.H1 ;  /* 0x0000001dff06723e */ /* 0x001fc600030006ff */
[----:B------:R-:W2:Y:S04]  /*87920*/  LDL.LU R24, [R1+0x220] ;  /* 0x0002200001187983 */ /* 0x000ea80000300800 */
[----:B------:R-:W2:Y:S04]  /*87930*/  LDL.LU R25, [R1+0x224] ;  /* 0x0002240001197983 */ /* 0x000ea80000300800 */
[----:B------:R-:W-:Y:S04]  /*87940*/  STL [R1+0x98], R6 ;  /* 0x0000980601007387 */ /* 0x000fe80000100800 */
[----:B------:R-:W4:Y:S04]  /*87950*/  LDL.LU R26, [R1+0x228] ;  /* 0x00022800011a7983 */ /* 0x000f280000300800 */
[----:B------:R-:W-:Y:S04]  /*87960*/  STL [R1+0x9c], R0 ;  /* 0x00009c0001007387 */ /* 0x000fe80000100800 */
[----:B------:R-:W4:Y:S01]  /*87970*/  LDL.LU R27, [R1+0x22c] ;  /* 0x00022c00011b7983 */ /* 0x000f220000300800 */
[----:B---3--:R-:W-:-:S02]  /*87980*/  IMAD R3, R20, 0x100, R19 ;  /* 0x0000010014037824 */ /* 0x008fc400078e0213 */
[----:B------:R-:W-:Y:S02]  /*87990*/  IMAD R4, R22, 0x100, R21 ;  /* 0x0000010016047824 */ /* 0x000fe400078e0215 */
[----:B------:R-:W-:Y:S01]  /*879a0*/  IMAD R5, R28, 0x100, R23 ;  /* 0x000001001c057824 */ /* 0x000fe200078e0217 */
[----:B----4-:R-:W-:Y:S04]  /*879b0*/  STL.64 [R1+0x4808], R26 ;  /* 0x0048081a01007387 */ /* 0x010fe80000100a00 */
        /* <DEDUP_REMOVED lines=13> */
[----:B-1----:R-:W2:Y:S04]  /*87a90*/  LDL.LU R20, [R1+0x1b0] ;  /* 0x0001b00001147983 */ /* 0x002ea80000300800 */
[----:B------:R-:W2:Y:S04]  /*87aa0*/  LDL.LU R21, [R1+0x1b4] ;  /* 0x0001b40001157983 */ /* 0x000ea80000300800 */
[----:B------:R-:W3:Y:S04]  /*87ab0*/  LDL.LU R22, [R1+0x1b8] ;  /* 0x0001b80001167983 */ /* 0x000ee80000300800 */
[----:B------:R-:W3:Y:S04]  /*87ac0*/  LDL.LU R23, [R1+0x1bc] ;  /* 0x0001bc0001177983 */ /* 0x000ee80000300800 */
[----:B---3--:R1:W-:Y:S04]  /*87ad0*/  STL.64 [R1+0x4838], R22 ;  /* 0x0048381601007387 */ /* 0x0083e80000100a00 */
[----:B--2---:R-:W-:Y:S04]  /*87ae0*/  STL.64 [R1+0x4830], R20 ;  /* 0x0048301401007387 */ /* 0x004fe80000100a00 */
[----:B0-----:R-:W2:Y:S04]  /*87af0*/  LDL.LU R24, [R1+0x190] ;  /* 0x0001900001187983 */ /* 0x001ea80000300800 */
[----:B------:R-:W2:Y:S04]  /*87b00*/  LDL.LU R25, [R1+0x194] ;  /* 0x0001940001197983 */ /* 0x000ea80000300800 */
[----:B------:R-:W3:Y:S04]  /*87b10*/  LDL.LU R26, [R1+0x198] ;  /* 0x00019800011a7983 */ /* 0x000ee80000300800 */
[----:B------:R-:W3:Y:S04]  /*87b20*/  LDL.LU R27, [R1+0x19c] ;  /* 0x00019c00011b7983 */ /* 0x000ee80000300800 */
[----:B-1----:R-:W4:Y:S04]  /*87b30*/  LDL.LU R22, [R1+0x1dac] ;  /* 0x001dac0001167983 */ /* 0x002f280000300800 */
[----:B------:R-:W4:Y:S04]  /*87b40*/  LDL.LU R23, [R1+0x1db8] ;  /* 0x001db80001177983 */ /* 0x000f280000300800 */
        /* <DEDUP_REMOVED lines=8> */
[----:B----4-:R0:W-:Y:S01]  /*87bd0*/  STL.64 [R1+0x4878], R22 ;  /* 0x0048781601007387 */ /* 0x0101e20000100a00 */
[----:B------:R-:W-:-:S03]  /*87be0*/  IMAD R2, R18, 0x100, R17 ;  /* 0x0000010012027824 */ /* 0x000fc600078e0211 */
[----:B0-----:R-:W4:Y:S04]  /*87bf0*/  LDL.LU R22, [R1+0x1d8c] ;  /* 0x001d8c0001167983 */ /* 0x001f280000300800 */
[----:B------:R-:W4:Y:S04]  /*87c00*/  LDL.LU R23, [R1+0x1d98] ;  /* 0x001d980001177983 */ /* 0x000f280000300800 */
[----:B--2---:R0:W-:Y:S04]  /*87c10*/  STL.64 [R1+0x4870], R20 ;  /* 0x0048701401007387 */ /* 0x0041e80000100a00 */
[----:B---3--:R1:W-:Y:S04]  /*87c20*/  STL.64 [R1+0x4858], R26 ;  /* 0x0048581a01007387 */ /* 0x0083e80000100a00 */
[----:B0-----:R-:W2:Y:S01]  /*87c30*/  LDL.LU R21, [R1+0x1d88] ;  /* 0x001d880001157983 */ /* 0x001ea20000300800 */
[----:B-1----:R-:W-:-:S03]  /*87c40*/  IMAD.MOV.U32 R26, RZ, RZ, R6 ;  /* 0x000000ffff1a7224 */ /* 0x002fc600078e0006 */
[----:B------:R-:W-:Y:S04]  /*87c50*/  STL.64 [R1+0x4850], R24 ;  /* 0x0048501801007387 */ /* 0x000fe80000100a00 */
        /* <DEDUP_REMOVED lines=22> */
[----:B------:R-:W-:-:S02]  /*87dc0*/  F2FP.F16.E4M3.UNPACK_B R12, R2 ;  /* 0x00000002ff0c723e */ /* 0x000fc400020006ff */
        /* <DEDUP_REMOVED lines=8> */
[----:B------:R-:W3:Y:S01]  /*87e50*/  LDL.LU R19, [R1+0x1dfc] ;  /* 0x001dfc0001137983 */ /* 0x000ee20000300800 */
[----:B------:R-:W-:-:S03]  /*87e60*/  F2FP.F16.E4M3.UNPACK_B R15, R5 ;  /* 0x00000005ff0f723e */ /* 0x000fc600020006ff */
[----:B------:R-:W3:Y:S04]  /*87e70*/  LDL.LU R28, [R1+0x1e08] ;  /* 0x001e0800011c7983 */ /* 0x000ee80000300800 */
[----:B------:R-:W3:Y:S04]  /*87e80*/  LDL.LU R29, [R1+0x1e0c] ;  /* 0x001e0c00011d7983 */ /* 0x000ee80000300800 */
[----:B------:R-:W3:Y:S04]  /*87e90*/  LDL.LU R0, [R1+0x1e18] ;  /* 0x001e180001007983 */ /* 0x000ee80000300800 */
[----:B------:R-:W3:Y:S04]  /*87ea0*/  LDL.LU R2, [R1+0x1dc8] ;  /* 0x001dc80001027983 */ /* 0x000ee80000300800 */
[----:B------:R-:W3:Y:S04]  /*87eb0*/  LDL.LU R3, [R1+0x1dcc] ;  /* 0x001dcc0001037983 */ /* 0x000ee80000300800 */
[----:B------:R-:W3:Y:S01]  /*87ec0*/  LDL.LU R5, [R1+0x1dbc] ;  /* 0x001dbc0001057983 */ /* 0x000ee20000300800 */
[----:B--2---:R-:W-:Y:S03]  /*87ed0*/  HMMA.16816.F32 R24, R12, R26, R8 ;  /* 0x0000001a0c18723c */ /* 0x004fe60000001808 */
[----:B------:R-:W2:Y:S04]  /*87ee0*/  LDL.LU.64 R10, [R1+0x4898] ;  /* 0x00489800010a7983 */ /* 0x000ea80000300a00 */
[----:B------:R-:W2:Y:S01]  /*87ef0*/  LDL.LU.64 R8, [R1+0x4890] ;  /* 0x0048900001087983 */ /* 0x000ea20000300a00 */
[----:B------:R-:W-:-:S02]  /*87f00*/  F2FP.F16.E4M3.UNPACK_B R20, R21.H1 ;  /* 0x00000015ff14723e */ /* 0x000fc400030006ff */
[----:B----4-:R-:W-:-:S09]  /*87f10*/  F2FP.F16.E4M3.UNPACK_B R21, R22.H1 ;  /* 0x00000016ff15723e */ /* 0x010fd200030006ff */
[----:B------:R0:W-:Y:S04]  /*87f20*/  STL.64 [R1+0xb0], R24 ;  /* 0x0000b01801007387 */ /* 0x0001e80000100a00 */
[----:B------:R-:W-:Y:S04]  /*87f30*/  STL.64 [R1+0xb8], R26 ;  /* 0x0000b81a01007387 */ /* 0x000fe80000100a00 */
[----:B------:R2:W-:Y:S01]  /*87f40*/  STL.64 [R1+0x90], R20 ;  /* 0x0000901401007387 */ /* 0x0005e20000100a00 */
[----:B0-----:R-:W-:Y:S02]  /*87f50*/  F2FP.F16.E4M3.UNPACK_B R24, R23.H1 ;  /* 0x00000017ff18723e */ /* 0x001fe400030006ff */
[----:B--2---:R-:W-:Y:S01]  /*87f60*/  HMMA.16816.F32 R20, R12, R20, R8 ;  /* 0x000000140c14723c */ /* 0x004fe20000001808 */
[----:B------:R-:W2:Y:S04]  /*87f70*/  LDL.LU.64 R10, [R1+0x4888] ;  /* 0x00488800010a7983 */ /* 0x000ea80000300a00 */
[----:B------:R-:W2:-:S14]  /*87f80*/  LDL.LU.64 R8, [R1+0x4880] ;  /* 0x0048800001087983 */ /* 0x000e9c0000300a00 */
[----:B------:R-:W-:Y:S04]  /*87f90*/  STL.64 [R1+0xc0], R20 ;  /* 0x0000c01401007387 */ /* 0x000fe80000100a00 */
[----:B------:R0:W-:Y:S04]  /*87fa0*/  STL.64 [R1+0xc8], R22 ;  /* 0x0000c81601007387 */ /* 0x0001e80000100a00 */
[----:B0-----:R-:W4:Y:S04]  /*87fb0*/  LDL.LU.64 R22, [R1+0x4878] ;  /* 0x0048780001167983 */ /* 0x001f280000300a00 */
[----:B------:R-:W2:Y:S02]  /*87fc0*/  LDL.LU.64 R20, [R1+0x4870] ;  /* 0x0048700001147983 */ /* 0x000ea40000300a00 */
[----:B--2---:R-:W-:-:S05]  /*87fd0*/  F2FP.F16.E4M3.UNPACK_B R25, R20.H1 ;  /* 0x00000014ff19723e */ /* 0x004fca00030006ff */
[----:B------:R0:W-:Y:S02]  /*87fe0*/  STL.64 [R1+0x88], R24 ;  /* 0x0000881801007387 */ /* 0x0001e40000100a00 */
[----:B0-----:R-:W-:Y:S02]  /*87ff0*/  HMMA.16816.F32 R24, R12, R24, R8 ;  /* 0x000000180c18723c */ /* 0x001fe40000001808 */
[----:B------:R-:W2:Y:S04]  /*88000*/  LDL.LU.64 R10, [R1+0x4868] ;  /* 0x00486800010a7983 */ /* 0x000ea80000300a00 */
[----:B------:R-:W2:-:S13]  /*88010*/  LDL.LU.64 R8, [R1+0x4860] ;  /* 0x0048600001087983 */ /* 0x000e9a0000300a00 */
[----:B------:R-:W-:Y:S04]  /*88020*/  STL.64 [R1+0xe0], R24 ;  /* 0x0000e01801007387 */ /* 0x000fe80000100a00 */
[----:B------:R0:W-:Y:S04]  /*88030*/  STL.64 [R1+0xe8], R26 ;  /* 0x0000e81a01007387 */ /* 0x0001e80000100a00 */
[----:B0-----:R-:W2:Y:S04]  /*88040*/  LDL.LU.64 R26, [R1+0x4858] ;  /* 0x00485800011a7983 */ /* 0x001ea80000300a00 */
[----:B------:R-:W2:Y:S01]  /*88050*/  LDL.LU.64 R24, [R1+0x4850] ;  /* 0x0048500001187983 */ /* 0x000ea20000300a00 */
[----:B------:R-:W-:-:S02]  /*88060*/  F2FP.F16.E4M3.UNPACK_B R20, R21.H1 ;  /* 0x00000015ff14723e */ /* 0x000fc400030006ff */
[----:B----4-:R-:W-:Y:S02]  /*88070*/  F2FP.F16.E4M3.UNPACK_B R21, R22.H1 ;  /* 0x00000016ff15723e */ /* 0x010fe400030006ff */
[----:B------:R-:W-:-:S03]  /*88080*/  F2FP.F16.E4M3.UNPACK_B R4, R23.H1 ;  /* 0x00000017ff04723e */ /* 0x000fc600030006ff */
[----:B------:R2:W-:Y:S02]  /*88090*/  STL.64 [R1+0x80], R20 ;  /* 0x0000801401007387 */ /* 0x0005e40000100a00 */
[----:B--2---:R-:W-:Y:S02]  /*880a0*/  HMMA.16816.F32 R20, R12, R20, R24 ;  /* 0x000000140c14723c */ /* 0x004fe40000001818 */
[----:B------:R-:W2:Y:S04]  /*880b0*/  LDL.LU.64 R26, [R1+0x4848] ;  /* 0x00484800011a7983 */ /* 0x000ea80000300a00 */
[----:B------:R-:W2:-:S13]  /*880c0*/  LDL.LU.64 R24, [R1+0x4840] ;  /* 0x0048400001187983 */ /* 0x000e9a0000300a00 */
[----:B------:R-:W-:Y:S04]  /*880d0*/  STL.64 [R1+0x140], R20 ;  /* 0x0001401401007387 */ /* 0x000fe80000100a00 */
[----:B------:R0:W-:Y:S04]  /*880e0*/  STL.64 [R1+0x148], R22 ;  /* 0x0001481601007387 */ /* 0x0001e80000100a00 */
[----:B0-----:R-:W4:Y:S04]  /*880f0*/  LDL.LU.64 R22, [R1+0x4838] ;  /* 0x0048380001167983 */ /* 0x001f280000300a00 */
[----:B------:R-:W4:Y:S01]  /*88100*/  LDL.LU.64 R20, [R1+0x4830] ;  /* 0x0048300001147983 */ /* 0x000f220000300a00 */
[----:B---3--:R-:W-:-:S05]  /*88110*/  F2FP.F16.E4M3.UNPACK_B R5, R5.H1 ;  /* 0x00000005ff05723e */ /* 0x008fca00030006ff */
[----:B------:R-:W-:Y:S02]  /*88120*/  STL.64 [R1+0x78], R4 ;  /* 0x0000780401007387 */ /* 0x000fe40000100a00 */
        /* <DEDUP_REMOVED lines=8> */
[----:B----4-:R-:W-:Y:S01]  /*881b0*/  HMMA.16816.F32 R20, R12, R2, R20 ;  /* 0x000000020c14723c */ /* 0x010fe20000001814 */
[----:B------:R-:W-:Y:S01]  /*881c0*/  STL.64 [R1+0x70], R2 ;  /* 0x0000700201007387 */ /* 0x000fe20000100a00 */
[----:B------:R-:W-:Y:S02]  /*881d0*/  F2FP.F16.E4M3.UNPACK_B R4, R6.H1 ;  /* 0x00000006ff04723e */ /* 0x000fe400030006ff */
[----:B------:R-:W-:-:S15]  /*881e0*/  F2FP.F16.E4M3.UNPACK_B R5, R7.H1 ;  /* 0x00000007ff05723e */ /* 0x000fde00030006ff */
        /* <DEDUP_REMOVED lines=8> */
[----:B------:R-:W-:-:S02]  /*88270*/  F2FP.F16.E4M3.UNPACK_B R2, R16.H1 ;  /* 0x00000010ff02723e */ /* 0x000fc400030006ff */
[----:B------:R-:W-:-:S07]  /*88280*/  F2FP.F16.E4M3.UNPACK_B R3, R17.H1 ;  /* 0x00000011ff03723e */ /* 0x000fce00030006ff */
[----:B------:R-:W-:Y:S03]  /*88290*/  HMMA.16816.F32 R8, R12, R2, R8 ;  /* 0x000000020c08723c */ /* 0x000fe60000001808 */
        /* <DEDUP_REMOVED lines=8> */
[----:B---3--:R-:W-:Y:S01]  /*88320*/  HMMA.16816.F32 R4, R12, R4, R20 ;  /* 0x000000040c04723c */ /* 0x008fe20000001814 */
        /* <DEDUP_REMOVED lines=35> */
[----:B---3--:R0:W-:Y:S04]  /*88560*/  STL.64 [R1+0x4798], R10 ;  /* 0x0047980a01007387 */ /* 0x0081e80000100a00 */
[----:B0-----:R-:W3:Y:S04]  /*88570*/  LDL.LU R10, [R1+0x1e48] ;  /* 0x001e4800010a7983 */ /* 0x001ee80000300800 */
[----:B------:R-:W3:Y:S04]  /*88580*/  LDL.LU R11, [R1+0x1e4c] ;  /* 0x001e4c00010b7983 */ /* 0x000ee80000300800 */
[----:B--2---:R0:W-:Y:S04]  /*88590*/  STL.64 [R1+0x4790], R8 ;  /* 0x0047900801007387 */ /* 0x0041e80000100a00 */
[----:B0-----:R-:W2:Y:S04]  /*885a0*/  LDL.LU R9, [R1+0x1e3c] ;  /* 0x001e3c0001097983 */ /* 0x001ea80000300800 */
[----:B---3--:R-:W-:Y:S04]  /*885b0*/  STL.64 [R1+0x47d8], R10 ;  /* 0x0047d80a01007387 */ /* 0x008fe80000100a00 */
[----:B--2---:R0:W-:Y:S04]  /*885c0*/  STL [R1+0x47d0], R9 ;  /* 0x0047d00901007387 */ /* 0x0041e80000100800 */
[----:B------:R-:W2:Y:S04]  /*885d0*/  LDL.LU R8, [R1+0x260] ;  /* 0x0002600001087983 */ /* 0x000ea80000300800 */
[----:B0-----:R-:W2:Y:S04]  /*885e0*/  LDL.LU R9, [R1+0x264] ;  /* 0x0002640001097983 */ /* 0x001ea80000300800 */
[----:B------:R-:W3:Y:S04]  /*885f0*/  LDL.LU R10, [R1+0x268] ;  /* 0x00026800010a7983 */ /* 0x000ee80000300800 */
[----:B------:R-:W3:Y:S04]  /*88600*/  LDL.LU R11, [R1+0x26c] ;  /* 0x00026c00010b7983 */ /* 0x000ee80000300800 */
[----:B---3--:R0:W-:Y:S04]  /*88610*/  STL.64 [R1+0x47e8], R10 ;  /* 0x0047e80a01007387 */ /* 0x0081e80000100a00 */
[----:B0-----:R-:W3:Y:S04]  /*88620*/  LDL.LU R11, [R1+0x1e1c] ;  /* 0x001e1c00010b7983 */ /* 0x001ee80000300800 */
[----:B--2---:R0:W-:Y:S04]  /*88630*/  STL.64 [R1+0x47e0], R8 ;  /* 0x0047e00801007387 */ /* 0x0041e80000100a00 */
[----:B0-----:R-:W2:Y:S04]  /*88640*/  LDL.LU R9, [R1+0x1e28] ;  /* 0x001e280001097983 */ /* 0x001ea80000300800 */
[----:B------:R-:W4:Y:S04]  /*88650*/  LDL.LU R5, [R1+0x1e5c] ;  /* 0x001e5c0001057983 */ /* 0x000f280000300800 */
[----:B------:R-:W2:Y:S04]  /*88660*/  LDL.LU R2, [R1+0x1e68] ;  /* 0x001e680001027983 */ /* 0x000ea80000300800 */
[----:B------:R-:W2:Y:S04]  /*88670*/  LDL.LU R3, [R1+0x1e6c] ;  /* 0x001e6c0001037983 */ /* 0x000ea80000300800 */
[----:B------:R-:W2:Y:S04]  /*88680*/  LDL.LU R6, [R1+0x1e78] ;  /* 0x001e780001067983 */ /* 0x000ea80000300800 */
[----:B------:R-:W2:Y:S04]  /*88690*/  LDL.LU R7, [R1+0x1e7c] ;  /* 0x001e7c0001077983 */ /* 0x000ea80000300800 */
[----:B--2---:R0:W-:Y:S04]  /*886a0*/  STL.64 [R1+0x47b8], R6 ;  /* 0x0047b80601007387 */ /* 0x0041e80000100a00 */
[----:B0-----:R-:W2:Y:S04]  /*886b0*/  LDL.LU R7, [R1+0x1e2c] ;  /* 0x001e2c0001077983 */ /* 0x001ea80000300800 */
[----:B----4-:R0:W-:Y:S04]  /*886c0*/  STL.64 [R1+0x47b0], R4 ;  /* 0x0047b00401007387 */ /* 0x0101e80000100a00 */
[----:B0-----:R-:W4:Y:S04]  /*886d0*/  LDL.LU R5, [R1+0x1e38] ;  /* 0x001e380001057983 */ /* 0x001f280000300800 */
        /* <DEDUP_REMOVED lines=31> */
[----:B------:R-:W3:Y:S01]  /*888d0*/  LDL.LU R24, [R1+0x360] ;  /* 0x0003600001187983 */ /* 0x000ee20000300800 */
[----:B------:R-:W-:-:S03]  /*888e0*/  F2FP.F16.E4M3.UNPACK_B R6, R9.H1 ;  /* 0x00000009ff06723e */ /* 0x000fc600030006ff */
[----:B------:R-:W3:Y:S04]  /*888f0*/  LDL.LU R25, [R1+0x364] ;  /* 0x0003640001197983 */ /* 0x000ee80000300800 */
[----:B------:R-:W3:Y:S04]  /*88900*/  LDL.LU R26, [R1+0x368] ;  /* 0x00036800011a7983 */ /* 0x000ee80000300800 */
[----:B------:R-:W3:Y:S04]  /*88910*/  LDL.LU R27, [R1+0x36c] ;  /* 0x00036c00011b7983 */ /* 0x000ee80000300800 */
[----:B------:R2:W-:Y:S02]  /*88920*/  STL [R1+0x4c], R11 ;  /* 0x00004c0b01007387 */ /* 0x0005e40000100800 */
[----:B--2---:R-:W-:Y:S02]  /*88930*/  HMMA.16816.F32 R8, R12, R10, R20 ;  /* 0x0000000a0c08723c */ /* 0x004fe40000001814 */
[----:B------:R-:W2:Y:S04]  /*88940*/  LDL.LU.64 R22, [R1+0x47f8] ;  /* 0x0047f80001167983 */ /* 0x000ea80000300a00 */
[----:B------:R-:W2:-:S13]  /*88950*/  LDL.LU.64 R20, [R1+0x47f0] ;  /* 0x0047f00001147983 */ /* 0x000e9a0000300a00 */
[----:B------:R-:W-:Y:S04]  /*88960*/  STL.64 [R1+0x220], R8 ;  /* 0x0002200801007387 */ /* 0x000fe80000100a00 */
[----:B------:R0:W-:Y:S04]  /*88970*/  STL.64 [R1+0x228], R10 ;  /* 0x0002280a01007387 */ /* 0x0001e80000100a00 */
[----:B0-----:R-:W2:Y:S04]  /*88980*/  LDL.LU.64 R10, [R1+0x47e8] ;  /* 0x0047e800010a7983 */ /* 0x001ea80000300a00 */
[----:B------:R-:W2:Y:S01]  /*88990*/  LDL.LU.64 R8, [R1+0x47e0] ;  /* 0x0047e00001087983 */ /* 0x000ea20000300a00 */
[----:B------:R-:W-:-:S05]  /*889a0*/  F2FP.F16.E4M3.UNPACK_B R7, R7.H1 ;  /* 0x00000007ff07723e */ /* 0x000fca00030006ff */
[----:B------:R-:W-:Y:S02]  /*889b0*/  STL.64 [R1+0x40], R6 ;  /* 0x0000400601007387 */ /* 0x000fe40000100a00 */
[----:B--2---:R-:W-:-:S15]  /*889c0*/  HMMA.16816.F32 R8, R12, R6, R8 ;  /* 0x000000060c08723c */ /* 0x004fde0000001808 */
[----:B------:R-:W-:-:S04]  /*889d0*/  NOP ;  /* 0x0000000000007918 */ /* 0x000fc80000000000 */
[----:B------:R-:W-:Y:S04]  /*889e0*/  STL.64 [R1+0x240], R8 ;  /* 0x0002400801007387 */ /* 0x000fe80000100a00 */
[----:B------:R0:W-:Y:S04]  /*889f0*/  STL.64 [R1+0x248], R10 ;  /* 0x0002480a01007387 */ /* 0x0001e80000100a00 */
[----:B0-----:R-:W2:Y:S04]  /*88a00*/  LDL.LU.64 R10, [R1+0x47d8] ;  /* 0x0047d800010a7983 */ /* 0x001ea80000300a00 */
[----:B------:R-:W2:Y:S01]  /*88a10*/  LDL.LU R9, [R1+0x47d0] ;  /* 0x0047d00001097983 */ /* 0x000ea20000300800 */
[----:B----4-:R-:W-:-:S02]  /*88a20*/  F2FP.F16.E4M3.UNPACK_B R4, R5.H1 ;  /* 0x00000005ff04723e */ /* 0x010fc400030006ff */
[----:B--2---:R-:W-:-:S05]  /*88a30*/  F2FP.F16.E4M3.UNPACK_B R5, R9.H1 ;  /* 0x00000009ff05723e */ /* 0x004fca00030006ff */
[----:B------:R0:W-:Y:S02]  /*88a40*/  STL.64 [R1+0x38], R4 ;  /* 0x0000380401007387 */ /* 0x0001e40000100a00 */
[----:B0-----:R-:W-:Y:S02]  /*88a50*/  HMMA.16816.F32 R4, R12, R4, R20 ;  /* 0x000000040c04723c */ /* 0x001fe40000001814 */
[----:B------:R-:W2:Y:S04]  /*88a60*/  LDL.LU.64 R22, [R1+0x47c8] ;  /* 0x0047c80001167983 */ /* 0x000ea80000300a00 */
[----:B------:R-:W2:Y:S01]  /*88a70*/  LDL.LU.64 R20, [R1+0x47c0] ;  /* 0x0047c00001147983 */ /* 0x000ea20000300a00 */
[----:B------:R-:W-:Y:S02]  /*88a80*/  F2FP.F16.E4M3.UNPACK_B R8, R10.H1 ;  /* 0x0000000aff08723e */ /* 0x000fe400030006ff */
[----:B------:R-:W-:-:S10]  /*88a90*/  F2FP.F16.E4M3.UNPACK_B R9, R11.H1 ;  /* 0x0000000bff09723e */ /* 0x000fd400030006ff */
[----:B------:R-:W-:Y:S04]  /*88aa0*/  STL.64 [R1+0x260], R4 ;  /* 0x0002600401007387 */ /* 0x000fe80000100a00 */
[----:B------:R0:W-:Y:S04]  /*88ab0*/  STL.64 [R1+0x268], R6 ;  /* 0x0002680601007387 */ /* 0x0001e80000100a00 */
[----:B0-----:R-:W4:Y:S04]  /*88ac0*/  LDL.LU.64 R6, [R1+0x47b8] ;  /* 0x0047b80001067983 */ /* 0x001f280000300a00 */
[----:B------:R-:W3:Y:S04]  /*88ad0*/  LDL.LU.64 R4, [R1+0x47b0] ;  /* 0x0047b00001047983 */ /* 0x000ee80000300a00 */
        /* <DEDUP_REMOVED lines=8> */
[----:B---3--:R-:W-:-:S02]  /*88b60*/  F2FP.F16.E4M3.UNPACK_B R4, R4.H1 ;  /* 0x00000004ff04723e */ /* 0x008fc400030006ff */
[----:B------:R-:W-:-:S05]  /*88b70*/  F2FP.F16.E4M3.UNPACK_B R5, R5.H1 ;  /* 0x00000005ff05723e */ /* 0x000fca00030006ff */
        /* <DEDUP_REMOVED lines=8> */
[----:B------:R-:W-:-:S05]  /*88c00*/  F2FP.F16.E4M3.UNPACK_B R3, R3.H1 ;  /* 0x00000003ff03723e */ /* 0x000fca00030006ff */
[----:B------:R-:W-:Y:S01]  /*88c10*/  STL.64 [R1+0x20], R2 ;  /* 0x0000200201007387 */ /* 0x000fe20000100a00 */
[----:B----4-:R-:W-:Y:S02]  /*88c20*/  F2FP.F16.E4M3.UNPACK_B R4, R6.H1 ;  /* 0x00000006ff04723e */ /* 0x010fe400030006ff */
[----:B------:R-:W-:Y:S01]  /*88c30*/  F2FP.F16.E4M3.UNPACK_B R5, R7.H1 ;  /* 0x00000007ff05723e */ /* 0x000fe200030006ff */
[----:B--2---:R-:W-:-:S15]  /*88c40*/  HMMA.16816.F32 R8, R12, R2, R8 ;  /* 0x000000020c08723c */ /* 0x004fde0000001808 */
[----:B------:R-:W-:-:S04]  /*88c50*/  NOP ;  /* 0x0000000000007918 */ /* 0x000fc80000000000 */
[----:B------:R-:W-:Y:S04]  /*88c60*/  STL.64 [R1+0x2e0], R8 ;  /* 0x0002e00801007387 */ /* 0x000fe80000100a00 */
[----:B------:R0:W-:Y:S04]  /*88c70*/  STL.64 [R1+0x2e8], R10 ;  /* 0x0002e80a01007387 */ /* 0x0001e80000100a00 */
[----:B0-----:R-:W2:Y:S04]  /*88c80*/  LDL.LU.64 R10, [R1+0x4778] ;  /* 0x00477800010a7983 */ /* 0x001ea80000300a00 */
[----:B------:R-:W2:Y:S04]  /*88c90*/  LDL.LU.64 R8, [R1+0x4770] ;  /* 0x0047700001087983 */ /* 0x000ea80000300a00 */
[----:B------:R0:W-:Y:S02]  /*88ca0*/  STL.64 [R1+0x18], R4 ;  /* 0x0000180401007387 */ /* 0x0001e40000100a00 */
[----:B0-----:R-:W-:Y:S02]  /*88cb0*/  HMMA.16816.F32 R4, R12, R4, R20 ;  /* 0x000000040c04723c */ /* 0x001fe40000001814 */
[----:B------:R-:W3:Y:S04]  /*88cc0*/  LDL.LU.64 R22, [R1+0x4768] ;  /* 0x0047680001167983 */ /* 0x000ee80000300a00 */
[----:B------:R-:W3:Y:S01]  /*88cd0*/  LDL.LU.64 R20, [R1+0x4760] ;  /* 0x0047600001147983 */ /* 0x000ee20000300a00 */
[----:B------:R-:W-:-:S02]  /*88ce0*/  F2FP.F16.E4M3.UNPACK_B R2, R16.H1 ;  /* 0x00000010ff02723e */ /* 0x000fc400030006ff */
[----:B------:R-:W-:-:S10]  /*88cf0*/  F2FP.F16.E4M3.UNPACK_B R3, R17.H1 ;  /* 0x00000011ff03723e */ /* 0x000fd400030006ff */
[----:B------:R0:W-:Y:S04]  /*88d00*/  STL.64 [R1+0x300], R4 ;  /* 0x0003000401007387 */ /* 0x0001e80000100a00 */
[----:B------:R-:W-:Y:S04]  /*88d10*/  STL.64 [R1+0x308], R6 ;  /* 0x0003080601007387 */ /* 0x000fe80000100a00 */
[----:B------:R1:W-:Y:S01]  /*88d20*/  STL.64 [R1+0x10], R2 ;  /* 0x0000100201007387 */ /* 0x0003e20000100a00 */
[----:B0-----:R-:W-:Y:S02]  /*88d30*/  F2FP.F16.E4M3.UNPACK_B R4, R18.H1 ;  /* 0x00000012ff04723e */ /* 0x001fe400030006ff */
[----:B------:R-:W-:Y:S01]  /*88d40*/  F2FP.F16.E4M3.UNPACK_B R5, R19.H1 ;  /* 0x00000013ff05723e */ /* 0x000fe200030006ff */
[----:B--2---:R-:W-:Y:S01]  /*88d50*/  HMMA.16816.F32 R8, R12, R2, R8 ;  /* 0x000000020c08723c */ /* 0x004fe20000001808 */
[----:B-1----:R-:W-:-:S15]  /*88d60*/  F2FP.F16.E4M3.UNPACK_B R2, R28.H1 ;  /* 0x0000001cff02723e */ /* 0x002fde00030006ff */
[----:B------:R-:W-:-:S03]  /*88d70*/  NOP ;  /* 0x0000000000007918 */ /* 0x000fc60000000000 */
[----:B------:R-:W-:Y:S04]  /*88d80*/  STL.64 [R1+0x320], R8 ;  /* 0x0003200801007387 */ /* 0x000fe80000100a00 */
[----:B------:R-:W-:Y:S04]  /*88d90*/  STL.64 [R1+0x328], R10 ;  /* 0x0003280a01007387 */ /* 0x000fe80000100a00 */
[----:B------:R3:W-:Y:S02]  /*88da0*/  STL.64 [R1+0x8], R4 ;  /* 0x0000080401007387 */ /* 0x0007e40000100a00 */
[----:B---3--:R-:W-:Y:S01]  /*88db0*/  HMMA.16816.F32 R4, R12, R4, R20 ;  /* 0x000000040c04723c */ /* 0x008fe20000001814 */
[----:B------:R-:W-:-:S15]  /*88dc0*/  F2FP.F16.E4M3.UNPACK_B R3, R29.H1 ;  /* 0x0000001dff03723e */ /* 0x000fde00030006ff */
[----:B------:R-:W-:-:S03]  /*88dd0*/  NOP ;  /* 0x0000000000007918 */ /* 0x000fc60000000000 */
        /* <DEDUP_REMOVED lines=49> */
[----:B0-----:R-:W3:Y:S04]  /*890f0*/  LDL.LU R8, [R1+0x410] ;  /* 0x0004100001087983 */ /* 0x001ee80000300800 */
[----:B------:R-:W3:Y:S04]  /*89100*/  LDL.LU R9, [R1+0x414] ;  /* 0x0004140001097983 */ /* 0x000ee80000300800 */
[----:B------:R-:W3:Y:S04]  /*89110*/  LDL.LU R10, [R1+0x418] ;  /* 0x00041800010a7983 */ /* 0x000ee80000300800 */
        /* <DEDUP_REMOVED lines=43> */
[----:B------:R0:W-:Y:S04]  /*893d0*/  STL.64 [R1+0x410], R8 ;  /* 0x0004100801007387 */ /* 0x0001e80000100a00 */
[----:B------:R-:W-:Y:S04]  /*893e0*/  STL.64 [R1+0x418], R10 ;  /* 0x0004180a01007387 */ /* 0x000fe80000100a00 */
        /* <DEDUP_REMOVED lines=10> */
[----:B------:R-:W-:Y:S02]  /*89490*/  F2FP.F16.E4M3.UNPACK_B R17, R17.H1 ;  /* 0x00000011ff11723e */ /* 0x000fe400030006ff */
[----:B----4-:R-:W-:Y:S02]  /*894a0*/  F2FP.F16.E4M3.UNPACK_B R10, R8.H1 ;  /* 0x00000008ff0a723e */ /* 0x010fe400030006ff */
[----:B------:R-:W-:Y:S01]  /*894b0*/  F2FP.F16.E4M3.UNPACK_B R11, R9.H1 ;  /* 0x00000009ff0b723e */ /* 0x000fe200030006ff */
[----:B------:R-:W-:-:S15]  /*894c0*/  HMMA.16816.F32 R20, R12, R18, R20 ;  /* 0x000000120c14723c */ /* 0x000fde0000001814 */
[----:B------:R-:W-:-:S04]  /*894d0*/  NOP ;  /* 0x0000000000007918 */ /* 0x000fc80000000000 */
        /* <DEDUP_REMOVED lines=90> */
[----:B------:R-:W-:-:S06]  /*89a80*/  IMAD R0, R0, 0x100, R21 ;  /* 0x0000010000007824 */ /* 0x000fcc00078e0215 */
[----:B---3--:R-:W-:Y:S01]  /*89a90*/  HMMA.16816.F32 R8, R12, R2, R8 ;  /* 0x000000020c08723c */ /* 0x008fe20000001808 */
[----:B------:R-:W-:Y:S02]  /*89aa0*/  F2FP.F16.E4M3.UNPACK_B R12, R6 ;  /* 0x00000006ff0c723e */ /* 0x000fe400020006ff */
[----:B------:R-:W-:Y:S01]  /*89ab0*/  F2FP.F16.E4M3.UNPACK_B R15, R0 ;  /* 0x00000000ff0f723e */ /* 0x000fe200020006ff */
[----:B--2---:R-:W-:-:S05]  /*89ac0*/  IMAD R5, R5, 0x100, R4 ;  /* 0x0000010005057824 */ /* 0x004fca00078e0204 */
[----:B------:R-:W-:Y:S01]  /*89ad0*/  F2FP.F16.E4M3.UNPACK_B R13, R5 ;  /* 0x00000005ff0d723e */ /* 0x000fe200020006ff */
[----:B------:R0:W-:Y:S01]  /*89ae0*/  STL [R1+0x450c], R2 ;  /* 0x00450c0201007387 */ /* 0x0001e20000100800 */
[----:B------:R-:W-:-:S03]  /*89af0*/  IMAD.MOV.U32 R0, RZ, RZ, R23 ;  /* 0x000000ffff007224 */ /* 0x000fc600078e0017 */
[----:B------:R-:W-:Y:S05]  /*89b00*/  STL [R1+0x4508], R3 ;  /* 0x0045080301007387 */ /* 0x000fea0000100800 */
[----:B------:R-:W-:Y:S01]  /*89b10*/  STL.64 [R1+0x10d0], R8 ;  /* 0x0010d00801007387 */ /* 0x000fe20000100a00 */
[----:B0-----:R-:W-:-:S03]  /*89b20*/  IMAD.MOV.U32 R2, RZ, RZ, R22 ;  /* 0x000000ffff027224 */ /* 0x001fc600078e0016 */
        /* <DEDUP_REMOVED lines=19> */
[----:B--2---:R-:W2:Y:S04]  /*89c60*/  LDL.64 R6, [R1+0x78] ;  /* 0x0000780001067983 */ /* 0x004ea80000100a00 */
[----:B------:R-:W3:Y:S04]  /*89c70*/  LDL.64 R4, [R1+0x70] ;  /* 0x0000700001047983 */ /* 0x000ee80000100a00 */
        /* <DEDUP_REMOVED lines=378> */
[----:B------:R-:W4:Y:S01]  /*8b420*/  LDL.LU R23, [R1+0xd9c] ;  /* 0x000d9c0001177983 */ /* 0x000f220000300800 */
[----:B0-----:R-:W-:-:S03]  /*8b430*/  IMAD.MOV.U32 R19, RZ, RZ, R3 ;  /* 0x000000ffff137224 */ /* 0x001fc600078e0003 */
[----:B----4-:R-:W-:Y:S04]  /*8b440*/  STL.64 [R1+0x4350], R22 ;  /* 0x0043501601007387 */ /* 0x010fe80000100a00 */
[----:B--2---:R0:W-:Y:S04]  /*8b450*/  STL.64 [R1+0x4348], R20 ;  /* 0x0043481401007387 */ /* 0x0041e80000100a00 */
[----:B------:R-:W2:Y:S01]  /*8b460*/  LDL R18, [R1] ;  /* 0x0000000001127983 */ /* 0x000ea20000100800 */
[----:B------:R-:W-:Y:S02]  /*8b470*/  IMAD.MOV.U32 R16, RZ, RZ, R0 ;  /* 0x000000ffff107224 */ /* 0x000fe400078e0000 */
[----:B------:R-:W-:Y:S01]  /*8b480*/  IMAD.MOV.U32 R17, RZ, RZ, R2 ;  /* 0x000000ffff117224 */ /* 0x000fe200078e0002 */
[----:B------:R-:W4:Y:S04]  /*8b490*/  LDL.LU R3, [R1+0x4580] ;  /* 0x0045800001037983 */ /* 0x000f280000300800 */
[----:B------:R-:W3:Y:S04]  /*8b4a0*/  LDL.LU R0, [R1+0x457c] ;  /* 0x00457c0001007983 */ /* 0x000ee80000300800 */
[----:B------:R-:W3:Y:S04]  /*8b4b0*/  LDL.LU R2, [R1+0x4578] ;  /* 0x0045780001027983 */ /* 0x000ee80000300800 */
[----:B--2---:R-:W-:Y:S04]  /*8b4c0*/  STL.64 [R1+0x4360], R18 ;  /* 0x0043601201007387 */ /* 0x004fe80000100a00 */
[----:B------:R2:W-:Y:S04]  /*8b4d0*/  STL.64 [R1+0x4358], R16 ;  /* 0x0043581001007387 */ /* 0x0005e80000100a00 */
[----:B-1----:R-:W2:Y:S04]  /*8b4e0*/  LDL.LU R8, [R1+0xda0] ;  /* 0x000da00001087983 */ /* 0x002ea80000300800 */
[----:B------:R-:W2:Y:S04]  /*8b4f0*/  LDL.LU R9, [R1+0xda4] ;  /* 0x000da40001097983 */ /* 0x000ea80000300800 */
[----:B---3--:R-:W3:Y:S04]  /*8b500*/  LDL.LU R10, [R1+0xda8] ;  /* 0x000da800010a7983 */ /* 0x008ee80000300800 */
[----:B------:R-:W3:Y:S01]  /*8b510*/  LDL.LU R11, [R1+0xdac] ;  /* 0x000dac00010b7983 */ /* 0x000ee20000300800 */
[----:B----4-:R-:W-:-:S03]  /*8b520*/  IMAD.MOV.U32 R27, RZ, RZ, R3 ;  /* 0x000000ffff1b7224 */ /* 0x010fc600078e0003 */
[----:B---3--:R1:W-:Y:S04]  /*8b530*/  STL.64 [R1+0x4370], R10 ;  /* 0x0043700a01007387 */ /* 0x0083e80000100a00 */
[----:B--2---:R2:W-:Y:S04]  /*8b540*/  STL.64 [R1+0x4368], R8 ;  /* 0x0043680801007387 */ /* 0x0045e80000100a00 */
[----:B------:R-:W3:Y:S04]  /*8b550*/  LDL R26, [R1+0x10] ;  /* 0x00001000011a7983 */ /* 0x000ee80000100800 */
[----:B------:R-:W1:Y:S04]  /*8b560*/  LDL.LU R3, [R1+0x4574] ;  /* 0x0045740001037983 */ /* 0x000e680000300800 */
[----:B0-----:R-:W4:Y:S04]  /*8b570*/  LDL.LU R20, [R1+0xdc0] ;  /* 0x000dc00001147983 */ /* 0x001f280000300800 */
        /* <DEDUP_REMOVED lines=11> */
[----:B------:R-:W3:Y:S04]  /*8b630*/  LDL.LU R16, [R1+0xdd0] ;  /* 0x000dd00001107983 */ /* 0x000ee80000300800 */
[----:B------:R-:W3:Y:S04]  /*8b640*/  LDL.LU R17, [R1+0xdd4] ;  /* 0x000dd40001117983 */ /* 0x000ee80000300800 */
[----:B------:R-:W2:Y:S04]  /*8b650*/  LDL.LU R18, [R1+0xdd8] ;  /* 0x000dd80001127983 */ /* 0x000ea80000300800 */
[----:B------:R-:W2:Y:S01]  /*8b660*/  LDL.LU R19, [R1+0xddc] ;  /* 0x000ddc0001137983 */ /* 0x000ea20000300800 */
[----:B-1----:R-:W-:-:S03]  /*8b670*/  IMAD.MOV.U32 R11, RZ, RZ, R3 ;  /* 0x000000ffff0b7224 */ /* 0x002fc600078e0003 */
[----:B--2---:R1:W-:Y:S04]  /*8b680*/  STL.64 [R1+0x43a0], R18 ;  /* 0x0043a01201007387 */ /* 0x0043e80000100a00 */
[----:B---3--:R-:W-:Y:S04]  /*8b690*/  STL.64 [R1+0x4398], R16 ;  /* 0x0043981001007387 */ /* 0x008fe80000100a00 */
[----:B------:R-:W2:Y:S01]  /*8b6a0*/  LDL R10, [R1+0x20] ;  /* 0x00002000010a7983 */ /* 0x000ea20000100800 */
[----:B----4-:R-:W-:Y:S02]  /*8b6b0*/  IMAD.MOV.U32 R8, RZ, RZ, R0 ;  /* 0x000000ffff087224 */ /* 0x010fe400078e0000 */
        /* <DEDUP_REMOVED lines=45> */
[----:B------:R-:W2:Y:S01]  /*8b990*/  LDL.LU R27, [R1+0xe3c] ;  /* 0x000e3c00011b7983 */ /* 0x000ea20000300800 */
[----:B---3--:R-:W-:-:S03]  /*8b9a0*/  IMAD.MOV.U32 R11, RZ, RZ, R3 ;  /* 0x000000ffff0b7224 */ /* 0x008fc600078e0003 */
[----:B--2---:R-:W-:Y:S04]  /*8b9b0*/  STL.64 [R1+0x4410], R26 ;  /* 0x0044101a01007387 */ /* 0x004fe80000100a00 */
[----:B------:R0:W-:Y:S04]  /*8b9c0*/  STL.64 [R1+0x4408], R24 ;  /* 0x0044081801007387 */ /* 0x0001e80000100a00 */
[----:B------:R-:W2:Y:S04]  /*8b9d0*/  LDL R10, [R1+0x50] ;  /* 0x00005000010a7983 */ /* 0x000ea80000100800 */
        /* <DEDUP_REMOVED lines=82> */
[----:B------:R-:W3:Y:S01]  /*8bf00*/  LDL.LU R27, [R1+0xebc] ;  /* 0x000ebc00011b7983 */ /* 0x000ee20000300800 */
[----:B------:R-:W-:-:S03]  /*8bf10*/  IMAD.MOV.U32 R8, RZ, RZ, R2 ;  /* 0x000000ffff087224 */ /* 0x000fc600078e0002 */
[----:B------:R-:W2:Y:S04]  /*8bf20*/  LDL.LU R15, [R1+0x3548] ;  /* 0x00354800010f7983 */ /* 0x000ea80000300800 */
[----:B------:R-:W2:Y:S04]  /*8bf30*/  LDL.LU R29, [R1+0x3544] ;  /* 0x00354400011d7983 */ /* 0x000ea80000300800 */
[----:B------:R-:W2:Y:S01]  /*8bf40*/  LDL.LU R28, [R1+0x3550] ;  /* 0x00355000011c7983 */ /* 0x000ea20000300800 */
[----:B----4-:R-:W-:-:S03]  /*8bf50*/  IMAD.MOV.U32 R9, RZ, RZ, R0 ;  /* 0x000000ffff097224 */ /* 0x010fc600078e0000 */
[----:B------:R-:W4:Y:S04]  /*8bf60*/  LDL.LU R11, [R1+0x354c] ;  /* 0x00354c00010b7983 */ /* 0x000f280000300800 */
        /* <DEDUP_REMOVED lines=17> */
[----:B----4-:R-:W-:Y:S02]  /*8c080*/  IMAD R11, R11, 0x100, R28 ;  /* 0x000001000b0b7824 */ /* 0x010fe400078e021c */
        /* <DEDUP_REMOVED lines=32> */
[----:B------:R-:W-:Y:S01]  /*8c290*/  F2FP.F16.E4M3.UNPACK_B R13, R11 ;  /* 0x0000000bff0d723e */ /* 0x000fe200020006ff */
[----:B------:R-:W3:Y:S01]  /*8c2a0*/  LDL.LU R29, [R1+0x44f0] ;  /* 0x0044f000011d7983 */ /* 0x000ee20000300800 */
[----:B-1----:R-:W-:Y:S02]  /*8c2b0*/  F2FP.F16.E4M3.UNPACK_B R14, R10 ;  /* 0x0000000aff0e723e */ /* 0x002fe400020006ff */
[----:B------:R-:W-:-:S07]  /*8c2c0*/  F2FP.F16.E4M3.UNPACK_B R15, R0 ;  /* 0x00000000ff0f723e */ /* 0x000fce00020006ff */
        /* <DEDUP_REMOVED lines=76> */
[----:B------:R0:W-:Y:S01]  /*8c790*/  STL.64 [R1+0xe18], R26 ;  /* 0x000e181a01007387 */ /* 0x0001e20000100a00 */
[C---:B---3--:R-:W-:Y:S03]  /*8c7a0*/  HMMA.16816.F32 R16, R12.reuse, R18, R8 ;  /* 0x000000120c10723c */ /* 0x048fe60000001808 */
        /* <DEDUP_REMOVED lines=614> */
[----:B0-----:R-:W4:Y:S04]  /*8ee10*/  LDL.LU R10, [R1+0x358c] ;  /* 0x00358c00010a7983 */ /* 0x001f280000300800 */
[----:B------:R-:W3:Y:S04]  /*8ee20*/  LDL.LU R11, [R1+0x3598] ;  /* 0x00359800010b7983 */ /* 0x000ee80000300800 */
        /* <DEDUP_REMOVED lines=17> */
[----:B------:R4:W-:Y:S01]  /*8ef40*/  STL.64 [R1+0x3ec0], R4 ;  /* 0x003ec00401007387 */ /* 0x0009e20000100a00 */
[----:B------:R-:W-:-:S02]  /*8ef50*/  IMAD R0, R0, 0x100, R21 ;  /* 0x0000010000007824 */ /* 0x000fc400078e0215 */
[----:B----4-:R-:W-:Y:S02]  /*8ef60*/  IMAD R5, R10, 0x100, R9 ;  /* 0x000001000a057824 */ /* 0x010fe400078e0209 */
[----:B------:R-:W-:Y:S01]  /*8ef70*/  IMAD R4, R20, 0x100, R11 ;  /* 0x0000010014047824 */ /* 0x000fe200078e020b */
[----:B--2---:R-:W-:Y:S01]  /*8ef80*/  HMMA.16816.F32 R12, R12, R2, R24 ;  /* 0x000000020c0c723c */ /* 0x004fe20000001818 */
[----:B------:R-:W2:Y:S04]  /*8ef90*/  LDL.LU.64 R26, [R1+0x4020] ;  /* 0x00402000011a7983 */ /* 0x000ea80000300a00 */
[----:B------:R-:W2:Y:S04]  /*8efa0*/  LDL.LU.64 R24, [R1+0x4018] ;  /* 0x0040180001187983 */ /* 0x000ea80000300a00 */
[----:B------:R-:W-:Y:S04]  /*8efb0*/  STL [R1+0x3e44], R2 ;  /* 0x003e440201007387 */ /* 0x000fe80000100800 */
[----:B------:R-:W-:Y:S01]  /*8efc0*/  STL [R1+0x3e40], R3 ;  /* 0x003e400301007387 */ /* 0x000fe20000100800 */
[----:B---3--:R-:W-:-:S05]  /*8efd0*/  IMAD R8, R8, 0x100, R7 ;  /* 0x0000010008087824 */ /* 0x008fca00078e0207 */
        /* <DEDUP_REMOVED lines=737> */
[C---:B---3--:R-:W-:Y:S08]  /*91df0*/  HMMA.16816.F32 R16, R12.reuse, R24, R16 ;  /* 0x000000180c10723c */ /* 0x048ff00000001810 */
[C---:B--2---:R-:W-:Y:S11]  /*91e00*/  HMMA.16816.F32 R24, R12.reuse, R26, R20 ;  /* 0x0000001a0c18723c */ /* 0x044ff60000001814 */
[----:B------:R-:W-:Y:S04]  /*91e10*/  STL.64 [R1+0x890], R16 ;  /* 0x0008901001007387 */ /* 0x000fe80000100a00 */
[----:B------:R0:W-:Y:S04]  /*91e20*/  STL.64 [R1+0x898], R18 ;  /* 0x0008981201007387 */ /* 0x0001e80000100a00 */
[----:B0-----:R-:W4:Y:S04]  /*91e30*/  LDL.LU.64 R18, [R1+0x3c98] ;  /* 0x003c980001127983 */ /* 0x001f280000300a00 */
[----:B------:R-:W2:Y:S04]  /*91e40*/  LDL.LU.64 R16, [R1+0x3c90] ;  /* 0x003c900001107983 */ /* 0x000ea80000300a00 */
[----:B------:R-:W3:Y:S04]  /*91e50*/  LDL.LU.64 R22, [R1+0x3c88] ;  /* 0x003c880001167983 */ /* 0x000ee80000300a00 */
[----:B------:R-:W3:Y:S04]  /*91e60*/  LDL.LU.64 R20, [R1+0x3c80] ;  /* 0x003c800001147983 */ /* 0x000ee80000300a00 */
[----:B------:R-:W-:Y:S04]  /*91e70*/  STL.64 [R1+0x880], R24 ;  /* 0x0008801801007387 */ /* 0x000fe80000100a00 */
[----:B------:R0:W-:Y:S04]  /*91e80*/  STL.64 [R1+0x888], R26 ;  /* 0x0008881a01007387 */ /* 0x0001e80000100a00 */
[----:B0-----:R-:W3:Y:S04]  /*91e90*/  LDL.LU.64 R26, [R1+0x3c78] ;  /* 0x003c7800011a7983 */ /* 0x001ee80000300a00 */
[----:B------:R-:W3:Y:S01]  /*91ea0*/  LDL.LU.64 R24, [R1+0x3c70] ;  /* 0x003c700001187983 */ /* 0x000ee20000300a00 */
[C---:B--2---:R-:W-:Y:S08]  /*91eb0*/  HMMA.16816.F32 R4, R12.reuse, R16, R4 ;  /* 0x000000100c04723c */ /* 0x044ff00000001804 */
[C---:B----4-:R-:W-:Y:S08]  /*91ec0*/  HMMA.16816.F32 R16, R12.reuse, R18, R8 ;  /* 0x000000120c10723c */ /* 0x050ff00000001808 */
[C---:B---3--:R-:W-:Y:S03]  /*91ed0*/  HMMA.16816.F32 R8, R12.reuse, R28, R20 ;  /* 0x0000001c0c08723c */ /* 0x048fe60000001814 */
[----:B------:R0:W-:Y:S04]  /*91ee0*/  STL.64 [R1+0x870], R4 ;  /* 0x0008700401007387 */ /* 0x0001e80000100a00 */
[----:B------:R1:W-:Y:S04]  /*91ef0*/  STL.64 [R1+0x878], R6 ;  /* 0x0008780601007387 */ /* 0x0003e80000100a00 */
[----:B0-----:R-:W2:Y:S04]  /*91f00*/  LDL.LU R4, [R1+0x740] ;  /* 0x0007400001047983 */ /* 0x001ea80000300800 */
[----:B------:R-:W-:Y:S04]  /*91f10*/  STL.64 [R1+0x860], R16 ;  /* 0x0008601001007387 */ /* 0x000fe80000100a00 */
[----:B------:R-:W-:Y:S04]  /*91f20*/  STL.64 [R1+0x868], R18 ;  /* 0x0008681201007387 */ /* 0x000fe80000100a00 */
        /* <DEDUP_REMOVED lines=31> */
[----:B----4-:R0:W-:Y:S04]  /*92120*/  STL.64 [R1+0x3c20], R8 ;  /* 0x003c200801007387 */ /* 0x0101e80000100a00 */
[----:B0-----:R-:W3:Y:S04]  /*92130*/  LDL.LU R8, [R1+0x770] ;  /* 0x0007700001087983 */ /* 0x001ee80000300800 */
        /* <DEDUP_REMOVED lines=9> */
[----:B------:R-:W2:Y:S04]  /*921d0*/  LDL.LU R0, [R1+0x35dc] ;  /* 0x0035dc0001007983 */ /* 0x000ea80000300800 */
        /* <DEDUP_REMOVED lines=82> */
[----:B------:R3:W-:Y:S04]  /*92700*/  STL [R1+0x3a60], R6 ;  /* 0x003a600601007387 */ /* 0x0007e80000100800 */
[----:B------:R-:W-:Y:S04]  /*92710*/  STL [R1+0x3a5c], R7 ;  /* 0x003a5c0701007387 */ /* 0x000fe80000100800 */
[----:B------:R-:W-:Y:S04]  /*92720*/  STL [R1+0x39f4], R4 ;  /* 0x0039f40401007387 */ /* 0x000fe80000100800 */
[----:B------:R-:W-:Y:S04]  /*92730*/  STL [R1+0x39f0], R5 ;  /* 0x0039f00501007387 */ /* 0x000fe80000100800 */
[----:B------:R-:W-:Y:S04]  /*92740*/  STL.64 [R1+0x7b0], R8 ;  /* 0x0007b00801007387 */ /* 0x000fe80000100a00 */
[----:B------:R2:W-:Y:S01]  /*92750*/  STL.64 [R1+0x7b8], R10 ;  /* 0x0007b80a01007387 */ /* 0x0005e20000100a00 */
[----:B---3--:R-:W-:-:S03]  /*92760*/  IMAD R6, R20, 0x100, R19 ;  /* 0x0000010014067824 */ /* 0x008fc600078e0213 */
[----:B------:R-:W-:Y:S04]  /*92770*/  STL [R1+0x39cc], R2 ;  /* 0x0039cc0201007387 */ /* 0x000fe80000100800 */
[----:B------:R-:W-:Y:S01]  /*92780*/  STL [R1+0x39c8], R3 ;  /* 0x0039c80301007387 */ /* 0x000fe20000100800 */
[----:B--2---:R-:W-:Y:S01]  /*92790*/  HMMA.16816.F32 R8, R12, R2, R24 ;  /* 0x000000020c08723c */ /* 0x004fe20000001818 */
[----:B------:R-:W-:-:S15]  /*927a0*/  F2FP.F16.E4M3.UNPACK_B R12, R6 ;  /* 0x00000006ff0c723e */ /* 0x000fde00020006ff */
[----:B------:R-:W-:-:S03]  /*927b0*/  NOP ;  /* 0x0000000000007918 */ /* 0x000fc60000000000 */
[----:B------:R-:W-:Y:S04]  /*927c0*/  STL.64 [R1+0x720], R8 ;  /* 0x0007200801007387 */ /* 0x000fe80000100a00 */
[----:B------:R-:W-:Y:S04]  /*927d0*/  STL.64 [R1+0x728], R10 ;  /* 0x0007280a01007387 */ /* 0x000fe80000100a00 */
[----:B------:R-:W2:Y:S01]  /*927e0*/  LDL.LU.64 R6, [R1+0x80] ;  /* 0x0000800001067983 */ /* 0x000ea20000300a00 */
[----:B------:R-:W-:Y:S02]  /*927f0*/  IMAD R4, R28, 0x100, R23 ;  /* 0x000001001c047824 */ /* 0x000fe400078e0217 */
[----:B------:R-:W-:-:S03]  /*92800*/  IMAD R5, R22, 0x100, R21 ;  /* 0x0000010016057824 */ /* 0x000fc600078e0215 */
[----:B------:R-:W-:Y:S02]  /*92810*/  F2FP.F16.E4M3.UNPACK_B R14, R4 ;  /* 0x00000004ff0e723e */ /* 0x000fe400020006ff */
[----:B------:R-:W-:Y:S01]  /*92820*/  F2FP.F16.E4M3.UNPACK_B R13, R5 ;  /* 0x00000005ff0d723e */ /* 0x000fe200020006ff */
[----:B--2---:R-:W-:Y:S04]  /*92830*/  STL.64 [R1+0x3bc0], R6 ;  /* 0x003bc00601007387 */ /* 0x004fe80000100a00 */
[----:B------:R-:W2:Y:S04]  /*92840*/  LDL.LU R4, [R1+0x700] ;  /* 0x0007000001047983 */ /* 0x000ea80000300800 */
[----:B------:R-:W2:Y:S04]  /*92850*/  LDL.LU R5, [R1+0x704] ;  /* 0x0007040001057983 */ /* 0x000ea80000300800 */
[----:B--2---:R0:W-:Y:S04]  /*92860*/  STL.64 [R1+0x3bc8], R4 ;  /* 0x003bc80401007387 */ /* 0x0041e80000100a00 */
[----:B0-----:R-:W2:Y:S04]  /*92870*/  LDL.LU.64 R4, [R1+0x98] ;  /* 0x0000980001047983 */ /* 0x001ea80000300a00 */
        /* <DEDUP_REMOVED lines=18> */
[----:B------:R-:W-:-:S03]  /*929a0*/  IMAD R0, R0, 0x100, R29 ;  /* 0x0000010000007824 */ /* 0x000fc600078e021d */
[----:B----4-:R-:W-:Y:S04]  /*929b0*/  STL.64 [R1+0x3bd8], R10 ;  /* 0x003bd80a01007387 */ /* 0x010fe80000100a00 */
[----:B--2---:R0:W-:Y:S04]  /*929c0*/  STL.64 [R1+0x3bd0], R8 ;  /* 0x003bd00801007387 */ /* 0x0041e80000100a00 */
[----:B0-----:R-:W2:Y:S04]  /*929d0*/  LDL.LU R8, [R1+0x710] ;  /* 0x0007100001087983 */ /* 0x001ea80000300800 */
[----:B------:R-:W2:Y:S04]  /*929e0*/  LDL.LU R9, [R1+0x714] ;  /* 0x0007140001097983 */ /* 0x000ea80000300800 */
[----:B------:R-:W2:Y:S04]  /*929f0*/  LDL.LU R10, [R1+0x718] ;  /* 0x00071800010a7983 */ /* 0x000ea80000300800 */
[----:B------:R-:W2:Y:S01]  /*92a00*/  LDL.LU R11, [R1+0x71c] ;  /* 0x00071c00010b7983 */ /* 0x000ea20000300800 */
[----:B------:R-:W-:-:S03]  /*92a10*/  F2FP.F16.E4M3.UNPACK_B R15, R0 ;  /* 0x00000000ff0f723e */ /* 0x000fc600020006ff */
[----:B------:R-:W4:Y:S04]  /*92a20*/  LDL.LU.64 R20, [R1+0x78] ;  /* 0x0000780001147983 */ /* 0x000f280000300a00 */
        /* <DEDUP_REMOVED lines=9> */
[----:B------:R-:W3:Y:S01]  /*92ac0*/  LDL.LU.64 R28, [R1+0x68] ;  /* 0x00006800011c7983 */ /* 0x000ee20000300a00 */
        /* <DEDUP_REMOVED lines=8> */
[----:B------:R-:W3:Y:S04]  /*92b50*/  LDL.LU.64 R4, [R1+0x3bc8] ;  /* 0x003bc80001047983 */ /* 0x000ee80000300a00 */
[----:B------:R-:W-:Y:S04]  /*92b60*/  STL [R1+0x39fc], R2 ;  /* 0x0039fc0201007387 */ /* 0x000fe80000100800 */
[----:B------:R0:W-:Y:S04]  /*92b70*/  STL [R1+0x39f8], R3 ;  /* 0x0039f80301007387 */ /* 0x0001e80000100800 */
[----:B0-----:R-:W3:Y:S02]  /*92b80*/  LDL.LU.64 R2, [R1+0x90] ;  /* 0x0000900001027983 */ /* 0x001ee40000300a00 */
[----:B---3--:R-:W-:Y:S01]  /*92b90*/  HMMA.16816.F32 R4, R12, R2, R4 ;  /* 0x000000020c04723c */ /* 0x008fe20000001804 */
[----:B------:R-:W-:-:S15]  /*92ba0*/  IMAD.MOV.U32 R0, RZ, RZ, R3 ;  /* 0x000000ffff007224 */ /* 0x000fde00078e0003 */
[----:B------:R-:W-:-:S03]  /*92bb0*/  NOP ;  /* 0x0000000000007918 */ /* 0x000fc60000000000 */
[----:B------:R0:W-:Y:S04]  /*92bc0*/  STL.64 [R1+0x790], R4 ;  /* 0x0007900401007387 */ /* 0x0001e80000100a00 */
[----:B------:R1:W-:Y:S01]  /*92bd0*/  STL.64 [R1+0x798], R6 ;  /* 0x0007980601007387 */ /* 0x0003e20000100a00 */
[----:B0-----:R-:W-:-:S03]  /*92be0*/  IMAD.MOV.U32 R5, RZ, RZ, R2 ;  /* 0x000000ffff057224 */ /* 0x001fc600078e0002 */
[----:B-1----:R-:W3:Y:S04]  /*92bf0*/  LDL.LU.64 R6, [R1+0x3bc0] ;  /* 0x003bc00001067983 */ /* 0x002ee80000300a00 */
[----:B------:R-:W-:Y:S04]  /*92c00*/  STL [R1+0x3a04], R0 ;  /* 0x003a040001007387 */ /* 0x000fe80000100800 */
[----:B------:R0:W-:Y:S04]  /*92c10*/  STL [R1+0x3a00], R5 ;  /* 0x003a000501007387 */ /* 0x0001e80000100800 */
[----:B0-----:R-:W2:Y:S02]  /*92c20*/  LDL.LU.64 R4, [R1+0x88] ;  /* 0x0000880001047983 */ /* 0x001ea40000300a00 */
[----:B--2---:R-:W-:-:S15]  /*92c30*/  HMMA.16816.F32 R8, R12, R4, R8 ;  /* 0x000000040c08723c */ /* 0x004fde0000001808 */
[----:B------:R-:W-:-:S04]  /*92c40*/  NOP ;  /* 0x0000000000007918 */ /* 0x000fc80000000000 */
[----:B------:R-:W-:Y:S04]  /*92c50*/  STL.64 [R1+0x780], R8 ;  /* 0x0007800801007387 */ /* 0x000fe80000100a00 */
[----:B------:R0:W-:Y:S04]  /*92c60*/  STL.64 [R1+0x788], R10 ;  /* 0x0007880a01007387 */ /* 0x0001e80000100a00 */
[----:B0-----:R-:W3:Y:S04]  /*92c70*/  LDL.LU.64 R10, [R1+0x3bb8] ;  /* 0x003bb800010a7983 */ /* 0x001ee80000300a00 */
[----:B------:R-:W3:Y:S01]  /*92c80*/  LDL.LU.64 R8, [R1+0x3bb0] ;  /* 0x003bb00001087983 */ /* 0x000ee20000300a00 */
[----:B------:R-:W-:-:S02]  /*92c90*/  IMAD.MOV.U32 R3, RZ, RZ, R4 ;  /* 0x000000ffff037224 */ /* 0x000fc400078e0004 */
[----:B------:R-:W-:-:S05]  /*92ca0*/  IMAD.MOV.U32 R4, RZ, RZ, R5 ;  /* 0x000000ffff047224 */ /* 0x000fca00078e0005 */
[----:B------:R-:W-:Y:S04]  /*92cb0*/  STL [R1+0x3a0c], R4 ;  /* 0x003a0c0401007387 */ /* 0x000fe80000100800 */
        /* <DEDUP_REMOVED lines=10> */
[----:B------:R2:W-:Y:S01]  /*92d60*/  STL [R1+0x3a10], R5 ;  /* 0x003a100501007387 */ /* 0x0005e20000100800 */
[----:B----4-:R-:W-:Y:S02]  /*92d70*/  IMAD.MOV.U32 R0, RZ, RZ, R21 ;  /* 0x000000ffff007224 */ /* 0x010fe400078e0015 */
[----:B------:R-:W-:Y:S01]  /*92d80*/  IMAD.MOV.U32 R3, RZ, RZ, R20 ;  /* 0x000000ffff037224 */ /* 0x000fe200078e0014 */
[C---:B--2---:R-:W-:Y:S08]  /*92d90*/  HMMA.16816.F32 R4, R12.reuse, R20, R8 ;  /* 0x000000140c04723c */ /* 0x044ff00000001808 */
[----:B------:R-:W-:Y:S11]  /*92da0*/  HMMA.16816.F32 R8, R12, R22, R16 ;  /* 0x000000160c08723c */ /* 0x000ff60000001810 */
[----:B------:R0:W-:Y:S04]  /*92db0*/  STL.64 [R1+0x760], R4 ;  /* 0x0007600401007387 */ /* 0x0001e80000100a00 */
[----:B------:R-:W-:Y:S04]  /*92dc0*/  STL.64 [R1+0x768], R6 ;  /* 0x0007680601007387 */ /* 0x000fe80000100a00 */
[----:B------:R-:W-:Y:S04]  /*92dd0*/  STL [R1+0x3a1c], R0 ;  /* 0x003a1c0001007387 */ /* 0x000fe80000100800 */
[----:B------:R-:W-:Y:S04]  /*92de0*/  STL [R1+0x3a18], R3 ;  /* 0x003a180301007387 */ /* 0x000fe80000100800 */
[----:B------:R-:W-:Y:S04]  /*92df0*/  STL.64 [R1+0x750], R8 ;  /* 0x0007500801007387 */ /* 0x000fe80000100a00 */
[----:B------:R-:W-:Y:S01]  /*92e00*/  STL.64 [R1+0x758], R10 ;  /* 0x0007580a01007387 */ /* 0x000fe20000100a00 */
[----:B0-----:R-:W-:-:S02]  /*92e10*/  IMAD.MOV.U32 R4, RZ, RZ, R23 ;  /* 0x000000ffff047224 */ /* 0x001fc400078e0017 */
[----:B------:R-:W-:-:S03]  /*92e20*/  IMAD.MOV.U32 R5, RZ, RZ, R22 ;  /* 0x000000ffff057224 */ /* 0x000fc600078e0016 */
[----:B------:R-:W-:Y:S04]  /*92e30*/  STL [R1+0x3a24], R4 ;  /* 0x003a240401007387 */ /* 0x000fe80000100800 */
[----:B------:R0:W-:Y:S02]  /*92e40*/  STL [R1+0x3a20], R5 ;  /* 0x003a200501007387 */ /* 0x0001e40000100800 */
[----:B0-----:R-:W-:-:S15]  /*92e50*/  HMMA.16816.F32 R4, R12, R28, R24 ;  /* 0x0000001c0c04723c */ /* 0x001fde0000001818 */
[----:B------:R-:W-:-:S04]  /*92e60*/  NOP ;  /* 0x0000000000007918 */ /* 0x000fc80000000000 */
[----:B------:R-:W-:Y:S04]  /*92e70*/  STL.64 [R1+0x740], R4 ;  /* 0x0007400401007387 */ /* 0x000fe80000100a00 */
[----:B------:R0:W-:Y:S04]  /*92e80*/  STL.64 [R1+0x748], R6 ;  /* 0x0007480601007387 */ /* 0x0001e80000100a00 */
[----:B0-----:R-:W2:Y:S04]  /*92e90*/  LDL.LU.64 R6, [R1+0x48] ;  /* 0x0000480001067983 */ /* 0x001ea80000300a00 */
[----:B--2---:R0:W-:Y:S04]  /*92ea0*/  STL.64 [R1+0x3b98], R6 ;  /* 0x003b980601007387 */ /* 0x0041e80000100a00 */
[----:B------:R-:W2:Y:S04]  /*92eb0*/  LDL.LU R8, [R1+0x660] ;  /* 0x0006600001087983 */ /* 0x000ea80000300800 */
[----:B------:R-:W2:Y:S04]  /*92ec0*/  LDL.LU R9, [R1+0x664] ;  /* 0x0006640001097983 */ /* 0x000ea80000300800 */
[----:B------:R-:W3:Y:S04]  /*92ed0*/  LDL.LU R10, [R1+0x668] ;  /* 0x00066800010a7983 */ /* 0x000ee80000300800 */
[----:B------:R-:W3:Y:S04]  /*92ee0*/  LDL.LU R11, [R1+0x66c] ;  /* 0x00066c00010b7983 */ /* 0x000ee80000300800 */
[----:B------:R-:W4:Y:S04]  /*92ef0*/  LDL.LU R4, [R1+0x6a0] ;  /* 0x0006a00001047983 */ /* 0x000f280000300800 */
[----:B------:R-:W4:Y:S04]  /*92f00*/  LDL.LU R5, [R1+0x6a4] ;  /* 0x0006a40001057983 */ /* 0x000f280000300800 */
[----:B0-----:R-:W4:Y:S04]  /*92f10*/  LDL.LU R6, [R1+0x6a8] ;  /* 0x0006a80001067983 */ /* 0x001f280000300800 */
        /* <DEDUP_REMOVED lines=13> */
[----:B------:R-:W-:-:S02]  /*92ff0*/  IMAD.MOV.U32 R2, RZ, RZ, R29 ;  /* 0x000000ffff027224 */ /* 0x000fc400078e001d */
[----:B------:R-:W-:Y:S01]  /*93000*/  IMAD.MOV.U32 R3, RZ, RZ, R28 ;  /* 0x000000ffff037224 */ /* 0x000fe200078e001c */
[----:B---3--:R-:W-:Y:S04]  /*93010*/  STL.64 [R1+0x3b90], R10 ;  /* 0x003b900a01007387 */ /* 0x008fe80000100a00 */
[----:B--2---:R0:W-:Y:S04]  /*93020*/  STL.64 [R1+0x3b88], R8 ;  /* 0x003b880801007387 */ /* 0x0041e80000100a00 */
[----:B0-----:R-:W2:Y:S04]  /*93030*/  LDL.LU R8, [R1+0x690] ;  /* 0x0006900001087983 */ /* 0x001ea80000300800 */
[----:B------:R-:W2:Y:S04]  /*93040*/  LDL.LU R9, [R1+0x694] ;  /* 0x0006940001097983 */ /* 0x000ea80000300800 */
[----:B------:R-:W2:Y:S04]  /*93050*/  LDL.LU R10, [R1+0x698] ;  /* 0x00069800010a7983 */ /* 0x000ea80000300800 */
[----:B------:R-:W2:Y:S04]  /*93060*/  LDL.LU R11, [R1+0x69c] ;  /* 0x00069c00010b7983 */ /* 0x000ea80000300800 */
[----:B------:R-:W3:Y:S04]  /*93070*/  LDL.LU.64 R20, [R1+0x40] ;  /* 0x0000400001147983 */ /* 0x000ee80000300a00 */
[----:B------:R-:W2:Y:S04]  /*93080*/  LDL.LU R16, [R1+0x650] ;  /* 0x0006500001107983 */ /* 0x000ea80000300800 */
[----:B------:R-:W2:Y:S04]  /*93090*/  LDL.LU R17, [R1+0x654] ;  /* 0x0006540001117983 */ /* 0x000ea80000300800 */
[----:B------:R-:W2:Y:S04]  /*930a0*/  LDL.LU R18, [R1+0x658] ;  /* 0x0006580001127983 */ /* 0x000ea80000300800 */
[----:B------:R-:W2:Y:S04]  /*930b0*/  LDL.LU R19, [R1+0x65c] ;  /* 0x00065c0001137983 */ /* 0x000ea80000300800 */
[----:B------:R-:W2:Y:S04]  /*930c0*/  LDL.LU.64 R22, [R1+0x38] ;  /* 0x0000380001167983 */ /* 0x000ea80000300a00 */
[----:B------:R-:W2:Y:S04]  /*930d0*/  LDL.LU R24, [R1+0x640] ;  /* 0x0006400001187983 */ /* 0x000ea80000300800 */
[----:B------:R-:W2:Y:S04]  /*930e0*/  LDL.LU R25, [R1+0x644] ;  /* 0x0006440001197983 */ /* 0x000ea80000300800 */
[----:B------:R-:W2:Y:S04]  /*930f0*/  LDL.LU R26, [R1+0x648] ;  /* 0x00064800011a7983 */ /* 0x000ea80000300800 */
[----:B------:R-:W2:Y:S04]  /*93100*/  LDL.LU R27, [R1+0x64c] ;  /* 0x00064c00011b7983 */ /* 0x000ea80000300800 */
[----:B------:R-:W2:Y:S04]  /*93110*/  LDL.LU.64 R28, [R1+0x30] ;  /* 0x00003000011c7983 */ /* 0x000ea80000300a00 */
[----:B------:R-:W-:Y:S04]  /*93120*/  STL [R1+0x3a2c], R2 ;  /* 0x003a2c0201007387 */ /* 0x000fe80000100800 */
[----:B------:R0:W-:Y:S04]  /*93130*/  STL [R1+0x3a28], R3 ;  /* 0x003a280301007387 */ /* 0x0001e80000100800 */
[----:B0-----:R-:W4:Y:S02]  /*93140*/  LDL.LU.64 R2, [R1+0x60] ;  /* 0x0000600001027983 */ /* 0x001f240000300a00 */
[----:B----4-:R-:W-:Y:S01]  /*93150*/  HMMA.16816.F32 R4, R12, R2, R4 ;  /* 0x000000020c04723c */ /* 0x010fe20000001804 */
[----:B------:R-:W-:-:S15]  /*93160*/  IMAD.MOV.U32 R0, RZ, RZ, R3 ;  /* 0x000000ffff007224 */ /* 0x000fde00078e0003 */
[----:B------:R-:W-:-:S03]  /*93170*/  NOP ;  /* 0x0000000000007918 */ /* 0x000fc60000000000 */
[----:B------:R0:W-:Y:S04]  /*93180*/  STL.64 [R1+0x730], R4 ;  /* 0x0007300401007387 */ /* 0x0001e80000100a00 */
[----:B------:R1:W-:Y:S01]  /*93190*/  STL.64 [R1+0x738], R6 ;  /* 0x0007380601007387 */ /* 0x0003e20000100a00 */
[----:B0-----:R-:W-:-:S03]  /*931a0*/  IMAD.MOV.U32 R5, RZ, RZ, R2 ;  /* 0x000000ffff057224 */ /* 0x001fc600078e0002 */
[----:B-1----:R-:W4:Y:S04]  /*931b0*/  LDL.LU.64 R6, [R1+0x3b98] ;  /* 0x003b980001067983 */ /* 0x002f280000300a00 */
        /* <DEDUP_REMOVED lines=14> */
[----:B--2---:R-:W-:-:S15]  /*932a0*/  HMMA.16816.F32 R8, R12, R2, R8 ;  /* 0x000000020c08723c */ /* 0x004fde0000001808 */
[----:B------:R-:W-:-:S04]  /*932b0*/  NOP ;  /* 0x0000000000007918 */ /* 0x000fc80000000000 */
[----:B------:R-:W-:Y:S04]  /*932c0*/  STL.64 [R1+0x710], R8 ;  /* 0x0007100801007387 */ /* 0x000fe80000100a00 */
[----:B------:R0:W-:Y:S04]  /*932d0*/  STL.64 [R1+0x718], R10 ;  /* 0x0007180a01007387 */ /* 0x0001e80000100a00 */
[----:B0-----:R-:W4:Y:S04]  /*932e0*/  LDL.LU.64 R10, [R1+0x3b80] ;  /* 0x003b8000010a7983 */ /* 0x001f280000300a00 */
[----:B------:R-:W4:Y:S01]  /*932f0*/  LDL.LU.64 R8, [R1+0x3b78] ;  /* 0x003b780001087983 */ /* 0x000f220000300a00 */
[----:B------:R-:W-:-:S02]  /*93300*/  IMAD.MOV.U32 R5, RZ, RZ, R2 ;  /* 0x000000ffff057224 */ /* 0x000fc400078e0002 */
[----:B------:R-:W-:-:S05]  /*93310*/  IMAD.MOV.U32 R2, RZ, RZ, R3 ;  /* 0x000000ffff027224 */ /* 0x000fca00078e0003 */
[----:B------:R-:W-:Y:S04]  /*93320*/  STL [R1+0x3a44], R2 ;  /* 0x003a440201007387 */ /* 0x000fe80000100800 */
        /* <DEDUP_REMOVED lines=8> */
[----:B------:R-:W-:Y:S02]  /*933b0*/  IMAD.MOV.U32 R3, RZ, RZ, R6 ;  /* 0x000000ffff037224 */ /* 0x000fe400078e0006 */
[----:B---3--:R-:W-:Y:S02]  /*933c0*/  IMAD.MOV.U32 R4, RZ, RZ, R21 ;  /* 0x000000ffff047224 */ /* 0x008fe400078e0015 */
[----:B------:R-:W-:Y:S01]  /*933d0*/  IMAD.MOV.U32 R5, RZ, RZ, R20 ;  /* 0x000000ffff057224 */ /* 0x000fe200078e0014 */
[----:B------:R-:W-:Y:S04]  /*933e0*/  STL [R1+0x3a4c], R0 ;  /* 0x003a4c0001007387 */ /* 0x000fe80000100800 */
[----:B------:R0:W-:Y:S01]  /*933f0*/  STL [R1+0x3a48], R3 ;  /* 0x003a480301007387 */ /* 0x0001e20000100800 */
[----:B------:R-:W-:-:S02]  /*93400*/  IMAD.MOV.U32 R2, RZ, RZ, R23 ;  /* 0x000000ffff027224 */ /* 0x000fc400078e0017 */
[----:B0-----:R-:W-:Y:S01]  /*93410*/  IMAD.MOV.U32 R3, RZ, RZ, R22 ;  /* 0x000000ffff037224 */ /* 0x001fe200078e0016 */
[----:B--2---:R-:W-:-:S15]  /*93420*/  HMMA.16816.F32 R8, R12, R20, R8 ;  /* 0x000000140c08723c */ /* 0x004fde0000001808 */
[----:B------:R-:W-:-:S04]  /*93430*/  NOP ;  /* 0x0000000000007918 */ /* 0x000fc80000000000 */
[----:B------:R-:W-:Y:S04]  /*93440*/  STL.64 [R1+0x6f0], R8 ;  /* 0x0006f00801007387 */ /* 0x000fe80000100a00 */
[----:B------:R-:W-:Y:S04]  /*93450*/  STL.64 [R1+0x6f8], R10 ;  /* 0x0006f80a01007387 */ /* 0x000fe80000100a00 */
[----:B------:R-:W-:Y:S04]  /*93460*/  STL [R1+0x3a54], R4 ;  /* 0x003a540401007387 */ /* 0x000fe80000100800 */
[----:B------:R0:W-:Y:S02]  /*93470*/  STL [R1+0x3a50], R5 ;  /* 0x003a500501007387 */ /* 0x0001e40000100800 */
[C---:B0-----:R-:W-:Y:S08]  /*93480*/  HMMA.16816.F32 R4, R12.reuse, R22, R16 ;  /* 0x000000160c04723c */ /* 0x041ff00000001810 */
[----:B------:R-:W-:Y:S11]  /*93490*/  HMMA.16816.F32 R8, R12, R28, R24 ;  /* 0x0000001c0c08723c */ /* 0x000ff60000001818 */
[----:B------:R-:W-:Y:S04]  /*934a0*/  STL.64 [R1+0x6e0], R4 ;  /* 0x0006e00401007387 */ /* 0x000fe80000100a00 */
[----:B------:R-:W-:Y:S04]  /*934b0*/  STL.64 [R1+0x6e8], R6 ;  /* 0x0006e80601007387 */ /* 0x000fe80000100a00 */
[----:B------:R-:W-:Y:S04]  /*934c0*/  STL [R1+0x3a64], R2 ;  /* 0x003a640201007387 */ /* 0x000fe80000100800 */
[----:B------:R-:W-:Y:S04]  /*934d0*/  STL [R1+0x3a58], R3 ;  /* 0x003a580301007387 */ /* 0x000fe80000100800 */
[----:B------:R0:W-:Y:S04]  /*934e0*/  STL.64 [R1+0x6d0], R8 ;  /* 0x0006d00801007387 */ /* 0x0001e80000100a00 */
[----:B------:R1:W-:Y:S04]  /*934f0*/  STL.64 [R1+0x6d8], R10 ;  /* 0x0006d80a01007387 */ /* 0x0003e80000100a00 */
[----:B0-----:R-:W2:Y:S04]  /*93500*/  LDL.LU R8, [R1+0x570] ;  /* 0x0005700001087983 */ /* 0x001ea80000300800 */
[----:B------:R-:W2:Y:S04]  /*93510*/  LDL.LU R9, [R1+0x574] ;  /* 0x0005740001097983 */ /* 0x000ea80000300800 */
[----:B-1----:R-:W3:Y:S04]  /*93520*/  LDL.LU R10, [R1+0x578] ;  /* 0x00057800010a7983 */ /* 0x002ee80000300800 */
        /* <DEDUP_REMOVED lines=15> */
[----:B----4-:R0:W-:Y:S04]  /*93620*/  STL.64 [R1+0x3ac0], R20 ;  /* 0x003ac01401007387 */ /* 0x0101e80000100a00 */
[----:B0-----:R-:W2:Y:S04]  /*93630*/  LDL.LU R20, [R1+0x5c0] ;  /* 0x0005c00001147983 */ /* 0x001ea80000300800 */
[----:B------:R-:W2:Y:S04]  /*93640*/  LDL.LU R21, [R1+0x5c4] ;  /* 0x0005c40001157983 */ /* 0x000ea80000300800 */
[----:B------:R-:W4:Y:S04]  /*93650*/  LDL.LU R22, [R1+0x5c8] ;  /* 0x0005c80001167983 */ /* 0x000f280000300800 */
[----:B------:R-:W4:Y:S04]  /*93660*/  LDL.LU R23, [R1+0x5cc] ;  /* 0x0005cc0001177983 */ /* 0x000f280000300800 */
[----:B------:R-:W2:Y:S04]  /*93670*/  LDL R24, [R1+0x8] ;  /* 0x0000080001187983 */ /* 0x000ea80000100800 */
[----:B------:R-:W2:Y:S04]  /*93680*/  LDL R25, [R1+0xc] ;  /* 0x00000c0001197983 */ /* 0x000ea80000100800 */
[----:B--2---:R-:W-:Y:S04]  /*93690*/  STL.64 [R1+0x3b18], R24 ;  /* 0x003b181801007387 */ /* 0x004fe80000100a00 */
[----:B----4-:R-:W-:Y:S04]  /*936a0*/  STL.64 [R1+0x3af8], R22 ;  /* 0x003af81601007387 */ /* 0x010fe80000100a00 */
[----:B------:R0:W-:Y:S04]  /*936b0*/  STL.64 [R1+0x3af0], R20 ;  /* 0x003af01401007387 */ /* 0x0001e80000100a00 */
[----:B0-----:R-:W2:Y:S04]  /*936c0*/  LDL.LU R20, [R1+0x5e0] ;  /* 0x0005e00001147983 */ /* 0x001ea80000300800 */
[----:B------:R-:W2:Y:S04]  /*936d0*/  LDL.LU R21, [R1+0x5e4] ;  /* 0x0005e40001157983 */ /* 0x000ea80000300800 */
[----:B------:R-:W4:Y:S04]  /*936e0*/  LDL.LU R22, [R1+0x5e8] ;  /* 0x0005e80001167983 */ /* 0x000f280000300800 */
[----:B------:R-:W4:Y:S04]  /*936f0*/  LDL.LU R23, [R1+0x5ec] ;  /* 0x0005ec0001177983 */ /* 0x000f280000300800 */
[----:B------:R-:W2:Y:S04]  /*93700*/  LDL R26, [R1+0x10] ;  /* 0x00001000011a7983 */ /* 0x000ea80000100800 */
[----:B------:R-:W2:Y:S04]  /*93710*/  LDL R27, [R1+0x14] ;  /* 0x00001400011b7983 */ /* 0x000ea80000100800 */
[----:B------:R-:W3:Y:S04]  /*93720*/  LDL.LU.64 R24, [R1+0x18] ;  /* 0x0000180001187983 */ /* 0x000ee80000300a00 */
        /* <DEDUP_REMOVED lines=11> */
[----:B------:R-:W2:Y:S01]  /*937e0*/  LDL.LU R27, [R1+0x62c] ;  /* 0x00062c00011b7983 */ /* 0x000ea20000300800 */
[----:B------:R-:W-:-:S02]  /*937f0*/  IMAD.MOV.U32 R5, RZ, RZ, R28 ;  /* 0x000000ffff057224 */ /* 0x000fc400078e001c */
[----:B------:R-:W-:Y:S01]  /*93800*/  IMAD.MOV.U32 R0, RZ, RZ, R29 ;  /* 0x000000ffff007224 */ /* 0x000fe200078e001d */
[----:B--2---:R-:W-:Y:S04]  /*93810*/  STL.64 [R1+0x3b60], R26 ;  /* 0x003b601a01007387 */ /* 0x004fe80000100a00 */
[----:B----4-:R0:W-:Y:S04]  /*93820*/  STL.64 [R1+0x3b58], R24 ;  /* 0x003b581801007387 */ /* 0x0101e80000100a00 */
[----:B0-----:R-:W2:Y:S04]  /*93830*/  LDL.LU R24, [R1+0x630] ;  /* 0x0006300001187983 */ /* 0x001ea80000300800 */
[----:B------:R-:W2:Y:S04]  /*93840*/  LDL.LU R25, [R1+0x634] ;  /* 0x0006340001197983 */ /* 0x000ea80000300800 */
[----:B------:R-:W2:Y:S04]  /*93850*/  LDL.LU R26, [R1+0x638] ;  /* 0x00063800011a7983 */ /* 0x000ea80000300800 */
[----:B------:R-:W2:Y:S04]  /*93860*/  LDL.LU R27, [R1+0x63c] ;  /* 0x00063c00011b7983 */ /* 0x000ea80000300800 */
[----:B------:R-:W2:Y:S04]  /*93870*/  LDL.LU.64 R6, [R1+0x28] ;  /* 0x0000280001067983 */ /* 0x000ea80000300a00 */
[----:B------:R-:W4:Y:S04]  /*93880*/  LDL.LU.64 R28, [R1+0x20] ;  /* 0x00002000011c7983 */ /* 0x000f280000300a00 */
        /* <DEDUP_REMOVED lines=12> */
[----:B------:R-:W3:Y:S04]  /*93950*/  LDL.LU R16, [R1+0x590] ;  /* 0x0005900001107983 */ /* 0x000ee80000300800 */
        /* <DEDUP_REMOVED lines=16> */
[----:B------:R-:W-:Y:S04]  /*93a60*/  STL [R1+0x3a68], R5 ;  /* 0x003a680501007387 */ /* 0x000fe80000100800 */
        /* <DEDUP_REMOVED lines=9> */
[----:B------:R-:W2:Y:S01]  /*93b00*/  LDL.LU.64 R24, [R1+0x3b48] ;  /* 0x003b480001187983 */ /* 0x000ea20000300a00 */
[----:B------:R-:W-:-:S02]  /*93b10*/  IMAD.MOV.U32 R3, RZ, RZ, R6 ;  /* 0x000000ffff037224 */ /* 0x000fc400078e0006 */
[----:B------:R-:W-:Y:S02]  /*93b20*/  IMAD.MOV.U32 R4, RZ, RZ, R7 ;  /* 0x000000ffff047224 */ /* 0x000fe400078e0007 */
[----:B------:R-:W-:Y:S02]  /*93b30*/  IMAD.MOV.U32 R6, RZ, RZ, R28 ;  /* 0x000000ffff067224 */ /* 0x000fe400078e001c */
[----:B------:R-:W-:Y:S02]  /*93b40*/  IMAD.MOV.U32 R7, RZ, RZ, R29 ;  /* 0x000000ffff077224 */ /* 0x000fe400078e001d */
[----:B------:R-:W3:Y:S01]  /*93b50*/  LDL.LU.64 R28, [R1+0x3b40] ;  /* 0x003b4000011c7983 */ /* 0x000ee20000300a00 */
[----:B--2---:R-:W-:-:S15]  /*93b60*/  HMMA.16816.F32 R20, R12, R24, R20 ;  /* 0x000000180c14723c */ /* 0x004fde0000001814 */
[----:B------:R-:W-:-:S04]  /*93b70*/  NOP ;  /* 0x0000000000007918 */ /* 0x000fc80000000000 */
[----:B------:R-:W-:Y:S04]  /*93b80*/  STL.64 [R1+0x6a0], R20 ;  /* 0x0006a01401007387 */ /* 0x000fe80000100a00 */
[----:B------:R0:W-:Y:S04]  /*93b90*/  STL.64 [R1+0x6a8], R22 ;  /* 0x0006a81601007387 */ /* 0x0001e80000100a00 */
[----:B0-----:R-:W4:Y:S04]  /*93ba0*/  LDL.LU.64 R22, [R1+0x3b38] ;  /* 0x003b380001167983 */ /* 0x001f280000300a00 */
[----:B------:R-:W4:Y:S01]  /*93bb0*/  LDL.LU.64 R20, [R1+0x3b30] ;  /* 0x003b300001147983 */ /* 0x000f220000300a00 */
[----:B------:R-:W-:-:S02]  /*93bc0*/  IMAD.MOV.U32 R5, RZ, RZ, R24 ;  /* 0x000000ffff057224 */ /* 0x000fc400078e0018 */
[----:B------:R-:W-:Y:S02]  /*93bd0*/  IMAD.MOV.U32 R2, RZ, RZ, R25 ;  /* 0x000000ffff027224 */ /* 0x000fe400078e0019 */
[----:B----4-:R-:W-:Y:S01]  /*93be0*/  HMMA.16816.F32 R24, R12, R26, R20 ;  /* 0x0000001a0c18723c */ /* 0x010fe20000001814 */
        /* <DEDUP_REMOVED lines=75> */
[----:B------:R4:W-:Y:S01]  /*940a0*/  STL.64 [R1+0x37c0], R16 ;  /* 0x0037c01001007387 */ /* 0x0009e20000100a00 */
[C---:B--2---:R-:W-:Y:S08]  /*940b0*/  HMMA.16816.F32 R20, R12.reuse, R10, R20 ;  /* 0x0000000a0c14723c */ /* 0x044ff00000001814 */
[----:B----4-:R-:W-:Y:S01]  /*940c0*/  HMMA.16816.F32 R16, R12, R8, R24 ;  /* 0x000000080c10723c */ /* 0x010fe20000001818 */
[----:B------:R-:W-:-:S02]  /*940d0*/  IMAD.MOV.U32 R26, RZ, RZ, R5 ;  /* 0x000000ffff1a7224 */ /* 0x000fc400078e0005 */
[----:B------:R-:W-:-:S08]  /*940e0*/  IMAD.MOV.U32 R27, RZ, RZ, R2 ;  /* 0x000000ffff1b7224 */ /* 0x000fd000078e0002 */
[----:B------:R0:W-:Y:S04]  /*940f0*/  STL.64 [R1+0x5f0], R20 ;  /* 0x0005f01401007387 */ /* 0x0001e80000100a00 */
[----:B------:R1:W-:Y:S04]  /*94100*/  STL.64 [R1+0x5f8], R22 ;  /* 0x0005f81601007387 */ /* 0x0003e80000100a00 */
[----:B------:R-:W2:Y:S04]  /*94110*/  LDL.LU R5, [R1+0x3a68] ;  /* 0x003a680001057983 */ /* 0x000ea80000300800 */
[----:B------:R-:W-:Y:S04]  /*94120*/  STL.64 [R1+0x5e0], R16 ;  /* 0x0005e01001007387 */ /* 0x000fe80000100a00 */
[----:B------:R-:W-:Y:S04]  /*94130*/  STL.64 [R1+0x5e8], R18 ;  /* 0x0005e81201007387 */ /* 0x000fe80000100a00 */
[----:B------:R-:W3:Y:S04]  /*94140*/  LDL.LU R2, [R1+0x3a64] ;  /* 0x003a640001027983 */ /* 0x000ee80000300800 */
        /* <DEDUP_REMOVED lines=12> */
[----:B------:R-:W2:Y:S04]  /*94210*/  LDL.LU R6, [R1+0x3a60] ;  /* 0x003a600001067983 */ /* 0x000ea80000300800 */
[----:B------:R-:W2:Y:S04]  /*94220*/  LDL.LU R7, [R1+0x3a5c] ;  /* 0x003a5c0001077983 */ /* 0x000ea80000300800 */
[----:B------:R-:W-:Y:S04]  /*94230*/  STL.64 [R1+0x3878], R26 ;  /* 0x0038781a01007387 */ /* 0x000fe80000100a00 */
[----:B------:R-:W-:Y:S04]  /*94240*/  STL.64 [R1+0x3870], R24 ;  /* 0x0038701801007387 */ /* 0x000fe80000100a00 */
[----:B------:R-:W4:Y:S04]  /*94250*/  LDL.LU R16, [R1+0x2b0] ;  /* 0x0002b00001107983 */ /* 0x000f280000300800 */
[----:B------:R-:W4:Y:S04]  /*94260*/  LDL.LU R17, [R1+0x2b4] ;  /* 0x0002b40001117983 */ /* 0x000f280000300800 */
[----:B------:R-:W2:Y:S04]  /*94270*/  LDL.LU R18, [R1+0x2b8] ;  /* 0x0002b80001127983 */ /* 0x000ea80000300800 */
[----:B------:R-:W2:Y:S04]  /*94280*/  LDL.LU R19, [R1+0x2bc] ;  /* 0x0002bc0001137983 */ /* 0x000ea80000300800 */
[----:B--2---:R-:W-:Y:S04]  /*94290*/  STL.64 [R1+0x3888], R18 ;  /* 0x0038881201007387 */ /* 0x004fe80000100a00 */
[----:B----4-:R-:W-:Y:S04]  /*942a0*/  STL.64 [R1+0x3880], R16 ;  /* 0x0038801001007387 */ /* 0x010fe80000100a00 */
[----:B------:R0:W-:Y:S02]  /*942b0*/  STL.64 [R1+0x37a8], R10 ;  /* 0x0037a80a01007387 */ /* 0x0001e40000100a00 */
[----:B0-----:R-:W-:-:S02]  /*942c0*/  IMAD.MOV.U32 R10, RZ, RZ, R3 ;  /* 0x000000ffff0a7224 */ /* 0x001fc400078e0003 */
[----:B------:R-:W2:Y:S01]  /*942d0*/  LDL.LU R3, [R1+0x3a58] ;  /* 0x003a580001037983 */ /* 0x000ea20000300800 */
[----:B------:R-:W-:-:S03]  /*942e0*/  IMAD.MOV.U32 R11, RZ, RZ, R4 ;  /* 0x000000ffff0b7224 */ /* 0x000fc600078e0004 */
[----:B------:R-:W4:Y:S04]  /*942f0*/  LDL.LU R4, [R1+0x3a54] ;  /* 0x003a540001047983 */ /* 0x000f280000300800 */
[----:B------:R-:W-:Y:S04]  /*94300*/  STL.64 [R1+0x37a0], R8 ;  /* 0x0037a00801007387 */ /* 0x000fe80000100a00 */
[----:B------:R0:W-:Y:S02]  /*94310*/  STL.64 [R1+0x3890], R10 ;  /* 0x0038900a01007387 */ /* 0x0001e40000100a00 */
[----:B0-----:R-:W-:Y:S01]  /*94320*/  HMMA.16816.F32 R8, R12, R6, R20 ;  /* 0x000000060c08723c */ /* 0x001fe20000001814 */
[----:B------:R-:W-:-:S02]  /*94330*/  IMAD.MOV.U32 R22, RZ, RZ, R5 ;  /* 0x000000ffff167224 */ /* 0x000fc400078e0005 */
[----:B------:R-:W-:Y:S01]  /*94340*/  IMAD.MOV.U32 R23, RZ, RZ, R0 ;  /* 0x000000ffff177224 */ /* 0x000fe200078e0000 */
[----:B------:R-:W4:Y:S01]  /*94350*/  LDL.LU R5, [R1+0x3a50] ;  /* 0x003a500001057983 */ /* 0x000f220000300800 */
[----:B---3--:R-:W-:-:S14]  /*94360*/  IMAD.MOV.U32 R21, RZ, RZ, R2 ;  /* 0x000000ffff157224 */ /* 0x008fdc00078e0002 */
[----:B------:R4:W-:Y:S04]  /*94370*/  STL.64 [R1+0x5d0], R8 ;  /* 0x0005d00801007387 */ /* 0x0009e80000100a00 */
[----:B------:R-:W-:Y:S04]  /*94380*/  STL.64 [R1+0x5d8], R10 ;  /* 0x0005d80a01007387 */ /* 0x000fe80000100a00 */
[----:B------:R-:W3:Y:S01]  /*94390*/  LDL.LU R0, [R1+0x3a4c] ;  /* 0x003a4c0001007983 */ /* 0x000ee20000300800 */
[----:B--2---:R-:W-:-:S03]  /*943a0*/  IMAD.MOV.U32 R20, RZ, RZ, R3 ;  /* 0x000000ffff147224 */ /* 0x004fc600078e0003 */
[----:B------:R-:W2:Y:S04]  /*943b0*/  LDL.LU R3, [R1+0x3a48] ;  /* 0x003a480001037983 */ /* 0x000ea80000300800 */
[----:B------:R-:W2:Y:S04]  /*943c0*/  LDL.LU R2, [R1+0x3a44] ;  /* 0x003a440001027983 */ /* 0x000ea80000300800 */
[----:B------:R-:W-:Y:S04]  /*943d0*/  STL.64 [R1+0x38a0], R22 ;  /* 0x0038a01601007387 */ /* 0x000fe80000100a00 */
[----:B------:R0:W-:Y:S04]  /*943e0*/  STL.64 [R1+0x3898], R20 ;  /* 0x0038981401007387 */ /* 0x0001e80000100a00 */
[----:B------:R-:W2:Y:S04]  /*943f0*/  LDL.LU R16, [R1+0x310] ;  /* 0x0003100001107983 */ /* 0x000ea80000300800 */
[----:B------:R-:W2:Y:S04]  /*94400*/  LDL.LU R17, [R1+0x314] ;  /* 0x0003140001117983 */ /* 0x000ea80000300800 */
[----:B------:R-:W2:Y:S04]  /*94410*/  LDL.LU R18, [R1+0x318] ;  /* 0x0003180001127983 */ /* 0x000ea80000300800 */
[----:B------:R-:W2:Y:S01]  /*94420*/  LDL.LU R19, [R1+0x31c] ;  /* 0x00031c0001137983 */ /* 0x000ea20000300800 */
[----:B----4-:R-:W-:-:S02]  /*94430*/  IMAD.MOV.U32 R9, RZ, RZ, R4 ;  /* 0x000000ffff097224 */ /* 0x010fc400078e0004 */
[----:B------:R-:W-:Y:S01]  /*94440*/  IMAD.MOV.U32 R8, RZ, RZ, R5 ;  /* 0x000000ffff087224 */ /* 0x000fe200078e0005 */
[----:B--2---:R-:W-:Y:S04]  /*94450*/  STL.64 [R1+0x38b0], R18 ;  /* 0x0038b01201007387 */ /* 0x004fe80000100a00 */
[----:B------:R-:W-:Y:S04]  /*94460*/  STL.64 [R1+0x38a8], R16 ;  /* 0x0038a81001007387 */ /* 0x000fe80000100a00 */
[----:B------:R-:W2:Y:S04]  /*94470*/  LDL.LU R5, [R1+0x3a40] ;  /* 0x003a400001057983 */ /* 0x000ea80000300800 */
[----:B------:R-:W4:Y:S04]  /*94480*/  LDL.LU R4, [R1+0x3a3c] ;  /* 0x003a3c0001047983 */ /* 0x000f280000300800 */
[----:B0-----:R-:W2:Y:S04]  /*94490*/  LDL.LU R20, [R1+0x330] ;  /* 0x0003300001147983 */ /* 0x001ea80000300800 */
[----:B------:R-:W2:Y:S04]  /*944a0*/  LDL.LU R21, [R1+0x334] ;  /* 0x0003340001157983 */ /* 0x000ea80000300800 */
[----:B------:R-:W2:Y:S04]  /*944b0*/  LDL.LU R22, [R1+0x338] ;  /* 0x0003380001167983 */ /* 0x000ea80000300800 */
[----:B------:R-:W2:Y:S01]  /*944c0*/  LDL.LU R23, [R1+0x33c] ;  /* 0x00033c0001177983 */ /* 0x000ea20000300800 */
[----:B------:R-:W-:-:S02]  /*944d0*/  IMAD.MOV.U32 R10, RZ, RZ, R3 ;  /* 0x000000ffff0a7224 */ /* 0x000fc400078e0003 */
[----:B---3--:R-:W-:Y:S01]  /*944e0*/  IMAD.MOV.U32 R11, RZ, RZ, R0 ;  /* 0x000000ffff0b7224 */ /* 0x008fe200078e0000 */
[----:B--2---:R0:W-:Y:S04]  /*944f0*/  STL.64 [R1+0x38c0], R22 ;  /* 0x0038c01601007387 */ /* 0x0041e80000100a00 */
[----:B------:R-:W-:Y:S04]  /*94500*/  STL.64 [R1+0x38b8], R20 ;  /* 0x0038b81401007387 */ /* 0x000fe80000100a00 */
[----:B------:R-:W2:Y:S04]  /*94510*/  LDL.LU R3, [R1+0x3a38] ;  /* 0x003a380001037983 */ /* 0x000ea80000300800 */
[----:B------:R-:W3:Y:S04]  /*94520*/  LDL.LU R0, [R1+0x3a34] ;  /* 0x003a340001007983 */ /* 0x000ee80000300800 */
[----:B------:R-:W-:Y:S04]  /*94530*/  STL.64 [R1+0x38d0], R10 ;  /* 0x0038d00a01007387 */ /* 0x000fe80000100a00 */
[----:B------:R1:W-:Y:S01]  /*94540*/  STL.64 [R1+0x38c8], R8 ;  /* 0x0038c80801007387 */ /* 0x0003e20000100a00 */
[----:B0-----:R-:W-:-:S02]  /*94550*/  IMAD.MOV.U32 R22, RZ, RZ, R5 ;  /* 0x000000ffff167224 */ /* 0x001fc400078e0005 */
[----:B------:R-:W-:Y:S01]  /*94560*/  IMAD.MOV.U32 R23, RZ, RZ, R2 ;  /* 0x000000ffff177224 */ /* 0x000fe200078e0002 */
[----:B------:R-:W3:Y:S04]  /*94570*/  LDL.LU R5, [R1+0x3a30] ;  /* 0x003a300001057983 */ /* 0x000ee80000300800 */
[----:B------:R-:W3:Y:S04]  /*94580*/  LDL.LU R2, [R1+0x3a2c] ;  /* 0x003a2c0001027983 */ /* 0x000ee80000300800 */
[----:B------:R-:W-:Y:S04]  /*94590*/  STL.64 [R1+0x38d8], R22 ;  /* 0x0038d81601007387 */ /* 0x000fe80000100a00 */
[----:B-1----:R-:W3:Y:S04]  /*945a0*/  LDL.LU R8, [R1+0x370] ;  /* 0x0003700001087983 */ /* 0x002ee80000300800 */
[----:B------:R-:W3:Y:S04]  /*945b0*/  LDL.LU R9, [R1+0x374] ;  /* 0x0003740001097983 */ /* 0x000ee80000300800 */
[----:B------:R-:W3:Y:S04]  /*945c0*/  LDL.LU R10, [R1+0x378] ;  /* 0x00037800010a7983 */ /* 0x000ee80000300800 */
[----:B------:R-:W3:Y:S01]  /*945d0*/  LDL.LU R11, [R1+0x37c] ;  /* 0x00037c00010b7983 */ /* 0x000ee20000300800 */
[----:B----4-:R-:W-:-:S02]  /*945e0*/  IMAD.MOV.U32 R21, RZ, RZ, R4 ;  /* 0x000000ffff157224 */ /* 0x010fc400078e0004 */
[----:B--2---:R-:W-:Y:S01]  /*945f0*/  IMAD.MOV.U32 R20, RZ, RZ, R3 ;  /* 0x000000ffff147224 */ /* 0x004fe200078e0003 */
[----:B---3--:R-:W-:Y:S04]  /*94600*/  STL.64 [R1+0x38e8], R10 ;  /* 0x0038e80a01007387 */ /* 0x008fe80000100a00 */
        /* <DEDUP_REMOVED lines=8> */
[----:B------:R-:W-:-:S02]  /*94690*/  IMAD.MOV.U32 R22, RZ, RZ, R5 ;  /* 0x000000ffff167224 */ /* 0x000fc400078e0005 */
[----:B------:R-:W-:Y:S01]  /*946a0*/  IMAD.MOV.U32 R23, RZ, RZ, R0 ;  /* 0x000000ffff177224 */ /* 0x000fe200078e0000 */
[----:B--2---:R-:W-:Y:S04]  /*946b0*/  STL.64 [R1+0x3900], R10 ;  /* 0x0039000a01007387 */ /* 0x004fe80000100a00 */
[----:B----4-:R0:W-:Y:S04]  /*946c0*/  STL.64 [R1+0x38f8], R8 ;  /* 0x0038f80801007387 */ /* 0x0101e80000100a00 */
[----:B------:R-:W2:Y:S04]  /*946d0*/  LDL.LU R5, [R1+0x3a20] ;  /* 0x003a200001057983 */ /* 0x000ea80000300800 */
[----:B------:R-:W4:Y:S04]  /*946e0*/  LDL.LU R0, [R1+0x3a1c] ;  /* 0x003a1c0001007983 */ /* 0x000f280000300800 */
[----:B------:R3:W-:Y:S04]  /*946f0*/  STL.64 [R1+0x3908], R22 ;  /* 0x0039081601007387 */ /* 0x0007e80000100a00 */
[----:B0-----:R-:W4:Y:S04]  /*94700*/  LDL.LU R8, [R1+0x3c0] ;  /* 0x0003c00001087983 */ /* 0x001f280000300800 */
[----:B------:R-:W4:Y:S04]  /*94710*/  LDL.LU R9, [R1+0x3c4] ;  /* 0x0003c40001097983 */ /* 0x000f280000300800 */
[----:B------:R-:W4:Y:S04]  /*94720*/  LDL.LU R10, [R1+0x3c8] ;  /* 0x0003c800010a7983 */ /* 0x000f280000300800 */
[----:B------:R-:W4:Y:S01]  /*94730*/  LDL.LU R11, [R1+0x3cc] ;  /* 0x0003cc00010b7983 */ /* 0x000f220000300800 */
[----:B------:R-:W-:-:S02]  /*94740*/  IMAD.MOV.U32 R20, RZ, RZ, R3 ;  /* 0x000000ffff147224 */ /* 0x000fc400078e0003 */
[----:B------:R-:W-:Y:S02]  /*94750*/  IMAD.MOV.U32 R21, RZ, RZ, R2 ;  /* 0x000000ffff157224 */ /* 0x000fe400078e0002 */
[----:B---3--:R-:W-:Y:S02]  /*94760*/  IMAD.MOV.U32 R23, RZ, RZ, R4 ;  /* 0x000000ffff177224 */ /* 0x008fe400078e0004 */
[----:B--2---:R-:W-:Y:S01]  /*94770*/  IMAD.MOV.U32 R22, RZ, RZ, R5 ;  /* 0x000000ffff167224 */ /* 0x004fe200078e0005 */
[----:B----4-:R-:W-:Y:S04]  /*94780*/  STL.64 [R1+0x3918], R10 ;  /* 0x0039180a01007387 */ /* 0x010fe80000100a00 */
[----:B------:R0:W-:Y:S04]  /*94790*/  STL.64 [R1+0x3910], R8 ;  /* 0x0039100801007387 */ /* 0x0001e80000100a00 */
        /* <DEDUP_REMOVED lines=35> */
[----:B------:R-:W4:Y:S04]  /*949d0*/  LDL.LU R4, [R1+0x39f4] ;  /* 0x0039f40001047983 */ /* 0x000f280000300800 */
[----:B------:R-:W-:Y:S04]  /*949e0*/  STL.64 [R1+0x3980], R20 ;  /* 0x0039801401007387 */ /* 0x000fe80000100a00 */
[----:B---3--:R-:W-:Y:S04]  /*949f0*/  STL.64 [R1+0x3960], R10 ;  /* 0x0039600a01007387 */ /* 0x008fe80000100a00 */
[----:B--2---:R0:W-:Y:S04]  /*94a00*/  STL.64 [R1+0x3958], R8 ;  /* 0x0039580801007387 */ /* 0x0041e80000100a00 */
[----:B0-----:R-:W2:Y:S04]  /*94a10*/  LDL.LU R8, [R1+0x440] ;  /* 0x0004400001087983 */ /* 0x001ea80000300800 */
[----:B------:R-:W2:Y:S04]  /*94a20*/  LDL.LU R9, [R1+0x444] ;  /* 0x0004440001097983 */ /* 0x000ea80000300800 */
[----:B------:R-:W3:Y:S04]  /*94a30*/  LDL.LU R10, [R1+0x448] ;  /* 0x00044800010a7983 */ /* 0x000ee80000300800 */
[----:B------:R-:W3:Y:S01]  /*94a40*/  LDL.LU R11, [R1+0x44c] ;  /* 0x00044c00010b7983 */ /* 0x000ee20000300800 */
[----:B----4-:R-:W-:-:S02]  /*94a50*/  IMAD.MOV.U32 R22, RZ, RZ, R5 ;  /* 0x000000ffff167224 */ /* 0x010fc400078e0005 */
[----:B------:R-:W-:Y:S01]  /*94a60*/  IMAD.MOV.U32 R23, RZ, RZ, R0 ;  /* 0x000000ffff177224 */ /* 0x000fe200078e0000 */
[----:B------:R-:W4:Y:S04]  /*94a70*/  LDL.LU R5, [R1+0x39f0] ;  /* 0x0039f00001057983 */ /* 0x000f280000300800 */
        /* <DEDUP_REMOVED lines=8> */
[----:B------:R-:W-:-:S05]  /*94b00*/  IMAD.MOV.U32 R20, RZ, RZ, R3 ;  /* 0x000000ffff147224 */ /* 0x000fca00078e0003 */
[----:B------:R-:W-:Y:S01]  /*94b10*/  STL [R1+0x39d4], R20 ;  /* 0x0039d41401007387 */ /* 0x000fe20000100800 */
[----:B------:R-:W-:-:S03]  /*94b20*/  IMAD.MOV.U32 R21, RZ, RZ, R2 ;  /* 0x000000ffff157224 */ /* 0x000fc600078e0002 */
[----:B---3--:R-:W-:Y:S04]  /*94b30*/  STL.64 [R1+0x3990], R10 ;  /* 0x0039900a01007387 */ /* 0x008fe80000100a00 */
[----:B--2---:R0:W-:Y:S04]  /*94b40*/  STL.64 [R1+0x3988], R8 ;  /* 0x0039880801007387 */ /* 0x0041e80000100a00 */
[----:B0-----:R-:W2:Y:S04]  /*94b50*/  LDL.LU R8, [R1+0x480] ;  /* 0x0004800001087983 */ /* 0x001ea80000300800 */
[----:B------:R-:W2:Y:S04]  /*94b60*/  LDL.LU R9, [R1+0x484] ;  /* 0x0004840001097983 */ /* 0x000ea80000300800 */
[----:B------:R-:W3:Y:S01]  /*94b70*/  LDL.LU R10, [R1+0x488] ;  /* 0x00048800010a7983 */ /* 0x000ee20000300800 */
[----:B----4-:R-:W-:-:S03]  /*94b80*/  IMAD.MOV.U32 R11, RZ, RZ, R0 ;  /* 0x000000ffff0b7224 */ /* 0x010fc600078e0000 */
        /* <DEDUP_REMOVED lines=11> */
[----:B------:R-:W2:Y:S01]  /*94c40*/  LDL.LU R22, [R1+0x538] ;  /* 0x0005380001167983 */ /* 0x000ea20000300800 */
[----:B----4-:R-:W-:-:S03]  /*94c50*/  IMAD.MOV.U32 R23, RZ, RZ, R0 ;  /* 0x000000ffff177224 */ /* 0x010fc600078e0000 */
[----:B------:R-:W4:Y:S04]  /*94c60*/  LDL.LU R3, [R1+0x3600] ;  /* 0x0036000001037983 */ /* 0x000f280000300800 */
[----:B------:R-:W4:Y:S04]  /*94c70*/  LDL.LU R0, [R1+0x35fc] ;  /* 0x0035fc0001007983 */ /* 0x000f280000300800 */
[----:B---3--:R-:W-:Y:S04]  /*94c80*/  STL.64 [R1+0x39a8], R10 ;  /* 0x0039a80a01007387 */ /* 0x008fe80000100a00 */
[----:B------:R0:W-:Y:S04]  /*94c90*/  STL.64 [R1+0x39a0], R8 ;  /* 0x0039a00801007387 */ /* 0x0001e80000100a00 */
[----:B0-----:R-:W3:Y:S04]  /*94ca0*/  LDL.LU R8, [R1+0x4a0] ;  /* 0x0004a00001087983 */ /* 0x001ee80000300800 */
[----:B------:R-:W3:Y:S04]  /*94cb0*/  LDL.LU R9, [R1+0x4a4] ;  /* 0x0004a40001097983 */ /* 0x000ee80000300800 */
[----:B------:R-:W3:Y:S04]  /*94cc0*/  LDL.LU R10, [R1+0x4a8] ;  /* 0x0004a800010a7983 */ /* 0x000ee80000300800 */
[----:B------:R-:W3:Y:S01]  /*94cd0*/  LDL.LU R11, [R1+0x4ac] ;  /* 0x0004ac00010b7983 */ /* 0x000ee20000300800 */
[----:B--2---:R-:W-:Y:S03]  /*94ce0*/  HMMA.16816.F32 R20, R12, R4, R20 ;  /* 0x000000040c14723c */ /* 0x004fe60000001814 */
[----:B---3--:R-:W-:Y:S04]  /*94cf0*/  STL.64 [R1+0x39c0], R10 ;  /* 0x0039c00a01007387 */ /* 0x008fe80000100a00 */
        /* <DEDUP_REMOVED lines=13> */
[----:B------:R-:W-:Y:S04]  /*94dd0*/  STL.64 [R1+0x5c0], R20 ;  /* 0x0005c01401007387 */ /* 0x000fe80000100a00 */
[----:B------:R0:W-:Y:S04]  /*94de0*/  STL.64 [R1+0x5c8], R22 ;  /* 0x0005c81601007387 */ /* 0x0001e80000100a00 */
[----:B0-----:R-:W2:Y:S04]  /*94df0*/  LDL.LU.64 R22, [R1+0x39e0] ;  /* 0x0039e00001167983 */ /* 0x001ea80000300a00 */
[----:B------:R-:W3:Y:S04]  /*94e00*/  LDL.LU.64 R20, [R1+0x39d8] ;  /* 0x0039d80001147983 */ /* 0x000ee80000300a00 */
[----:B------:R-:W-:Y:S04]  /*94e10*/  STL.64 [R1+0x3788], R6 ;  /* 0x0037880601007387 */ /* 0x000fe80000100a00 */
[----:B------:R0:W-:Y:S01]  /*94e20*/  STL.64 [R1+0x3780], R4 ;  /* 0x0037800401007387 */ /* 0x0001e20000100a00 */
[----:B----4-:R-:W-:-:S03]  /*94e30*/  IMAD R0, R0, 0x100, R3 ;  /* 0x0000010000007824 */ /* 0x010fc600078e0203 */
[----:B0-----:R-:W4:Y:S04]  /*94e40*/  LDL.LU R4, [R1+0x2d0] ;  /* 0x0002d00001047983 */ /* 0x001f280000300800 */
[----:B------:R-:W4:Y:S04]  /*94e50*/  LDL.LU R5, [R1+0x2d4] ;  /* 0x0002d40001057983 */ /* 0x000f280000300800 */
[----:B------:R-:W4:Y:S04]  /*94e60*/  LDL.LU R6, [R1+0x2d8] ;  /* 0x0002d80001067983 */ /* 0x000f280000300800 */
[----:B------:R-:W4:Y:S01]  /*94e70*/  LDL.LU R7, [R1+0x2dc] ;  /* 0x0002dc0001077983 */ /* 0x000f220000300800 */
[----:B--2---:R-:W-:-:S02]  /*94e80*/  IMAD R23, R23, 0x100, R28 ;  /* 0x0000010017177824 */ /* 0x004fc400078e021c */
[----:B---3--:R-:W-:Y:S02]  /*94e90*/  IMAD R29, R29, 0x100, R20 ;  /* 0x000001001d1d7824 */ /* 0x008fe400078e0214 */
[----:B------:R-:W-:Y:S01]  /*94ea0*/  IMAD R22, R22, 0x100, R2 ;  /* 0x0000010016167824 */ /* 0x000fe200078e0202 */
[----:B------:R-:W2:Y:S04]  /*94eb0*/  LDL.LU R20, [R1+0x39d4] ;  /* 0x0039d40001147983 */ /* 0x000ea80000300800 */
[----:B------:R-:W3:Y:S04]  /*94ec0*/  LDL.LU R28, [R1+0x39d0] ;  /* 0x0039d000011c7983 */ /* 0x000ee80000300800 */
        /* <DEDUP_REMOVED lines=81> */
[----:B------:R-:W2:-:S12]  /*953e0*/  LDL.LU.64 R20, [R1+0x3898] ;  /* 0x0038980001147983 */ /* 0x000e980000300a00 */
[----:B------:R-:W-:Y:S04]  /*953f0*/  STL.64 [R1+0x350], R8 ;  /* 0x0003500801007387 */ /* 0x000fe80000100a00 */
[----:B------:R0:W-:Y:S04]  /*95400*/  STL.64 [R1+0x358], R10 ;  /* 0x0003580a01007387 */ /* 0x0001e80000100a00 */
[----:B0-----:R-:W4:Y:S04]  /*95410*/  LDL.LU.64 R10, [R1+0x3890] ;  /* 0x00389000010a7983 */ /* 0x001f280000300a00 */
[----:B------:R-:W4:Y:S01]  /*95420*/  LDL.LU R0, [R1+0x1f84] ;  /* 0x001f840001007983 */ /* 0x000f220000300800 */
        /* <DEDUP_REMOVED lines=12> */
[----:B----4-:R-:W-:-:S15]  /*954f0*/  HMMA.16816.F32 R4, R12, R10, R4 ;  /* 0x0000000a0c04723c */ /* 0x010fde0000001804 */
[----:B------:R-:W-:-:S04]  /*95500*/  NOP ;  /* 0x0000000000007918 */ /* 0x000fc80000000000 */
[----:B------:R0:W-:Y:S04]  /*95510*/  STL.64 [R1+0x2d0], R4 ;  /* 0x0002d00401007387 */ /* 0x0001e80000100a00 */
[----:B------:R1:W-:Y:S04]  /*95520*/  STL.64 [R1+0x2d8], R6 ;  /* 0x0002d80601007387 */ /* 0x0003e80000100a00 */
[----:B0-----:R-:W4:Y:S01]  /*95530*/  LDL.LU R4, [R1+0x120] ;  /* 0x0001200001047983 */ /* 0x001f220000300800 */
[C---:B--2---:R-:W-:Y:S08]  /*95540*/  HMMA.16816.F32 R16, R12.reuse, R24, R16 ;  /* 0x000000180c10723c */ /* 0x044ff00000001810 */
[C---:B---3--:R-:W-:Y:S11]  /*95550*/  HMMA.16816.F32 R8, R12.reuse, R26, R20 ;  /* 0x0000001a0c08723c */ /* 0x048ff60000001814 */
[----:B------:R-:W-:Y:S04]  /*95560*/  STL.64 [R1+0x2b0], R16 ;  /* 0x0002b01001007387 */ /* 0x000fe80000100a00 */
[----:B------:R-:W-:Y:S04]  /*95570*/  STL.64 [R1+0x2b8], R18 ;  /* 0x0002b81201007387 */ /* 0x000fe80000100a00 */
[----:B------:R0:W-:Y:S04]  /*95580*/  STL.64 [R1+0x290], R8 ;  /* 0x0002900801007387 */ /* 0x0001e80000100a00 */
[----:B------:R2:W-:Y:S04]  /*95590*/  STL.64 [R1+0x298], R10 ;  /* 0x0002980a01007387 */ /* 0x0005e80000100a00 */
[----:B------:R-:W4:Y:S04]  /*955a0*/  LDL.LU R5, [R1+0x124] ;  /* 0x0001240001057983 */ /* 0x000f280000300800 */
[----:B-1----:R-:W3:Y:S04]  /*955b0*/  LDL.LU R6, [R1+0x128] ;  /* 0x0001280001067983 */ /* 0x002ee80000300800 */
[----:B------:R-:W3:Y:S04]  /*955c0*/  LDL.LU R7, [R1+0x12c] ;  /* 0x00012c0001077983 */ /* 0x000ee80000300800 */
        /* <DEDUP_REMOVED lines=15> */
[----:B------:R0:W-:Y:S04]  /*956c0*/  STL.64 [R1+0x3810], R24 ;  /* 0x0038101801007387 */ /* 0x0001e80000100a00 */
[----:B0-----:R-:W3:Y:S04]  /*956d0*/  LDL.LU R24, [R1+0x8] ;  /* 0x0000080001187983 */ /* 0x001ee80000300800 */
        /* <DEDUP_REMOVED lines=31> */
[----:B------:R-:W3:Y:S04]  /*958d0*/  LDL.LU R18, [R1+0x188] ;  /* 0x0001880001127983 */ /* 0x000ee80000300800 */
[----:B------:R-:W3:Y:S01]  /*958e0*/  LDL.LU R19, [R1+0x18c] ;  /* 0x00018c0001137983 */ /* 0x000ee20000300800 */
[C---:B----4-:R-:W-:Y:S03]  /*958f0*/  HMMA.16816.F32 R24, R12.reuse, R26, R20 ;  /* 0x0000001a0c18723c */ /* 0x050fe60000001814 */
        /* <DEDUP_REMOVED lines=57> */
[----:B------:R-:W4:Y:S04]  /*95c90*/  LDL.LU.64 R20, [R1+0x37e0] ;  /* 0x0037e00001147983 */ /* 0x000f280000300a00 */
[----:B------:R-:W4:Y:S04]  /*95ca0*/  LDL.LU R24, [R1+0x23e4] ;  /* 0x0023e40001187983 */ /* 0x000f280000300800 */
[----:B------:R-:W4:Y:S04]  /*95cb0*/  LDL.LU R25, [R1+0x23dc] ;  /* 0x0023dc0001197983 */ /* 0x000f280000300800 */
[----:B--2---:R-:W-:Y:S01]  /*95cc0*/  STL.64 [R1+0x3778], R26 ;  /* 0x0037781a01007387 */ /* 0x004fe20000100a00 */
[C---:B---3--:R-:W-:Y:S03]  /*95cd0*/  HMMA.16816.F32 R16, R12.reuse, R22, R16 ;  /* 0x000000160c10723c */ /* 0x048fe60000001810 */
[----:B----4-:R0:W-:Y:S04]  /*95ce0*/  STL.64 [R1+0x3770], R24 ;  /* 0x0037701801007387 */ /* 0x0101e80000100a00 */
        /* <DEDUP_REMOVED lines=8> */
[----:B------:R-:W4:Y:S04]  /*95d70*/  LDL.LU R22, [R1+0x1f88] ;  /* 0x001f880001167983 */ /* 0x000f280000300800 */
[----:B------:R-:W2:Y:S01]  /*95d80*/  LDL.LU R23, [R1+0x1f8c] ;  /* 0x001f8c0001177983 */ /* 0x000ea20000300800 */
[----:B---3--:R-:W-:-:S15]  /*95d90*/  HMMA.16816.F32 R16, R12, R20, R16 ;  /* 0x000000140c10723c */ /* 0x008fde0000001810 */
[----:B------:R-:W-:-:S04]  /*95da0*/  NOP ;  /* 0x0000000000007918 */ /* 0x000fc80000000000 */
[----:B------:R-:W-:Y:S04]  /*95db0*/  STL.64 [R1+0x4b0], R16 ;  /* 0x0004b01001007387 */ /* 0x000fe80000100a00 */
[----:B------:R0:W-:Y:S04]  /*95dc0*/  STL.64 [R1+0x4b8], R18 ;  /* 0x0004b81201007387 */ /* 0x0001e80000100a00 */
[----:B0-----:R-:W3:Y:S04]  /*95dd0*/  LDL.LU.64 R18, [R1+0x37c8] ;  /* 0x0037c80001127983 */ /* 0x001ee80000300a00 */
[----:B------:R-:W2:Y:S04]  /*95de0*/  LDL.LU.64 R16, [R1+0x37c0] ;  /* 0x0037c00001107983 */ /* 0x000ea80000300a00 */
[----:B------:R-:W2:Y:S01]  /*95df0*/  LDL.LU R21, [R1+0x1f90] ;  /* 0x001f900001157983 */ /* 0x000ea20000300800 */
[----:B---3--:R-:W-:-:S15]  /*95e00*/  HMMA.16816.F32 R8, R12, R18, R8 ;  /* 0x000000120c08723c */ /* 0x008fde0000001808 */
        /* <DEDUP_REMOVED lines=33> */
[----:B0-----:R-:W2:Y:S04]  /*96020*/  LDL.LU.64 R26, [R1+0x3778] ;  /* 0x00377800011a7983 */ /* 0x001ea80000300a00 */
[----:B------:R-:W2:Y:S01]  /*96030*/  LDL.LU.64 R24, [R1+0x3770] ;  /* 0x0037700001187983 */ /* 0x000ea20000300a00 */
[C---:B---3--:R-:W-:Y:S08]  /*96040*/  HMMA.16816.F32 R8, R12.reuse, R4, R8 ;  /* 0x000000040c08723c */ /* 0x048ff00000001808 */
[----:B------:R-:W-:Y:S01]  /*96050*/  HMMA.16816.F32 R4, R12, R2, R16 ;  /* 0x000000020c04723c */ /* 0x000fe20000001810 */
[----:B------:R-:W-:Y:S01]  /*96060*/  VIADD R21, R21, 0x1 ;  /* 0x0000000115157836 */ /* 0x000fe20000000000 */
[----:B----4-:R-:W-:-:S02]  /*96070*/  IADD3 R22, P2, PT, R22, UR40, RZ ;  /* 0x0000002816167c10 */ /* 0x010fc4000ff5e0ff */
[----:B------:R-:W-:-:S07]  /*96080*/  IADD3 R23, P3, PT, R23, UR40, RZ ;  /* 0x0000002817177c10 */ /* 0x000fce000ff7e0ff */
[----:B------:R-:W-:Y:S04]  /*96090*/  STL.64 [R1+0x2f0], R8 ;  /* 0x0002f00801007387 */ /* 0x000fe80000100a00 */
[----:B------:R-:W-:Y:S04]  /*960a0*/  STL.64 [R1+0x2f8], R10 ;  /* 0x0002f80a01007387 */ /* 0x000fe80000100a00 */
[----:B------:R-:W-:Y:S04]  /*960b0*/  STL [R1+0x1f90], R21 ;  /* 0x001f901501007387 */ /* 0x000fe80000100800 */
[----:B------:R-:W-:Y:S04]  /*960c0*/  STL.64 [R1+0x280], R4 ;  /* 0x0002800401007387 */ /* 0x000fe80000100a00 */
[----:B------:R-:W-:Y:S04]  /*960d0*/  STL.64 [R1+0x288], R6 ;  /* 0x0002880601007387 */ /* 0x000fe80000100a00 */
[----:B------:R-:W-:Y:S04]  /*960e0*/  STL [R1+0x1f88], R22 ;  /* 0x001f881601007387 */ /* 0x000fe80000100800 */
[----:B------:R-:W-:Y:S01]  /*960f0*/  STL [R1+0x1f8c], R23 ;  /* 0x001f8c1701007387 */ /* 0x000fe20000100800 */
[----:B--2---:R-:W-:-:S02]  /*96100*/  IADD3 R24, P4, PT, R24, UR40, RZ ;  /* 0x0000002818187c10 */ /* 0x004fc4000ff9e0ff */
[----:B------:R-:W-:Y:S02]  /*96110*/  IADD3 R25, P5, PT, R25, UR40, RZ ;  /* 0x0000002819197c10 */ /* 0x000fe4000ffbe0ff */
[----:B------:R-:W-:Y:S02]  /*96120*/  IADD3 R26, P6, PT, R26, UR40, RZ ;  /* 0x000000281a1a7c10 */ /* 0x000fe4000ffde0ff */
[----:B------:R-:W-:Y:S01]  /*96130*/  IADD3 R27, P1, PT, R27, UR40, RZ ;  /* 0x000000281b1b7c10 */ /* 0x000fe2000ff3e0ff */
[----:B------:R-:W-:Y:S04]  /*96140*/  STL [R1+0x23e4], R24 ;  /* 0x0023e41801007387 */ /* 0x000fe80000100800 */
[----:B------:R-:W-:Y:S04]  /*96150*/  STL [R1+0x23dc], R25 ;  /* 0x0023dc1901007387 */ /* 0x000fe80000100800 */
[----:B------:R-:W-:Y:S04]  /*96160*/  STL [R1+0x23d4], R26 ;  /* 0x0023d41a01007387 */ /* 0x000fe80000100800 */
[----:B------:R-:W-:Y:S04]  /*96170*/  STL [R1+0x23cc], R27 ;  /* 0x0023cc1b01007387 */ /* 0x000fe80000100800 */
[----:B------:R-:W2:Y:S01]  /*96180*/  LDL.LU R12, [R1+0x23b4] ;  /* 0x0023b400010c7983 */ /* 0x000ea20000300800 */
[----:B------:R-:W-:-:S02]  /*96190*/  IADD3.X R28, PT, PT, R28, UR76, RZ, P2, !PT ;  /* 0x0000004c1c1c7c10 */ /* 0x000fc400097fe4ff */
[----:B------:R-:W-:-:S03]  /*961a0*/  IADD3 R29, P2, PT, R29, UR40, RZ ;  /* 0x000000281d1d7c10 */ /* 0x000fc6000ff5e0ff */
[----:B------:R-:W-:Y:S04]  /*961b0*/  STL [R1+0x1f80], R28 ;  /* 0x001f801c01007387 */ /* 0x000fe80000100800 */
[----:B--2---:R0:W-:Y:S04]  /*961c0*/  STL [R1+0x3768], R12 ;  /* 0x0037680c01007387 */ /* 0x0041e80000100800 */
[----:B------:R-:W-:Y:S04]  /*961d0*/  STL [R1+0x23c4], R29 ;  /* 0x0023c41d01007387 */ /* 0x000fe80000100800 */
[----:B0-----:R-:W2:Y:S01]  /*961e0*/  LDL.LU R12, [R1+0x23e0] ;  /* 0x0023e000010c7983 */ /* 0x001ea20000300800 */
[----:B------:R-:W-:-:S05]  /*961f0*/  IADD3.X R0, PT, PT, R0, UR76, RZ, P3, !PT ;  /* 0x0000004c00007c10 */ /* 0x000fca0009ffe4ff */
[----:B------:R-:W-:Y:S04]  /*96200*/  STL [R1+0x1f84], R0 ;  /* 0x001f840001007387 */ /* 0x000fe80000100800 */
        /* <DEDUP_REMOVED lines=19> */
[----:B------:R-:W-:-:S03]  /*96340*/  ISETP.NE.U32.AND P0, PT, R21, UR6, PT ;  /* 0x0000000615007c0c */ /* 0x000fc6000bf05070 */
        /* <DEDUP_REMOVED lines=11> */
[----:B--2---:R-:W-:-:S05]  /*96400*/  IADD3 R12, P3, PT, R12, UR40, RZ ;  /* 0x000000280c0c7c10 */ /* 0x004fca000ff7e0ff */
[----:B------:R0:W-:Y:S04]  /*96410*/  STL [R1+0x23bc], R12 ;  /* 0x0023bc0c01007387 */ /* 0x0001e80000100800 */
[----:B0-----:R-:W2:Y:S02]  /*96420*/  LDL.LU R12, [R1+0x376c] ;  /* 0x00376c00010c7983 */ /* 0x001ea40000300800 */
[----:B--2---:R-:W-:-:S05]  /*96430*/  IADD3.X R12, PT, PT, R12, UR76, RZ, P4, !PT ;  /* 0x0000004c0c0c7c10 */ /* 0x004fca000a7fe4ff */
[----:B------:R0:W-:Y:S04]  /*96440*/  STL [R1+0x23e0], R12 ;  /* 0x0023e00c01007387 */ /* 0x0001e80000100800 */
[----:B0-----:R-:W2:Y:S01]  /*96450*/  LDL.LU R12, [R1+0x3768] ;  /* 0x00376800010c7983 */ /* 0x001ea20000300800 */
[----:B---3--:R-:W-:Y:S02]  /*96460*/  IADD3.X R13, PT, PT, R13, UR76, RZ, P5, !PT ;  /* 0x0000004c0d0d7c10 */ /* 0x008fe4000affe4ff */
[----:B----4-:R-:W-:Y:S02]  /*96470*/  IADD3 R14, P5, PT, R14, UR40, RZ ;  /* 0x000000280e0e7c10 */ /* 0x010fe4000ffbe0ff */
[----:B------:R-:W-:Y:S02]  /*96480*/  IADD3.X R15, PT, PT, R15, UR76, RZ, P6, !PT ;  /* 0x0000004c0f0f7c10 */ /* 0x000fe4000b7fe4ff */
[----:B------:R-:W-:-:S02]  /*96490*/  IADD3 R2, P6, PT, R2, UR40, RZ ;  /* 0x0000002802027c10 */ /* 0x000fc4000ffde0ff */
[----:B------:R-:W-:Y:S02]  /*964a0*/  IADD3.X R3, PT, PT, R3, UR76, RZ, P1, !PT ;  /* 0x0000004c03037c10 */ /* 0x000fe40008ffe4ff */
[----:B------:R-:W-:Y:S02]  /*964b0*/  IADD3 R4, P1, PT, R4, UR40, RZ ;  /* 0x0000002804047c10 */ /* 0x000fe4000ff3e0ff */
[----:B------:R-:W-:Y:S02]  /*964c0*/  IADD3.X R5, PT, PT, R5, UR76, RZ, P2, !PT ;  /* 0x0000004c05057c10 */ /* 0x000fe400097fe4ff */
[----:B------:R-:W-:Y:S02]  /*964d0*/  IADD3 R6, P2, PT, R6, UR40, RZ ;  /* 0x0000002806067c10 */ /* 0x000fe4000ff5e0ff */
        /* <DEDUP_REMOVED lines=13> */
[----:B--2---:R-:W-:-:S05]  /*965b0*/  IADD3 R12, P4, PT, R12, UR40, RZ ;  /* 0x000000280c0c7c10 */ /* 0x004fca000ff9e0ff */
[----:B------:R0:W-:Y:S04]  /*965c0*/  STL [R1+0x23b4], R12 ;  /* 0x0023b40c01007387 */ /* 0x0001e80000100800 */
[----:B------:R-:W-:Y:S04]  /*965d0*/  STL [R1+0x23d8], R13 ;  /* 0x0023d80d01007387 */ /* 0x000fe80000100800 */
[----:B------:R-:W-:Y:S04]  /*965e0*/  STL [R1+0x23ac], R14 ;  /* 0x0023ac0e01007387 */ /* 0x000fe80000100800 */
[----:B------:R-:W-:Y:S04]  /*965f0*/  STL [R1+0x23d0], R15 ;  /* 0x0023d00f01007387 */ /* 0x000fe80000100800 */
[----:B------:R-:W-:Y:S04]  /*96600*/  STL [R1+0x23a4], R2 ;  /* 0x0023a40201007387 */ /* 0x000fe80000100800 */
[----:B------:R-:W-:Y:S04]  /*96610*/  STL [R1+0x23c8], R3 ;  /* 0x0023c80301007387 */ /* 0x000fe80000100800 */
[----:B------:R-:W-:Y:S01]  /*96620*/  STL [R1+0x239c], R4 ;  /* 0x00239c0401007387 */ /* 0x000fe20000100800 */
[----:B------:R-:W-:-:S03]  /*96630*/  IADD3.X R9, PT, PT, R9, UR76, RZ, P4, !PT ;  /* 0x0000004c09097c10 */ /* 0x000fc6000a7fe4ff */
[----:B------:R-:W-:Y:S01]  /*96640*/  STL [R1+0x23c0], R5 ;  /* 0x0023c00501007387 */ /* 0x000fe20000100800 */
[----:B------:R-:W-:-:S03]  /*96650*/  IADD3 R10, P4, PT, R10, UR40, RZ ;  /* 0x000000280a0a7c10 */ /* 0x000fc6000ff9e0ff */
        /* <DEDUP_REMOVED lines=20> */
[----:B0-----:R-:W2:Y:S01]  /*967a0*/  LDL.LU R12, [R1+0x2360] ;  /* 0x00236000010c7983 */ /* 0x001ea20000300800 */
[----:B------:R-:W-:-:S02]  /*967b0*/  IADD3 R28, P5, PT, R28, UR40, RZ ;  /* 0x000000281c1c7c10 */ /* 0x000fc4000ffbe0ff */
[----:B------:R-:W-:-:S03]  /*967c0*/  IADD3.X R29, PT, PT, R29, UR76, RZ, P6, !PT ;  /* 0x0000004c1d1d7c10 */ /* 0x000fc6000b7fe4ff */
[----:B------:R-:W-:Y:S04]  /*967d0*/  STL [R1+0x234c], R28 ;  /* 0x00234c1c01007387 */ /* 0x000fe80000100800 */
[----:B--2---:R0:W-:Y:S04]  /*967e0*/  STL [R1+0x3760], R12 ;  /* 0x0037600c01007387 */ /* 0x0041e80000100800 */
[----:B------:R-:W-:Y:S04]  /*967f0*/  STL [R1+0x2370], R29 ;  /* 0x0023701d01007387 */ /* 0x000fe80000100800 */
[----:B0-----:R-:W2:Y:S01]  /*96800*/  LDL.LU R12, [R1+0x233c] ;  /* 0x00233c00010c7983 */ /* 0x001ea20000300800 */
[----:B------:R-:W-:-:S05]  /*96810*/  IADD3 R0, P6, PT, R0, UR40, RZ ;  /* 0x0000002800007c10 */ /* 0x000fca000ffde0ff */
        /* <DEDUP_REMOVED lines=31> */
[----:B--2---:R-:W-:-:S05]  /*96a10*/  IADD3.X R12, PT, PT, R12, UR76, RZ, P1, !PT ;  /* 0x0000004c0c0c7c10 */ /* 0x004fca0008ffe4ff */
[----:B------:R0:W-:Y:S04]  /*96a20*/  STL [R1+0x2368], R12 ;  /* 0x0023680c01007387 */ /* 0x0001e80000100800 */
[----:B0-----:R-:W2:Y:S02]  /*96a30*/  LDL.LU R12, [R1+0x3764] ;  /* 0x00376400010c7983 */ /* 0x001ea40000300800 */
[----:B--2---:R-:W-:-:S05]  /*96a40*/  IADD3 R12, P1, PT, R12, UR40, RZ ;  /* 0x000000280c0c7c10 */ /* 0x004fca000ff3e0ff */
[----:B------:R0:W-:Y:S04]  /*96a50*/  STL [R1+0x233c], R12 ;  /* 0x00233c0c01007387 */ /* 0x0001e80000100800 */
[----:B0-----:R-:W2:Y:S01]  /*96a60*/  LDL.LU R12, [R1+0x3760] ;  /* 0x00376000010c7983 */ /* 0x001ea20000300800 */
[----:B----4-:R-:W-:Y:S02]  /*96a70*/  IADD3.X R14, PT, PT, R14, UR76, RZ, P3, !PT ;  /* 0x0000004c0e0e7c10 */ /* 0x010fe40009ffe4ff */
[----:B---3--:R-:W-:Y:S02]  /*96a80*/  IADD3 R15, P3, PT, R15, UR40, RZ ;  /* 0x000000280f0f7c10 */ /* 0x008fe4000ff7e0ff */
        /* <DEDUP_REMOVED lines=18> */
[----:B--2---:R-:W-:Y:S02]  /*96bb0*/  IADD3.X R12, PT, PT, R12, UR76, RZ, P2, !PT ;  /* 0x0000004c0c0c7c10 */ /* 0x004fe400097fe4ff */
[----:B------:R-:W-:-:S03]  /*96bc0*/  IADD3 R13, P2, PT, R13, UR40, RZ ;  /* 0x000000280d0d7c10 */ /* 0x000fc6000ff5e0ff */
[----:B------:R0:W-:Y:S04]  /*96bd0*/  STL [R1+0x2360], R12 ;  /* 0x0023600c01007387 */ /* 0x0001e80000100800 */
        /* <DEDUP_REMOVED lines=29> */
[----:B0-----:R-:W2:Y:S01]  /*96db0*/  LDL.LU R12, [R1+0x22bc] ;  /* 0x0022bc00010c7983 */ /* 0x001ea20000300800 */
        /* <DEDUP_REMOVED lines=3654> */
[----:B------:R-:W-:-:S02]  /*a5220*/  IADD3.X R28, PT, PT, R28, UR75, RZ, P4, !PT ;  /* 0x0000004b1c1c7c10 */ /* 0x000fc4000a7fe4ff */
[----:B--2---:R-:W-:Y:S02]  /*a5230*/  IADD3.X R12, PT, PT, R12, UR75, RZ, P3, !PT ;  /* 0x0000004b0c0c7c10 */ /* 0x004fe40009ffe4ff */
        /* <DEDUP_REMOVED lines=31> */
[----:B------:R0:W-:Y:S04]  /*a5430*/  STL [R1+0x3338], R0 ;  /* 0x0033380001007387 */ /* 0x0001e80000100800 */
[----:B------:R-:W-:Y:S04]  /*a5440*/  STL [R1+0x3330], R28 ;  /* 0x0033301c01007387 */ /* 0x000fe80000100800 */
[----:B0-----:R-:W2:Y:S01]  /*a5450*/  LDL.LU R0, [R1+0x339c] ;  /* 0x00339c0001007983 */ /* 0x001ea20000300800 */
[----:B------:R-:W-:-:S05]  /*a5460*/  IADD3 R29, P4, PT, R29, UR4, RZ ;  /* 0x000000041d1d7c10 */ /* 0x000fca000ff9e0ff */
[----:B------:R-:W-:Y:S04]  /*a5470*/  STL [R1+0x338c], R29 ;  /* 0x00338c1d01007387 */ /* 0x000fe80000100800 */
[----:B--2---:R0:W-:Y:S04]  /*a5480*/  STL [R1+0x3628], R0 ;  /* 0x0036280001007387 */ /* 0x0041e80000100800 */
[----:B0-----:R-:W2:Y:S04]  /*a5490*/  LDL.LU R0, [R1+0x3340] ;  /* 0x0033400001007983 */ /* 0x001ea80000300800 */
        /* <DEDUP_REMOVED lines=58> */
[----:B------:R-:W-:Y:S02]  /*a5840*/  IADD3.X R27, PT, PT, R27, UR75, RZ, P3, !PT ;  /* 0x0000004b1b1b7c10 */ /* 0x000fe40009ffe4ff */
[----:B------:R-:W-:Y:S02]  /*a5850*/  IADD3.X R29, PT, PT, R29, UR75, RZ, P5, !PT ;  /* 0x0000004b1d1d7c10 */ /* 0x000fe4000affe4ff */
[----:B------:R-:W-:Y:S02]  /*a5860*/  IADD3.X R28, PT, PT, R28, UR75, RZ, P4, !PT ;  /* 0x0000004b1c1c7c10 */ /* 0x000fe4000a7fe4ff */
[----:B--2---:R-:W-:-:S05]  /*a5870*/  IADD3 R0, P6, PT, R0, UR4, RZ ;  /* 0x0000000400007c10 */ /* 0x004fca000ffde0ff */
[----:B------:R0:W-:Y:S01]  /*a5880*/  STL [R1+0x339c], R0 ;  /* 0x00339c0001007387 */ /* 0x0001e20000100800 */
[----:B------:R-:W-:Y:S02]  /*a5890*/  IADD3.X R8, PT, PT, R8, UR75, RZ, P6, !PT ;  /* 0x0000004b08087c10 */ /* 0x000fe4000b7fe4ff */
[----:B------:R-:W-:Y:S01]  /*a58a0*/  IADD3 R9, P6, PT, R9, UR4, RZ ;  /* 0x0000000409097c10 */ /* 0x000fe2000ffde0ff */
[----:B0-----:R0:W5:Y:S04]  /*a58b0*/  LDL.LU R0, [R1+0x3624] ;  /* 0x0036240001007983 */ /* 0x0011680000300800 */
[----:B------:R0:W-:Y:S04]  /*a58c0*/  STL [R1+0x3348], R12 ;  /* 0x0033480c01007387 */ /* 0x0001e80000100800 */
        /* <DEDUP_REMOVED lines=16> */
[----:B------:R0:W-:Y:S01]  /*a59d0*/  STL [R1+0x33d8], R19 ;  /* 0x0033d81301007387 */ /* 0x0001e20000100800 */
[----:B------:R-:W-:-:S03]  /*a59e0*/  IADD3.X R24, PT, PT, R24, UR75, RZ, P6, !PT ;  /* 0x0000004b18187c10 */ /* 0x000fc6000b7fe4ff */
        /* <DEDUP_REMOVED lines=10> */
[----:B------:R-:W-:Y:S05]  /*a5a90*/  @P0 BRA `(.L_x_2) ;  /* 0xfffff99400840947 */ /* 0x000fea000383ffff */
.L_x_1:
[----:B0-----:R-:W2:Y:S01]  /*a5aa0*/  LDL R2, [R1+0xa0] ;  /* 0x0000a00001027983 */ /* 0x001ea20000100800 */
[----:B------:R-:W2:Y:S01]  /*a5ab0*/  LDCU UR5, c[0x0][0x3b8] ;  /* 0x00007700ff0577ac */ /* 0x000ea20008000800 */
[----:B------:R-:W0:Y:S01]  /*a5ac0*/  LDCU UR6, c[0x0][0x3b8] ;  /* 0x00007700ff0677ac */ /* 0x000e220008000800 */
[----:B------:R-:W3:Y:S01]  /*a5ad0*/  LDCU UR7, c[0x0][0x3b8] ;  /* 0x00007700ff0777ac */ /* 0x000ee20008000800 */
[----:B------:R-:W4:Y:S01]  /*a5ae0*/  LDCU UR8, c[0x0][0x3b8] ;  /* 0x00007700ff0877ac */ /* 0x000f220008000800 */
[----:B------:R-:W1:Y:S01]  /*a5af0*/  LDCU UR9, c[0x0][0x3b8] ;  /* 0x00007700ff0977ac */ /* 0x000e620008000800 */
[----:B------:R-:W0:Y:S01]  /*a5b00*/  LDCU UR10, c[0x0][0x3b8] ;  /* 0x00007700ff0a77ac */ /* 0x000e220008000800 */
[----:B------:R-:W0:Y:S01]  /*a5b10*/  LDCU UR11, c[0x0][0x3b8] ;  /* 0x00007700ff0b77ac */ /* 0x000e220008000800 */
[----:B------:R-:W0:Y:S01]  /*a5b20*/  LDCU UR12, c[0x0][0x3b8] ;  /* 0x00007700ff0c77ac */ /* 0x000e220008000800 */
[----:B------:R-:W0:Y:S01]  /*a5b30*/  LDCU UR13, c[0x0][0x3b8] ;  /* 0x00007700ff0d77ac */ /* 0x000e220008000800 */
[----:B------:R-:W0:Y:S01]  /*a5b40*/  LDCU UR14, c[0x0][0x3b8] ;  /* 0x00007700ff0e77ac */ /* 0x000e220008000800 */
[----:B------:R-:W0:Y:S01]  /*a5b50*/  LDCU UR15, c[0x0][0x3b8] ;  /* 0x00007700ff0f77ac */ /* 0x000e220008000800 */
[----:B------:R-:W0:Y:S01]  /*a5b60*/  LDCU UR4, c[0x0][0x3b4] ;  /* 0x00007680ff0477ac */ /* 0x000e220008000800 */
[----:B-12--5:R-:W-:Y:S01]  /*a5b70*/  IMAD R0, R2, UR5, RZ ;  /* 0x0000000502007c24 */ /* 0x026fe2000f8e02ff */
[----:B------:R-:W1:Y:S04]  /*a5b80*/  LDCU UR5, c[0x0][0x3b8] ;  /* 0x00007700ff0577ac */ /* 0x000e680008000800 */
[----:B------:R0:W-:Y:S02]  /*a5b90*/  STL [R1+0x1580], R0 ;  /* 0x0015800001007387 */ /* 0x0001e40000100800 */
[----:B0-----:R-:W-:Y:S01]  /*a5ba0*/  VIADD R0, R0, UR6 ;  /* 0x0000000600007c36 */ /* 0x001fe20008000000 */
[----:B------:R-:W0:Y:S03]  /*a5bb0*/  LDCU UR6, c[0x0][0x3b8] ;  /* 0x00007700ff0677ac */ /* 0x000e260008000800 */
[----:B---3--:R-:W-:Y:S01]  /*a5bc0*/  VIADD R25, R0, UR7 ;  /* 0x0000000700197c36 */ /* 0x008fe20008000000 */
[----:B------:R-:W2:Y:S01]  /*a5bd0*/  LDCU UR7, c[0x0][0x3b8] ;  /* 0x00007700ff0777ac */ /* 0x000ea20008000800 */
[----:B------:R3:W-:Y:S02]  /*a5be0*/  STL [R1+0x1460], R0 ;  /* 0x0014600001007387 */ /* 0x0007e40000100800 */
[----:B----4-:R-:W-:Y:S01]  /*a5bf0*/  VIADD R11, R25, UR8 ;  /* 0x00000008190b7c36 */ /* 0x010fe20008000000 */
[----:B------:R-:W4:Y:S01]  /*a5c00*/  LDCU UR8, c[0x0][0x3b8] ;  /* 0x00007700ff0877ac */ /* 0x000f220008000800 */
[----:B------:R-:W-:Y:S02]  /*a5c10*/  STL [R1+0x3624], R25 ;  /* 0x0036241901007387 */ /* 0x000fe40000100800 */
[----:B------:R-:W-:Y:S01]  /*a5c20*/  VIADD R8, R11, UR9 ;  /* 0x000000090b087c36 */ /* 0x000fe20008000000 */
[----:B------:R-:W2:Y:S01]  /*a5c30*/  LDCU UR9, c[0x0][0x3b8] ;  /* 0x00007700ff0977ac */ /* 0x000ea20008000800 */
[----:B------:R-:W-:Y:S02]  /*a5c40*/  STL [R1+0x3628], R11 ;  /* 0x0036280b01007387 */ /* 0x000fe40000100800 */
[----:B------:R-:W-:Y:S01]  /*a5c50*/  VIADD R9, R8, UR10 ;  /* 0x0000000a08097c36 */ /* 0x000fe20008000000 */
[----:B------:R-:W3:Y:S01]  /*a5c60*/  LDCU UR10, c[0x0][0x3b8] ;  /* 0x00007700ff0a77ac */ /* 0x000ee20008000800 */
[----:B------:R-:W-:Y:S02]  /*a5c70*/  STL [R1+0x362c], R8 ;  /* 0x00362c0801007387 */ /* 0x000fe40000100800 */
[----:B------:R-:W-:Y:S01]  /*a5c80*/  VIADD R10, R9, UR11 ;  /* 0x0000000b090a7c36 */ /* 0x000fe20008000000 */
[----:B------:R-:W3:Y:S01]  /*a5c90*/  LDCU UR11, c[0x0][0x3b8] ;  /* 0x00007700ff0b77ac */ /* 0x000ee20008000800 */
[----:B------:R-:W-:Y:S02]  /*a5ca0*/  STL [R1+0x3630], R9 ;  /* 0x0036300901007387 */ /* 0x000fe40000100800 */
[----:B-1----:R-:W-:Y:S01]  /*a5cb0*/  VIADD R12, R10, UR5 ;  /* 0x000000050a0c7c36 */ /* 0x002fe20008000000 */
[----:B------:R-:W1:Y:S01]  /*a5cc0*/  LDCU UR5, c[0x0][0x3b8] ;  /* 0x00007700ff0577ac */ /* 0x000e620008000800 */
[----:B------:R-:W-:Y:S02]  /*a5cd0*/  STL [R1+0x3634], R10 ;  /* 0x0036340a01007387 */ /* 0x000fe40000100800 */
[----:B0-----:R-:W-:Y:S01]  /*a5ce0*/  VIADD R13, R12, UR6 ;  /* 0x000000060c0d7c36 */ /* 0x001fe20008000000 */
[----:B------:R-:W0:Y:S01]  /*a5cf0*/  LDCU UR6, c[0x0][0x3b8] ;  /* 0x00007700ff0677ac */ /* 0x000e220008000800 */
[----:B------:R-:W-:Y:S02]  /*a5d00*/  STL [R1+0x3638], R12 ;  /* 0x0036380c01007387 */ /* 0x000fe40000100800 */
[----:B--2---:R-:W-:Y:S01]  /*a5d10*/  VIADD R14, R13, UR7 ;  /* 0x000000070d0e7c36 */ /* 0x004fe20008000000 */
[----:B------:R-:W2:Y:S01]  /*a5d20*/  LDCU UR7, c[0x0][0x3b8] ;  /* 0x00007700ff0777ac */ /* 0x000ea20008000800 */
[----:B------:R-:W-:Y:S02]  /*a5d30*/  STL [R1+0x363c], R13 ;  /* 0x00363c0d01007387 */ /* 0x000fe40000100800 */
[----:B----4-:R-:W-:Y:S01]  /*a5d40*/  VIADD R15, R14, UR8 ;  /* 0x000000080e0f7c36 */ /* 0x010fe20008000000 */
[----:B------:R-:W4:Y:S01]  /*a5d50*/  LDCU UR8, c[0x0][0x3b8] ;  /* 0x00007700ff0877ac */ /* 0x000f220008000800 */
[----:B------:R-:W-:Y:S02]  /*a5d60*/  STL [R1+0x3640], R14 ;  /* 0x0036400e01007387 */ /* 0x000fe40000100800 */
[----:B------:R-:W-:Y:S01]  /*a5d70*/  VIADD R16, R15, UR9 ;  /* 0x000000090f107c36 */ /* 0x000fe20008000000 */
[----:B------:R-:W2:Y:S01]  /*a5d80*/  LDCU UR9, c[0x0][0x3b8] ;  /* 0x00007700ff0977ac */ /* 0x000ea20008000800 */
[----:B------:R-:W-:Y:S02]  /*a5d90*/  STL [R1+0x3644], R15 ;  /* 0x0036440f01007387 */ /* 0x000fe40000100800 */
[----:B---3--:R-:W-:Y:S01]  /*a5da0*/  VIADD R17, R16, UR10 ;  /* 0x0000000a10117c36 */ /* 0x008fe20008000000 */
        /* <DEDUP_REMOVED lines=37> */
[----:B------:R-:W-:Y:S04]  /*a6000*/  STL [R1+0x3678], R29 ;  /* 0x0036781d01007387 */ /* 0x000fe80000100800 */
[----:B------:R0:W-:Y:S02]  /*a6010*/  STL [R1], R0 ;  /* 0x0000000001007387 */ /* 0x0001e40000100800 */
[----:B0-----:R-:W-:Y:S01]  /*a6020*/  VIADD R0, R0, UR9 ;  /* 0x0000000900007c36 */ /* 0x001fe20008000000 */
[----:B------:R-:W0:Y:S04]  /*a6030*/  LDCU UR9, c[0x0][0x3b8] ;  /* 0x00007700ff0977ac */ /* 0x000e280008000800 */
[----:B------:R3:W-:Y:S02]  /*a6040*/  STL [R1+0x4], R0 ;  /* 0x0000040001007387 */ /* 0x0007e40000100800 */
[----:B---3--:R-:W-:Y:S01]  /*a6050*/  VIADD R0, R0, UR10 ;  /* 0x0000000a00007c36 */ /* 0x008fe20008000000 */
[----:B------:R-:W3:Y:S04]  /*a6060*/  LDCU UR10, c[0x0][0x3b8] ;  /* 0x00007700ff0a77ac */ /* 0x000ee80008000800 */
[----:B------:R0:W-:Y:S02]  /*a6070*/  STL [R1+0x8], R0 ;  /* 0x0000080001007387 */ /* 0x0001e40000100800 */
[----:B0-----:R-:W-:Y:S01]  /*a6080*/  VIADD R0, R0, UR11 ;  /* 0x0000000b00007c36 */ /* 0x001fe20008000000 */
[----:B------:R-:W0:Y:S04]  /*a6090*/  LDCU UR11, c[0x0][0x3b8] ;  /* 0x00007700ff0b77ac */ /* 0x000e280008000800 */
[----:B------:R1:W-:Y:S02]  /*a60a0*/  STL [R1+0xc], R0 ;  /* 0x00000c0001007387 */ /* 0x0003e40000100800 */
[----:B-1----:R-:W-:Y:S01]  /*a60b0*/  VIADD R0, R0, UR5 ;  /* 0x0000000500007c36 */ /* 0x002fe20008000000 */
[----:B------:R-:W1:Y:S04]  /*a60c0*/  LDCU UR5, c[0x0][0x3b8] ;  /* 0x00007700ff0577ac */ /* 0x000e680008000800 */
[----:B------:R0:W-:Y:S02]  /*a60d0*/  STL [R1+0x10], R0 ;  /* 0x0000100001007387 */ /* 0x0001e40000100800 */
[----:B0-----:R-:W-:Y:S01]  /*a60e0*/  VIADD R0, R0, UR6 ;  /* 0x0000000600007c36 */ /* 0x001fe20008000000 */
[----:B------:R-:W0:Y:S04]  /*a60f0*/  LDCU UR6, c[0x0][0x3b8] ;  /* 0x00007700ff0677ac */ /* 0x000e280008000800 */
[----:B------:R2:W-:Y:S02]  /*a6100*/  STL [R1+0x14], R0 ;  /* 0x0000140001007387 */ /* 0x0005e40000100800 */
[----:B--2---:R-:W-:Y:S01]  /*a6110*/  VIADD R0, R0, UR7 ;  /* 0x0000000700007c36 */ /* 0x004fe20008000000 */
[----:B------:R-:W2:Y:S04]  /*a6120*/  LDCU UR7, c[0x0][0x3b8] ;  /* 0x00007700ff0777ac */ /* 0x000ea80008000800 */
[----:B------:R4:W-:Y:S02]  /*a6130*/  STL [R1+0x18], R0 ;  /* 0x0000180001007387 */ /* 0x0009e40000100800 */
[----:B----4-:R-:W-:Y:S01]  /*a6140*/  VIADD R0, R0, UR8 ;  /* 0x0000000800007c36 */ /* 0x010fe20008000000 */
[----:B------:R-:W4:Y:S04]  /*a6150*/  LDCU UR8, c[0x0][0x3b8] ;  /* 0x00007700ff0877ac */ /* 0x000f280008000800 */
[----:B------:R0:W-:Y:S02]  /*a6160*/  STL [R1+0x1c], R0 ;  /* 0x00001c0001007387 */ /* 0x0001e40000100800 */
        /* <DEDUP_REMOVED lines=1079> */
[----:B------:R1:W-:Y:S04]  /*aa4e0*/  STL [R1+0x16ac], R0 ;  /* 0x0016ac0001007387 */ /* 0x0003e80000100800 */
[----:B------:R-:W3:Y:S04]  /*aa4f0*/  LDL.LU R20, [R1+0xb0] ;  /* 0x0000b00001147983 */ /* 0x000ee80000300800 */
[----:B------:R-:W3:Y:S01]  /*aa500*/  LDL.LU R19, [R1+0xb4] ;  /* 0x0000b40001137983 */ /* 0x000ee20000300800 */
[----:B-1----:R-:W-:Y:S01]  /*aa510*/  VIADD R0, R0, UR5 ;  /* 0x0000000500007c36 */ /* 0x002fe20008000000 */
[----:B------:R-:W1:Y:S02]  /*aa520*/  LDCU UR5, c[0x0][0x3b8] ;  /* 0x00007700ff0577ac */ /* 0x000e640008000800 */
[----:B------:R-:W3:Y:S04]  /*aa530*/  LDL.LU R18, [R1+0xb8] ;  /* 0x0000b80001127983 */ /* 0x000ee80000300800 */
[----:B------:R0:W-:Y:S04]  /*aa540*/  STL [R1+0x16bc], R0 ;  /* 0x0016bc0001007387 */ /* 0x0001e80000100800 */
[----:B------:R-:W3:Y:S04]  /*aa550*/  LDL.LU R17, [R1+0xbc] ;  /* 0x0000bc0001117983 */ /* 0x000ee80000300800 */
[----:B------:R-:W3:Y:S04]  /*aa560*/  LDL.LU R16, [R1+0xc0] ;  /* 0x0000c00001107983 */ /* 0x000ee80000300800 */
[----:B------:R-:W3:Y:S01]  /*aa570*/  LDL.LU R15, [R1+0xc4] ;  /* 0x0000c400010f7983 */ /* 0x000ee20000300800 */
[----:B0-----:R-:W-:Y:S01]  /*aa580*/  VIADD R0, R0, UR6 ;  /* 0x0000000600007c36 */ /* 0x001fe20008000000 */
[----:B------:R-:W0:Y:S02]  /*aa590*/  LDCU UR6, c[0x0][0x3b8] ;  /* 0x00007700ff0677ac */ /* 0x000e240008000800 */
[----:B------:R-:W3:Y:S04]  /*aa5a0*/  LDL.LU R5, [R1+0xc8] ;  /* 0x0000c80001057983 */ /* 0x000ee80000300800 */
[----:B------:R-:W3:Y:S04]  /*aa5b0*/  LDL.LU R2, [R1+0xcc] ;  /* 0x0000cc0001027983 */ /* 0x000ee80000300800 */
[----:B------:R-:W3:Y:S04]  /*aa5c0*/  LDL.LU R14, [R1+0xe0] ;  /* 0x0000e000010e7983 */ /* 0x000ee80000300800 */
[----:B------:R-:W3:Y:S04]  /*aa5d0*/  LDL.LU R13, [R1+0xe4] ;  /* 0x0000e400010d7983 */ /* 0x000ee80000300800 */
[----:B------:R-:W3:Y:S04]  /*aa5e0*/  LDL.LU R12, [R1+0xe8] ;  /* 0x0000e800010c7983 */ /* 0x000ee80000300800 */
[----:B------:R2:W-:Y:S04]  /*aa5f0*/  STL [R1+0x16cc], R0 ;  /* 0x0016cc0001007387 */ /* 0x0005e80000100800 */
[----:B------:R-:W3:Y:S04]  /*aa600*/  LDL.LU R10, [R1+0xec] ;  /* 0x0000ec00010a7983 */ /* 0x000ee80000300800 */
[----:B------:R-:W3:Y:S04]  /*aa610*/  LDL.LU R9, [R1+0x140] ;  /* 0x0001400001097983 */ /* 0x000ee80000300800 */
[----:B------:R-:W3:Y:S04]  /*aa620*/  LDL.LU R8, [R1+0x144] ;  /* 0x0001440001087983 */ /* 0x000ee80000300800 */
[----:B------:R-:W3:Y:S04]  /*aa630*/  LDL.LU R11, [R1+0x148] ;  /* 0x00014800010b7983 */ /* 0x000ee80000300800 */
[----:B------:R-:W3:Y:S04]  /*aa640*/  LDL.LU R25, [R1+0x14c] ;  /* 0x00014c0001197983 */ /* 0x000ee80000300800 */
[----:B------:R-:W3:Y:S04]  /*aa650*/  LDL.LU R7, [R1+0x170] ;  /* 0x0001700001077983 */ /* 0x000ee80000300800 */
[----:B------:R-:W3:Y:S01]  /*aa660*/  LDL.LU R6, [R1+0x174] ;  /* 0x0001740001067983 */ /* 0x000ee20000300800 */
[----:B--2---:R-:W-:Y:S01]  /*aa670*/  VIADD R0, R0, UR7 ;  /* 0x0000000700007c36 */ /* 0x004fe20008000000 */
[----:B------:R-:W2:Y:S02]  /*aa680*/  LDCU UR7, c[0x0][0x3b8] ;  /* 0x00007700ff0777ac */ /* 0x000ea40008000800 */
[----:B------:R-:W3:Y:S04]  /*aa690*/  LDL.LU R4, [R1+0x178] ;  /* 0x0001780001047983 */ /* 0x000ee80000300800 */
[----:B------:R-:W3:Y:S04]  /*aa6a0*/  LDL.LU R3, [R1+0x17c] ;  /* 0x00017c0001037983 */ /* 0x000ee80000300800 */
        /* <DEDUP_REMOVED lines=14> */
[----:B------:R-:W1:Y:S01]  /*aa790*/  LDCU UR5, c[0x0][0x3b8] ;  /* 0x00007700ff0577ac */ /* 0x000e620008000800 */
[----:B------:R-:W-:-:S05]  /*aa7a0*/  F2FP.SATFINITE.E4M3.F32.PACK_AB_MERGE_C R19, R19, R20, RZ ;  /* 0x000000141313723e */ /* 0x000fca00048070ff */
[----:B------:R-:W-:Y:S01]  /*aa7b0*/  STL [R1+0x2fc0], R19 ;  /* 0x002fc01301007387 */ /* 0x000fe20000100800 */
[----:B------:R-:W-:-:S05]  /*aa7c0*/  F2FP.SATFINITE.E4M3.F32.PACK_AB_MERGE_C R17, R17, R18, RZ ;  /* 0x000000121111723e */ /* 0x000fca00048070ff */
[----:B------:R-:W-:Y:S01]  /*aa7d0*/  STL [R1+0x2fc8], R17 ;  /* 0x002fc81101007387 */ /* 0x000fe20000100800 */
[----:B------:R-:W-:-:S03]  /*aa7e0*/  F2FP.SATFINITE.E4M3.F32.PACK_AB_MERGE_C R15, R15, R16, RZ ;  /* 0x000000100f0f723e */ /* 0x000fc600048070ff */
[----:B------:R0:W-:Y:S04]  /*aa7f0*/  STL [R1+0x172c], R0 ;  /* 0x00172c0001007387 */ /* 0x0001e80000100800 */
[----:B------:R1:W-:Y:S01]  /*aa800*/  STL [R1+0x2fa8], R15 ;  /* 0x002fa80f01007387 */ /* 0x0003e20000100800 */
[----:B0-----:R-:W-:Y:S01]  /*aa810*/  VIADD R0, R0, UR6 ;  /* 0x0000000600007c36 */ /* 0x001fe20008000000 */
[----:B------:R-:W0:Y:S01]  /*aa820*/  LDCU UR6, c[0x0][0x3b8] ;  /* 0x00007700ff0677ac */ /* 0x000e220008000800 */
[----:B-1----:R-:W-:Y:S02]  /*aa830*/  F2FP.SATFINITE.E4M3.F32.PACK_AB_MERGE_C R15, R2, R5, RZ ;  /* 0x00000005020f723e */ /* 0x002fe400048070ff */
[----:B------:R-:W3:Y:S01]  /*aa840*/  LDL.LU R5, [R1+0x190] ;  /* 0x0001900001057983 */ /* 0x000ee20000300800 */
[----:B------:R-:W-:-:S03]  /*aa850*/  F2FP.SATFINITE.E4M3.F32.PACK_AB_MERGE_C R13, R13, R14, RZ ;  /* 0x0000000e0d0d723e */ /* 0x000fc600048070ff */
[----:B------:R-:W3:Y:S04]  /*aa860*/  LDL.LU R2, [R1+0x194] ;  /* 0x0001940001027983 */ /* 0x000ee80000300800 */
[----:B------:R-:W-:Y:S01]  /*aa870*/  STL [R1+0x2fa4], R15 ;  /* 0x002fa40f01007387 */ /* 0x000fe20000100800 */
[----:B------:R-:W-:-:S03]  /*aa880*/  F2FP.SATFINITE.E4M3.F32.PACK_AB_MERGE_C R10, R10, R12, RZ ;  /* 0x0000000c0a0a723e */ /* 0x000fc600048070ff */
[----:B------:R2:W-:Y:S04]  /*aa890*/  STL [R1+0x173c], R0 ;  /* 0x00173c0001007387 */ /* 0x0005e80000100800 */
[----:B------:R-:W-:Y:S01]  /*aa8a0*/  STL [R1+0x2f90], R13 ;  /* 0x002f900d01007387 */ /* 0x000fe20000100800 */
[----:B------:R-:W-:Y:S01]  /*aa8b0*/  F2FP.SATFINITE.E4M3.F32.PACK_AB_MERGE_C R8, R8, R9, RZ ;  /* 0x000000090808723e */ /* 0x000fe200048070ff */
[----:B--2---:R-:W-:Y:S02]  /*aa8c0*/  VIADD R0, R0, UR7 ;  /* 0x0000000700007c36 */ /* 0x004fe40008000000 */
[----:B------:R-:W-:Y:S01]  /*aa8d0*/  STL [R1+0x2f8c], R10 ;  /* 0x002f8c0a01007387 */ /* 0x000fe20000100800 */
[----:B------:R-:W1:Y:S03]  /*aa8e0*/  LDCU UR7, c[0x0][0x3b8] ;  /* 0x00007700ff0777ac */ /* 0x000e660008000800 */
[----:B------:R4:W-:Y:S04]  /*aa8f0*/  STL [R1+0x174c], R0 ;  /* 0x00174c0001007387 */ /* 0x0009e80000100800 */
[----:B------:R2:W-:Y:S01]  /*aa900*/  STL [R1+0x2f7c], R8 ;  /* 0x002f7c0801007387 */ /* 0x0005e20000100800 */
[----:B------:R-:W-:Y:S01]  /*aa910*/  F2FP.SATFINITE.E4M3.F32.PACK_AB_MERGE_C R6, R6, R7, RZ ;  /* 0x000000070606723e */ /* 0x000fe200048070ff */
[----:B----4-:R-:W-:Y:S01]  /*aa920*/  VIADD R0, R0, UR8 ;  /* 0x0000000800007c36 */ /* 0x010fe20008000000 */
[----:B------:R-:W4:Y:S01]  /*aa930*/  LDCU UR8, c[0x0][0x3b8] ;  /* 0x00007700ff0877ac */ /* 0x000f220008000800 */
[----:B--2---:R-:W-:-:S05]  /*aa940*/  F2FP.SATFINITE.E4M3.F32.PACK_AB_MERGE_C R8, R25, R11, RZ ;  /* 0x0000000b1908723e */ /* 0x004fca00048070ff */
[----:B------:R-:W-:Y:S04]  /*aa950*/  STL [R1+0x2f78], R8 ;  /* 0x002f780801007387 */ /* 0x000fe80000100800 */
[----:B------:R2:W-:Y:S04]  /*aa960*/  STL [R1+0x175c], R0 ;  /* 0x00175c0001007387 */ /* 0x0005e80000100800 */
[----:B------:R-:W-:Y:S04]  /*aa970*/  STL [R1+0x2f5c], R6 ;  /* 0x002f5c0601007387 */ /* 0x000fe80000100800 */
[----:B------:R-:W3:Y:S01]  /*aa980*/  LDL.LU R29, [R1+0x1b0] ;  /* 0x0001b000011d7983 */ /* 0x000ee20000300800 */
[----:B------:R-:W-:Y:S01]  /*aa990*/  F2FP.SATFINITE.E4M3.F32.PACK_AB_MERGE_C R3, R3, R4, RZ ;  /* 0x000000040303723e */ /* 0x000fe200048070ff */
[----:B--2---:R-:W-:Y:S01]  /*aa9a0*/  VIADD R0, R0, UR9 ;  /* 0x0000000900007c36 */ /* 0x004fe20008000000 */
[----:B------:R-:W2:Y:S01]  /*aa9b0*/  LDCU UR9, c[0x0][0x3b8] ;  /* 0x00007700ff0977ac */ /* 0x000ea20008000800 */
[----:B---3--:R3:W-:Y:S04]  /*aa9c0*/  STL [R1+0x368c], R29 ;  /* 0x00368c1d01007387 */ /* 0x0087e80000100800 */
[----:B------:R-:W-:Y:S04]  /*aa9d0*/  STL [R1+0x2f58], R3 ;  /* 0x002f580301007387 */ /* 0x000fe80000100800 */
[----:B------:R0:W-:Y:S04]  /*aa9e0*/  STL [R1+0x176c], R0 ;  /* 0x00176c0001007387 */ /* 0x0001e80000100800 */
[----:B---3--:R-:W3:Y:S04]  /*aa9f0*/  LDL.LU R29, [R1+0x19c] ;  /* 0x00019c00011d7983 */ /* 0x008ee80000300800 */
[----:B------:R-:W2:Y:S01]  /*aaa00*/  LDL.LU R28, [R1+0x1b4] ;  /* 0x0001b400011c7983 */ /* 0x000ea20000300800 */
[----:B------:R-:W-:Y:S01]  /*aaa10*/  F2FP.SATFINITE.E4M3.F32.PACK_AB_MERGE_C R2, R2, R5, RZ ;  /* 0x000000050202723e */ /* 0x000fe200048070ff */
[----:B0-----:R-:W-:Y:S01]  /*aaa20*/  VIADD R0, R0, UR10 ;  /* 0x0000000a00007c36 */ /* 0x001fe20008000000 */
[----:B------:R-:W0:Y:S01]  /*aaa30*/  LDCU UR10, c[0x0][0x3b8] ;  /* 0x00007700ff0a77ac */ /* 0x000e220008000800 */
[----:B--2---:R2:W-:Y:S04]  /*aaa40*/  STL [R1+0x3690], R28 ;  /* 0x0036901c01007387 */ /* 0x0045e80000100800 */
[----:B--2---:R-:W3:Y:S04]  /*aaa50*/  LDL.LU R28, [R1+0x198] ;  /* 0x00019800011c7983 */ /* 0x004ee80000300800 */
[----:B------:R-:W2:Y:S04]  /*aaa60*/  LDL.LU R27, [R1+0x1b8] ;  /* 0x0001b800011b7983 */ /* 0x000ea80000300800 */
[----:B------:R-:W2:Y:S04]  /*aaa70*/  LDL.LU R26, [R1+0x1bc] ;  /* 0x0001bc00011a7983 */ /* 0x000ea80000300800 */
[----:B------:R-:W2:Y:S04]  /*aaa80*/  LDL.LU R24, [R1+0x1d0] ;  /* 0x0001d00001187983 */ /* 0x000ea80000300800 */
[----:B------:R-:W2:Y:S04]  /*aaa90*/  LDL.LU R23, [R1+0x1d4] ;  /* 0x0001d40001177983 */ /* 0x000ea80000300800 */
[----:B------:R-:W4:Y:S04]  /*aaaa0*/  LDL.LU R22, [R1+0x1d8] ;  /* 0x0001d80001167983 */ /* 0x000f280000300800 */
[----:B------:R-:W4:Y:S04]  /*aaab0*/  LDL.LU R21, [R1+0x1dc] ;  /* 0x0001dc0001157983 */ /* 0x000f280000300800 */
[----:B------:R-:W4:Y:S04]  /*aaac0*/  LDL.LU R20, [R1+0x1f0] ;  /* 0x0001f00001147983 */ /* 0x000f280000300800 */
[----:B------:R-:W4:Y:S04]  /*aaad0*/  LDL.LU R19, [R1+0x1f4] ;  /* 0x0001f40001137983 */ /* 0x000f280000300800 */
[----:B------:R-:W4:Y:S04]  /*aaae0*/  LDL.LU R4, [R1+0x1f8] ;  /* 0x0001f80001047983 */ /* 0x000f280000300800 */
[----:B------:R-:W4:Y:S04]  /*aaaf0*/  LDL.LU R3, [R1+0x1fc] ;  /* 0x0001fc0001037983 */ /* 0x000f280000300800 */
[----:B------:R-:W4:Y:S04]  /*aab00*/  LDL.LU R18, [R1+0x210] ;  /* 0x0002100001127983 */ /* 0x000f280000300800 */
[----:B------:R0:W-:Y:S04]  /*aab10*/  STL [R1+0x2f3c], R2 ;  /* 0x002f3c0201007387 */ /* 0x0001e80000100800 */
[----:B------:R-:W4:Y:S04]  /*aab20*/  LDL.LU R17, [R1+0x214] ;  /* 0x0002140001117983 */ /* 0x000f280000300800 */
[----:B------:R-:W4:Y:S04]  /*aab30*/  LDL.LU R16, [R1+0x218] ;  /* 0x0002180001107983 */ /* 0x000f280000300800 */
[----:B------:R-:W-:Y:S04]  /*aab40*/  STL [R1+0x177c], R0 ;  /* 0x00177c0001007387 */ /* 0x000fe80000100800 */
        /* <DEDUP_REMOVED lines=12> */
[----:B0-----:R-:W4:Y:S01]  /*aac10*/  LDL.LU R2, [R1+0x26c] ;  /* 0x00026c0001027983 */ /* 0x001f220000300800 */
[----:B---3--:R-:W-:-:S03]  /*aac20*/  F2FP.SATFINITE.E4M3.F32.PACK_AB_MERGE_C R29, R29, R28, RZ ;  /* 0x0000001c1d1d723e */ /* 0x008fc600048070ff */
[----:B------:R-:W3:Y:S04]  /*aac30*/  LDL.LU R28, [R1+0x3690] ;  /* 0x00369000011c7983 */ /* 0x000ee80000300800 */
[----:B------:R0:W-:Y:S04]  /*aac40*/  STL [R1+0x2f38], R29 ;  /* 0x002f381d01007387 */ /* 0x0001e80000100800 */
[----:B0-----:R-:W3:Y:S01]  /*aac50*/  LDL.LU R29, [R1+0x368c] ;  /* 0x00368c00011d7983 */ /* 0x001ee20000300800 */
[----:B--2---:R-:W-:Y:S01]  /*aac60*/  F2FP.SATFINITE.E4M3.F32.PACK_AB_MERGE_C R26, R26, R27, RZ ;  /* 0x0000001b1a1a723e */ /* 0x004fe200048070ff */
[----:B------:R-:W-:Y:S01]  /*aac70*/  VIADD R0, R0, UR11 ;  /* 0x0000000b00007c36 */ /* 0x000fe20008000000 */
[----:B------:R-:W-:Y:S01]  /*aac80*/  F2FP.SATFINITE.E4M3.F32.PACK_AB_MERGE_C R23, R23, R24, RZ ;  /* 0x000000181717723e */ /* 0x000fe200048070ff */
[----:B------:R-:W0:Y:S01]  /*aac90*/  LDCU UR11, c[0x0][0x3b8] ;  /* 0x00007700ff0b77ac */ /* 0x000e220008000800 */
[----:B----4-:R-:W-:-:S02]  /*aaca0*/  F2FP.SATFINITE.E4M3.F32.PACK_AB_MERGE_C R21, R21, R22, RZ ;  /* 0x000000161515723e */ /* 0x010fc400048070ff */
[----:B------:R-:W-:Y:S02]  /*aacb0*/  F2FP.SATFINITE.E4M3.F32.PACK_AB_MERGE_C R19, R19, R20, RZ ;  /* 0x000000141313723e */ /* 0x000fe400048070ff */
[----:B------:R-:W-:Y:S02]  /*aacc0*/  F2FP.SATFINITE.E4M3.F32.PACK_AB_MERGE_C R17, R17, R18, RZ ;  /* 0x000000121111723e */ /* 0x000fe400048070ff */
[----:B------:R-:W-:Y:S02]  /*aacd0*/  F2FP.SATFINITE.E4M3.F32.PACK_AB_MERGE_C R15, R15, R16, RZ ;  /* 0x000000100f0f723e */ /* 0x000fe400048070ff */
[----:B------:R-:W-:Y:S02]  /*aace0*/  F2FP.SATFINITE.E4M3.F32.PACK_AB_MERGE_C R13, R13, R14, RZ ;  /* 0x0000000e0d0d723e */ /* 0x000fe400048070ff */
[----:B------:R-:W-:Y:S02]  /*aacf0*/  F2FP.SATFINITE.E4M3.F32.PACK_AB_MERGE_C R10, R10, R12, RZ ;  /* 0x0000000c0a0a723e */ /* 0x000fe400048070ff */
[----:B------:R-:W-:-:S02]  /*aad00*/  F2FP.SATFINITE.E4M3.F32.PACK_AB_MERGE_C R8, R8, R9, RZ ;  /* 0x000000090808723e */ /* 0x000fc400048070ff */
[----:B------:R-:W-:Y:S02]  /*aad10*/  F2FP.SATFINITE.E4M3.F32.PACK_AB_MERGE_C R6, R6, R7, RZ ;  /* 0x000000070606723e */ /* 0x000fe400048070ff */
[----:B---3--:R-:W-:-:S05]  /*aad20*/  F2FP.SATFINITE.E4M3.F32.PACK_AB_MERGE_C R28, R28, R29, RZ ;  /* 0x0000001d1c1c723e */ /* 0x008fca00048070ff */
[----:B------:R-:W-:Y:S04]  /*aad30*/  STL [R1+0x2f14], R28 ;  /* 0x002f141c01007387 */ /* 0x000fe80000100800 */
[----:B------:R-:W-:Y:S04]  /*aad40*/  STL [R1+0x2f10], R26 ;  /* 0x002f101a01007387 */ /* 0x000fe80000100800 */
[----:B------:R2:W-:Y:S04]  /*aad50*/  STL [R1+0x178c], R0 ;  /* 0x00178c0001007387 */ /* 0x0005e80000100800 */
[----:B------:R-:W-:Y:S01]  /*aad60*/  STL [R1+0x2f04], R23 ;  /* 0x002f041701007387 */ /* 0x000fe20000100800 */
[----:B--2---:R-:W-:-:S03]  /*aad70*/  VIADD R0, R0, UR5 ;  /* 0x0000000500007c36 */ /* 0x004fc60008000000 */
[----:B------:R-:W-:Y:S01]  /*aad80*/  STL [R1+0x2f00], R21 ;  /* 0x002f001501007387 */ /* 0x000fe20000100800 */
[----:B------:R-:W-:Y:S01]  /*aad90*/  F2FP.SATFINITE.E4M3.F32.PACK_AB_MERGE_C R2, R2, R5, RZ ;  /* 0x000000050202723e */ /* 0x000fe200048070ff */
[----:B------:R-:W2:Y:S02]  /*aada0*/  LDCU UR5, c[0x0][0x3b8] ;  /* 0x00007700ff0577ac */ /* 0x000ea40008000800 */
[----:B------:R3:W-:Y:S04]  /*aadb0*/  STL [R1+0x179c], R0 ;  /* 0x00179c0001007387 */ /* 0x0007e80000100800 */
[----:B------:R4:W-:Y:S01]  /*aadc0*/  STL [R1+0x2ee0], R19 ;  /* 0x002ee01301007387 */ /* 0x0009e20000100800 */
[----:B---3--:R-:W-:Y:S01]  /*aadd0*/  VIADD R0, R0, UR6 ;  /* 0x0000000600007c36 */ /* 0x008fe20008000000 */
[----:B------:R-:W3:Y:S01]  /*aade0*/  LDCU UR6, c[0x0][0x3b8] ;  /* 0x00007700ff0677ac */ /* 0x000ee20008000800 */
[----:B----4-:R-:W-:-:S02]  /*aadf0*/  F2FP.SATFINITE.E4M3.F32.PACK_AB_MERGE_C R19, R3, R4, RZ ;  /* 0x000000040313723e */ /* 0x010fc400048070ff */
[----:B------:R-:W4:Y:S04]  /*aae00*/  LDL.LU R4, [R1+0x2a0] ;  /* 0x0002a00001047983 */ /* 0x000f280000300800 */
[----:B------:R-:W4:Y:S04]  /*aae10*/  LDL.LU R3, [R1+0x2a4] ;  /* 0x0002a40001037983 */ /* 0x000f280000300800 */
[----:B------:R-:W-:Y:S04]  /*aae20*/  STL [R1+0x2edc], R19 ;  /* 0x002edc1301007387 */ /* 0x000fe80000100800 */
[----:B------:R1:W-:Y:S04]  /*aae30*/  STL [R1+0x17ac], R0 ;  /* 0x0017ac0001007387 */ /* 0x0003e80000100800 */
[----:B------:R-:W-:Y:S01]  /*aae40*/  STL [R1+0x2ec8], R17 ;  /* 0x002ec81101007387 */ /* 0x000fe20000100800 */
[----:B-1----:R-:W-:-:S03]  /*aae50*/  VIADD R0, R0, UR7 ;  /* 0x0000000700007c36 */ /* 0x002fc60008000000 */
[----:B------:R-:W-:Y:S01]  /*aae60*/  STL [R1+0x2ec4], R15 ;  /* 0x002ec40f01007387 */ /* 0x000fe20000100800 */
[----:B------:R-:W1:Y:S03]  /*aae70*/  LDCU UR7, c[0x0][0x3b8] ;  /* 0x00007700ff0777ac */ /* 0x000e660008000800 */
[----:B------:R0:W-:Y:S04]  /*aae80*/  STL [R1+0x210], R0 ;  /* 0x0002100001007387 */ /* 0x0001e80000100800 */
[----:B------:R-:W-:Y:S01]  /*aae90*/  STL [R1+0x2ea8], R13 ;  /* 0x002ea80d01007387 */ /* 0x000fe20000100800 */
[----:B0-----:R-:W-:-:S03]  /*aaea0*/  VIADD R0, R0, UR8 ;  /* 0x0000000800007c36 */ /* 0x001fc60008000000 */
[----:B------:R-:W-:Y:S01]  /*aaeb0*/  STL [R1+0x2ea4], R10 ;  /* 0x002ea40a01007387 */ /* 0x000fe20000100800 */
[----:B------:R-:W0:Y:S03]  /*aaec0*/  LDCU UR8, c[0x0][0x3b8] ;  /* 0x00007700ff0877ac */ /* 0x000e260008000800 */
[----:B------:R1:W-:Y:S04]  /*aaed0*/  STL [R1+0x214], R0 ;  /* 0x0002140001007387 */ /* 0x0003e80000100800 */
[----:B------:R2:W-:Y:S01]  /*aaee0*/  STL [R1+0x2e98], R8 ;  /* 0x002e980801007387 */ /* 0x0005e20000100800 */
[----:B-1----:R-:W-:Y:S01]  /*aaef0*/  VIADD R0, R0, UR9 ;  /* 0x0000000900007c36 */ /* 0x002fe20008000000 */
[----:B------:R-:W1:Y:S01]  /*aaf00*/  LDCU UR9, c[0x0][0x3b8] ;  /* 0x00007700ff0977ac */ /* 0x000e620008000800 */
[----:B--2---:R-:W-:-:S05]  /*aaf10*/  F2FP.SATFINITE.E4M3.F32.PACK_AB_MERGE_C R8, R25, R11, RZ ;  /* 0x0000000b1908723e */ /* 0x004fca00048070ff */
[----:B------:R-:W-:Y:S04]  /*aaf20*/  STL [R1+0x2e94], R8 ;  /* 0x002e940801007387 */ /* 0x000fe80000100800 */
[----:B------:R2:W-:Y:S04]  /*aaf30*/  STL [R1+0x218], R0 ;  /* 0x0002180001007387 */ /* 0x0005e80000100800 */
[----:B------:R-:W-:Y:S04]  /*aaf40*/  STL [R1+0x2e78], R6 ;  /* 0x002e780601007387 */ /* 0x000fe80000100800 */
[----:B------:R-:W3:Y:S01]  /*aaf50*/  LDL.LU R29, [R1+0x2c0] ;  /* 0x0002c000011d7983 */ /* 0x000ee20000300800 */
[----:B--2---:R-:W-:Y:S01]  /*aaf60*/  VIADD R0, R0, UR10 ;  /* 0x0000000a00007c36 */ /* 0x004fe20008000000 */
[----:B------:R-:W2:Y:S02]  /*aaf70*/  LDCU UR10, c[0x0][0x3b8] ;  /* 0x00007700ff0a77ac */ /* 0x000ea40008000800 */
[----:B---3--:R3:W-:Y:S04]  /*aaf80*/  STL [R1+0x3684], R29 ;  /* 0x0036841d01007387 */ /* 0x0087e80000100800 */
[----:B------:R-:W-:Y:S04]  /*aaf90*/  STL [R1+0x2e74], R2 ;  /* 0x002e740201007387 */ /* 0x000fe80000100800 */
[----:B------:R0:W-:Y:S04]  /*aafa0*/  STL [R1+0x21c], R0 ;  /* 0x00021c0001007387 */ /* 0x0001e80000100800 */
[----:B---3--:R-:W3:Y:S04]  /*aafb0*/  LDL.LU R29, [R1+0x2ac] ;  /* 0x0002ac00011d7983 */ /* 0x008ee80000300800 */
[----:B------:R-:W2:Y:S01]  /*aafc0*/  LDL.LU R28, [R1+0x2c4] ;  /* 0x0002c400011c7983 */ /* 0x000ea20000300800 */
[----:B----4-:R-:W-:Y:S01]  /*aafd0*/  F2FP.SATFINITE.E4M3.F32.PACK_AB_MERGE_C R3, R3, R4, RZ ;  /* 0x000000040303723e */ /* 0x010fe200048070ff */
[----:B0-----:R-:W-:Y:S01]  /*aafe0*/  VIADD R0, R0, UR11 ;  /* 0x0000000b00007c36 */ /* 0x001fe20008000000 */
[----:B------:R-:W0:Y:S01]  /*aaff0*/  LDCU UR11, c[0x0][0x3b8] ;  /* 0x00007700ff0b77ac */ /* 0x000e220008000800 */
[----:B--2---:R2:W-:Y:S04]  /*ab000*/  STL [R1+0x3688], R28 ;  /* 0x0036881c01007387 */ /* 0x0045e80000100800 */
[----:B--2---:R-:W3:Y:S04]  /*ab010*/  LDL.LU R28, [R1+0x2a8] ;  /* 0x0002a800011c7983 */ /* 0x004ee80000300800 */
[----:B------:R-:W2:Y:S04]  /*ab020*/  LDL.LU R27, [R1+0x2c8] ;  /* 0x0002c800011b7983 */ /* 0x000ea80000300800 */
[----:B------:R-:W2:Y:S04]  /*ab030*/  LDL.LU R26, [R1+0x2cc] ;  /* 0x0002cc00011a7983 */ /* 0x000ea80000300800 */
        /* <DEDUP_REMOVED lines=32> */
[----:B----4-:R-:W-:Y:S01]  /*ab240*/  F2FP.SATFINITE.E4M3.F32.PACK_AB_MERGE_C R23, R23, R24, RZ ;  /* 0x000000181717723e */ /* 0x010fe200048070ff */
[----:B------:R-:W0:Y:S01]  /*ab250*/  LDCU UR5, c[0x0][0x3b8] ;  /* 0x00007700ff0577ac */ /* 0x000e220008000800 */
[----:B------:R-:W-:-:S02]  /*ab260*/  F2FP.SATFINITE.E4M3.F32.PACK_AB_MERGE_C R21, R21, R22, RZ ;  /* 0x000000161515723e */ /* 0x000fc400048070ff */
        /* <DEDUP_REMOVED lines=11> */
[----:B------:R3:W-:Y:S01]  /*ab320*/  STL [R1+0x2e30], R23 ;  /* 0x002e301701007387 */ /* 0x0007e20000100800 */
[----:B--2---:R-:W-:Y:S01]  /*ab330*/  VIADD R0, R0, UR6 ;  /* 0x0000000600007c36 */ /* 0x004fe20008000000 */
[----:B------:R-:W-:Y:S01]  /*ab340*/  F2FP.SATFINITE.E4M3.F32.PACK_AB_MERGE_C R3, R3, R4, RZ ;  /* 0x000000040303723e */ /* 0x000fe200048070ff */
[----:B------:R-:W2:Y:S01]  /*ab350*/  LDCU UR6, c[0x0][0x3b8] ;  /* 0x00007700ff0677ac */ /* 0x000ea20008000800 */
[----:B---3--:R-:W-:-:S02]  /*ab360*/  F2FP.SATFINITE.E4M3.F32.PACK_AB_MERGE_C R23, R2, R5, RZ ;  /* 0x000000050217723e */ /* 0x008fc400048070ff */
[----:B------:R-:W3:Y:S04]  /*ab370*/  LDL.LU R5, [R1+0x1100] ;  /* 0x0011000001057983 */ /* 0x000ee80000300800 */
[----:B------:R-:W3:Y:S04]  /*ab380*/  LDL.LU R2, [R1+0x1104] ;  /* 0x0011040001027983 */ /* 0x000ee80000300800 */
[----:B------:R-:W-:Y:S04]  /*ab390*/  STL [R1+0x2e2c], R23 ;  /* 0x002e2c1701007387 */ /* 0x000fe80000100800 */
[----:B------:R4:W-:Y:S04]  /*ab3a0*/  STL [R1+0x228], R0 ;  /* 0x0002280001007387 */ /* 0x0009e80000100800 */
[----:B------:R-:W-:Y:S01]  /*ab3b0*/  STL [R1+0x2e18], R21 ;  /* 0x002e181501007387 */ /* 0x000fe20000100800 */
[----:B----4-:R-:W-:-:S03]  /*ab3c0*/  VIADD R0, R0, UR7 ;  /* 0x0000000700007c36 */ /* 0x010fc60008000000 */
[----:B------:R-:W-:Y:S01]  /*ab3d0*/  STL [R1+0x2e14], R19 ;  /* 0x002e141301007387 */ /* 0x000fe20000100800 */
[----:B------:R-:W4:Y:S03]  /*ab3e0*/  LDCU UR7, c[0x0][0x3b8] ;  /* 0x00007700ff0777ac */ /* 0x000f260008000800 */
[----:B------:R0:W-:Y:S04]  /*ab3f0*/  STL [R1+0x22c], R0 ;  /* 0x00022c0001007387 */ /* 0x0001e80000100800 */
[----:B------:R-:W-:Y:S01]  /*ab400*/  STL [R1+0x2df8], R17 ;  /* 0x002df81101007387 */ /* 0x000fe20000100800 */
[----:B0-----:R-:W-:-:S03]  /*ab410*/  VIADD R0, R0, UR8 ;  /* 0x0000000800007c36 */ /* 0x001fc60008000000 */
[----:B------:R-:W-:Y:S01]  /*ab420*/  STL [R1+0x2df4], R15 ;  /* 0x002df40f01007387 */ /* 0x000fe20000100800 */
[----:B------:R-:W0:Y:S03]  /*ab430*/  LDCU UR8, c[0x0][0x3b8] ;  /* 0x00007700ff0877ac */ /* 0x000e260008000800 */
[----:B------:R1:W-:Y:S04]  /*ab440*/  STL [R1+0x240], R0 ;  /* 0x0002400001007387 */ /* 0x0003e80000100800 */
[----:B------:R-:W-:Y:S01]  /*ab450*/  STL [R1+0x2de0], R13 ;  /* 0x002de00d01007387 */ /* 0x000fe20000100800 */
[----:B-1----:R-:W-:-:S03]  /*ab460*/  VIADD R0, R0, UR9 ;  /* 0x0000000900007c36 */ /* 0x002fc60008000000 */
[----:B------:R-:W-:Y:S01]  /*ab470*/  STL [R1+0x2ddc], R10 ;  /* 0x002ddc0a01007387 */ /* 0x000fe20000100800 */
[----:B------:R-:W1:Y:S03]  /*ab480*/  LDCU UR9, c[0x0][0x3b8] ;  /* 0x00007700ff0977ac */ /* 0x000e660008000800 */
[----:B------:R0:W-:Y:S04]  /*ab490*/  STL [R1+0x244], R0 ;  /* 0x0002440001007387 */ /* 0x0001e80000100800 */
[----:B------:R2:W-:Y:S01]  /*ab4a0*/  STL [R1+0x2dc0], R8 ;  /* 0x002dc00801007387 */ /* 0x0005e20000100800 */
[----:B0-----:R-:W-:Y:S01]  /*ab4b0*/  VIADD R0, R0, UR10 ;  /* 0x0000000a00007c36 */ /* 0x001fe20008000000 */
[----:B------:R-:W0:Y:S01]  /*ab4c0*/  LDCU UR10, c[0x0][0x3b8] ;  /* 0x00007700ff0a77ac */ /* 0x000e220008000800 */
        /* <DEDUP_REMOVED lines=20> */
[----:B------:R0:W-:Y:S04]  /*ab610*/  STL [R1+0x2d88], R2 ;  /* 0x002d880201007387 */ /* 0x0001e80000100800 */
[----:B------:R-:W2:Y:S04]  /*ab620*/  LDL.LU R26, [R1+0x3f4] ;  /* 0x0003f400011a7983 */ /* 0x000ea80000300800 */
        /* <DEDUP_REMOVED lines=27> */
[----:B------:R-:W-:Y:S01]  /*ab7e0*/  VIADD R0, R0, UR6 ;  /* 0x0000000600007c36 */ /* 0x000fe20008000000 */
[----:B------:R-:W0:Y:S01]  /*ab7f0*/  LDCU UR6, c[0x0][0x3b8] ;  /* 0x00007700ff0677ac */ /* 0x000e220008000800 */
[----:B--2---:R-:W-:-:S02]  /*ab800*/  F2FP.SATFINITE.E4M3.F32.PACK_AB_MERGE_C R26, R26, R27, RZ ;  /* 0x0000001b1a1a723e */ /* 0x004fc400048070ff */
[----:B----4-:R-:W-:Y:S02]  /*ab810*/  F2FP.SATFINITE.E4M3.F32.PACK_AB_MERGE_C R23, R23, R24, RZ ;  /* 0x000000181717723e */ /* 0x010fe400048070ff */
[----:B------:R-:W-:Y:S02]  /*ab820*/  F2FP.SATFINITE.E4M3.F32.PACK_AB_MERGE_C R21, R21, R22, RZ ;  /* 0x000000161515723e */ /* 0x000fe400048070ff */
[----:B------:R-:W-:Y:S02]  /*ab830*/  F2FP.SATFINITE.E4M3.F32.PACK_AB_MERGE_C R19, R19, R20, RZ ;  /* 0x000000141313723e */ /* 0x000fe400048070ff */
[----:B---3--:R-:W-:Y:S02]  /*ab840*/  F2FP.SATFINITE.E4M3.F32.PACK_AB_MERGE_C R29, R28, R29, RZ ;  /* 0x0000001d1c1d723e */ /* 0x008fe400048070ff */
[----:B------:R-:W-:-:S03]  /*ab850*/  F2FP.SATFINITE.E4M3.F32.PACK_AB_MERGE_C R28, R3, R4, RZ ;  /* 0x00000004031c723e */ /* 0x000fc600048070ff */
[----:B------:R-:W-:Y:S04]  /*ab860*/  STL [R1+0x2d70], R29 ;  /* 0x002d701d01007387 */ /* 0x000fe80000100800 */
[----:B------:R-:W2:Y:S04]  /*ab870*/  LDL.LU R4, [R1+0x1150] ;  /* 0x0011500001047983 */ /* 0x000ea80000300800 */
[----:B------:R-:W2:Y:S04]  /*ab880*/  LDL.LU R3, [R1+0x1154] ;  /* 0x0011540001037983 */ /* 0x000ea80000300800 */
[----:B------:R-:W-:Y:S04]  /*ab890*/  STL [R1+0x2d6c], R28 ;  /* 0x002d6c1c01007387 */ /* 0x000fe80000100800 */
[----:B------:R3:W-:Y:S04]  /*ab8a0*/  STL [R1+0x264], R0 ;  /* 0x0002640001007387 */ /* 0x0007e80000100800 */
[----:B------:R-:W-:Y:S01]  /*ab8b0*/  STL [R1+0x2d60], R26 ;  /* 0x002d601a01007387 */ /* 0x000fe20000100800 */
[----:B---3--:R-:W-:-:S03]  /*ab8c0*/  VIADD R0, R0, UR7 ;  /* 0x0000000700007c36 */ /* 0x008fc60008000000 */
[----:B------:R-:W-:Y:S01]  /*ab8d0*/  STL [R1+0x2d5c], R23 ;  /* 0x002d5c1701007387 */ /* 0x000fe20000100800 */
[----:B------:R-:W-:Y:S01]  /*ab8e0*/  F2FP.SATFINITE.E4M3.F32.PACK_AB_MERGE_C R17, R17, R18, RZ ;  /* 0x000000121111723e */ /* 0x000fe200048070ff */
[----:B------:R-:W3:Y:S02]  /*ab8f0*/  LDCU UR7, c[0x0][0x3b8] ;  /* 0x00007700ff0777ac */ /* 0x000ee40008000800 */
[----:B------:R4:W-:Y:S01]  /*ab900*/  STL [R1+0x268], R0 ;  /* 0x0002680001007387 */ /* 0x0009e20000100800 */
[----:B------:R-:W-:-:S03]  /*ab910*/  F2FP.SATFINITE.E4M3.F32.PACK_AB_MERGE_C R15, R15, R16, RZ ;  /* 0x000000100f0f723e */ /* 0x000fc600048070ff */
[----:B------:R-:W-:Y:S01]  /*ab920*/  STL [R1+0x2d40], R21 ;  /* 0x002d401501007387 */ /* 0x000fe20000100800 */
[----:B----4-:R-:W-:-:S03]  /*ab930*/  VIADD R0, R0, UR8 ;  /* 0x0000000800007c36 */ /* 0x010fc60008000000 */
[----:B------:R-:W-:Y:S01]  /*ab940*/  STL [R1+0x2d3c], R19 ;  /* 0x002d3c1301007387 */ /* 0x000fe20000100800 */
[----:B------:R-:W-:Y:S01]  /*ab950*/  F2FP.SATFINITE.E4M3.F32.PACK_AB_MERGE_C R13, R13, R14, RZ ;  /* 0x0000000e0d0d723e */ /* 0x000fe200048070ff */
[----:B------:R-:W4:Y:S02]  /*ab960*/  LDCU UR8, c[0x0][0x3b8] ;  /* 0x00007700ff0877ac */ /* 0x000f240008000800 */
[----:B------:R1:W-:Y:S01]  /*ab970*/  STL [R1+0x26c], R0 ;  /* 0x00026c0001007387 */ /* 0x0003e20000100800 */
[----:B------:R-:W-:-:S03]  /*ab980*/  F2FP.SATFINITE.E4M3.F32.PACK_AB_MERGE_C R10, R10, R12, RZ ;  /* 0x0000000c0a0a723e */ /* 0x000fc600048070ff */
[----:B------:R-:W-:Y:S01]  /*ab990*/  STL [R1+0x2d18], R17 ;  /* 0x002d181101007387 */ /* 0x000fe20000100800 */
[----:B-1----:R-:W-:-:S03]  /*ab9a0*/  VIADD R0, R0, UR9 ;  /* 0x0000000900007c36 */ /* 0x002fc60008000000 */
[----:B------:R-:W-:Y:S01]  /*ab9b0*/  STL [R1+0x2d14], R15 ;  /* 0x002d140f01007387 */ /* 0x000fe20000100800 */
[----:B------:R-:W-:Y:S01]  /*ab9c0*/  F2FP.SATFINITE.E4M3.F32.PACK_AB_MERGE_C R8, R8, R9, RZ ;  /* 0x000000090808723e */ /* 0x000fe200048070ff */
[----:B------:R-:W1:Y:S02]  /*ab9d0*/  LDCU UR9, c[0x0][0x3b8] ;  /* 0x00007700ff0977ac */ /* 0x000e640008000800 */
[----:B------:R0:W-:Y:S04]  /*ab9e0*/  STL [R1+0x2a0], R0 ;  /* 0x0002a00001007387 */ /* 0x0001e80000100800 */
[----:B------:R-:W-:Y:S01]  /*ab9f0*/  STL [R1+0x2d00], R13 ;  /* 0x002d000d01007387 */ /* 0x000fe20000100800 */
[----:B0-----:R-:W-:-:S03]  /*aba00*/  VIADD R0, R0, UR10 ;  /* 0x0000000a00007c36 */ /* 0x001fc60008000000 */
[----:B------:R-:W-:Y:S01]  /*aba10*/  STL [R1+0x2cfc], R10 ;  /* 0x002cfc0a01007387 */ /* 0x000fe20000100800 */
[----:B------:R-:W-:Y:S01]  /*aba20*/  F2FP.SATFINITE.E4M3.F32.PACK_AB_MERGE_C R6, R6, R7, RZ ;  /* 0x000000070606723e */ /* 0x000fe200048070ff */
[----:B------:R-:W0:Y:S02]  /*aba30*/  LDCU UR10, c[0x0][0x3b8] ;  /* 0x00007700ff0a77ac */ /* 0x000e240008000800 */
[----:B------:R1:W-:Y:S04]  /*aba40*/  STL [R1+0x2a4], R0 ;  /* 0x0002a40001007387 */ /* 0x0003e80000100800 */
[----:B------:R3:W-:Y:S01]  /*aba50*/  STL [R1+0x2cf0], R8 ;  /* 0x002cf00801007387 */ /* 0x0007e20000100800 */
[----:B------:R-:W-:Y:S01]  /*aba60*/  F2FP.SATFINITE.E4M3.F32.PACK_AB_MERGE_C R2, R2, R5, RZ ;  /* 0x000000050202723e */ /* 0x000fe200048070ff */
[----:B-1----:R-:W-:Y:S01]  /*aba70*/  VIADD R0, R0, UR11 ;  /* 0x0000000b00007c36 */ /* 0x002fe20008000000 */
[----:B------:R-:W1:Y:S01]  /*aba80*/  LDCU UR11, c[0x0][0x3b8] ;  /* 0x00007700ff0b77ac */ /* 0x000e620008000800 */
[----:B---3--:R-:W-:-:S05]  /*aba90*/  F2FP.SATFINITE.E4M3.F32.PACK_AB_MERGE_C R8, R25, R11, RZ ;  /* 0x0000000b1908723e */ /* 0x008fca00048070ff */
[----:B------:R-:W-:Y:S04]  /*abaa0*/  STL [R1+0x2cec], R8 ;  /* 0x002cec0801007387 */ /* 0x000fe80000100800 */
[----:B------:R3:W-:Y:S04]  /*abab0*/  STL [R1+0x2a8], R0 ;  /* 0x0002a80001007387 */ /* 0x0007e80000100800 */
[----:B------:R-:W-:Y:S04]  /*abac0*/  STL [R1+0x2cd0], R6 ;  /* 0x002cd00601007387 */ /* 0x000fe80000100800 */
[----:B------:R-:W4:Y:S01]  /*abad0*/  LDL.LU R11, [R1+0x1158] ;  /* 0x00115800010b7983 */ /* 0x000f220000300800 */
[----:B---3--:R-:W-:Y:S01]  /*abae0*/  VIADD R0, R0, UR5 ;  /* 0x0000000500007c36 */ /* 0x008fe20008000000 */
[----:B------:R-:W3:Y:S02]  /*abaf0*/  LDCU UR5, c[0x0][0x3b8] ;  /* 0x00007700ff0577ac */ /* 0x000ee40008000800 */
[----:B------:R-:W4:Y:S04]  /*abb00*/  LDL.LU R25, [R1+0x115c] ;  /* 0x00115c0001197983 */ /* 0x000f280000300800 */
[----:B------:R0:W-:Y:S04]  /*abb10*/  STL [R1+0x2ccc], R2 ;  /* 0x002ccc0201007387 */ /* 0x0001e80000100800 */
[----:B------:R1:W-:Y:S04]  /*abb20*/  STL [R1+0x2ac], R0 ;  /* 0x0002ac0001007387 */ /* 0x0003e80000100800 */
[----:B------:R-:W3:Y:S04]  /*abb30*/  LDL.LU R5, [R1+0x1160] ;  /* 0x0011600001057983 */ /* 0x000ee80000300800 */
[----:B0-----:R-:W3:Y:S01]  /*abb40*/  LDL.LU R2, [R1+0x1164] ;  /* 0x0011640001027983 */ /* 0x001ee20000300800 */
[----:B-1----:R-:W-:Y:S01]  /*abb50*/  VIADD R0, R0, UR6 ;  /* 0x0000000600007c36 */ /* 0x002fe20008000000 */
[----:B------:R-:W0:Y:S02]  /*abb60*/  LDCU UR6, c[0x0][0x3b8] ;  /* 0x00007700ff0677ac */ /* 0x000e240008000800 */
[----:B------:R-:W3:Y:S01]  /*abb70*/  LDL.LU R29, [R1+0x1168] ;  /* 0x00116800011d7983 */ /* 0x000ee20000300800 */
[----:B--2---:R-:W-:-:S05]  /*abb80*/  F2FP.SATFINITE.E4M3.F32.PACK_AB_MERGE_C R3, R3, R4, RZ ;  /* 0x000000040303723e */ /* 0x004fca00048070ff */
[----:B------:R1:W-:Y:S04]  /*abb90*/  STL [R1+0x2cb0], R3 ;  /* 0x002cb00301007387 */ /* 0x0003e80000100800 */
[----:B------:R-:W2:Y:S04]  /*abba0*/  LDL.LU R28, [R1+0x116c] ;  /* 0x00116c00011c7983 */ /* 0x000ea80000300800 */
[----:B------:R-:W2:Y:S04]  /*abbb0*/  LDL.LU R27, [R1+0x10d0] ;  /* 0x0010d000011b7983 */ /* 0x000ea80000300800 */
[----:B------:R0:W-:Y:S04]  /*abbc0*/  STL [R1+0x2c0], R0 ;  /* 0x0002c00001007387 */ /* 0x0001e80000100800 */
        /* <DEDUP_REMOVED lines=20> */
[----:B-1----:R-:W2:Y:S01]  /*abd10*/  LDL.LU R3, [R1+0x1084] ;  /* 0x0010840001037983 */ /* 0x002ea20000300800 */
[----:B----4-:R-:W-:Y:S01]  /*abd20*/  F2FP.SATFINITE.E4M3.F32.PACK_AB_MERGE_C R11, R25, R11, RZ ;  /* 0x0000000b190b723e */ /* 0x010fe200048070ff */
[----:B0-----:R-:W-:Y:S01]  /*abd30*/  VIADD R0, R0, UR7 ;  /* 0x0000000700007c36 */ /* 0x001fe20008000000 */
[----:B------:R-:W0:Y:S03]  /*abd40*/  LDCU UR7, c[0x0][0x3b8] ;  /* 0x00007700ff0777ac */ /* 0x000e260008000800 */
[----:B------:R1:W-:Y:S04]  /*abd50*/  STL [R1+0x2ca8], R11 ;  /* 0x002ca80b01007387 */ /* 0x0003e80000100800 */
[----:B-1----:R-:W4:Y:S01]  /*abd60*/  LDL.LU R11, [R1+0x1088] ;  /* 0x00108800010b7983 */ /* 0x002f220000300800 */
[----:B---3--:R-:W-:-:S05]  /*abd70*/  F2FP.SATFINITE.E4M3.F32.PACK_AB_MERGE_C R2, R2, R5, RZ ;  /* 0x000000050202723e */ /* 0x008fca00048070ff */
[----:B------:R1:W-:Y:S04]  /*abd80*/  STL [R1+0x2c94], R2 ;  /* 0x002c940201007387 */ /* 0x0003e80000100800 */
[----:B------:R-:W4:Y:S04]  /*abd90*/  LDL.LU R25, [R1+0x108c] ;  /* 0x00108c0001197983 */ /* 0x000f280000300800 */
[----:B------:R-:W3:Y:S04]  /*abda0*/  LDL.LU R5, [R1+0x1070] ;  /* 0x0010700001057983 */ /* 0x000ee80000300800 */
[----:B------:R0:W-:Y:S04]  /*abdb0*/  STL [R1+0x2c4], R0 ;  /* 0x0002c40001007387 */ /* 0x0001e80000100800 */
[----:B-1----:R-:W3:Y:S01]  /*abdc0*/  LDL.LU R2, [R1+0x1074] ;  /* 0x0010740001027983 */ /* 0x002ee20000300800 */
[----:B0-----:R-:W-:Y:S01]  /*abdd0*/  VIADD R0, R0, UR8 ;  /* 0x0000000800007c36 */ /* 0x001fe20008000000 */
[----:B------:R-:W0:Y:S01]  /*abde0*/  LDCU UR8, c[0x0][0x3b8] ;  /* 0x00007700ff0877ac */ /* 0x000e220008000800 */
[----:B--2---:R-:W-:-:S05]  /*abdf0*/  F2FP.SATFINITE.E4M3.F32.PACK_AB_MERGE_C R28, R28, R29, RZ ;  /* 0x0000001d1c1c723e */ /* 0x004fca00048070ff */
[----:B------:R-:W-:Y:S01]  /*abe00*/  STL [R1+0x2c90], R28 ;  /* 0x002c901c01007387 */ /* 0x000fe20000100800 */
[----:B------:R-:W-:Y:S02]  /*abe10*/  F2FP.SATFINITE.E4M3.F32.PACK_AB_MERGE_C R26, R26, R27, RZ ;  /* 0x0000001b1a1a723e */ /* 0x000fe400048070ff */
[----:B------:R-:W-:-:S03]  /*abe20*/  F2FP.SATFINITE.E4M3.F32.PACK_AB_MERGE_C R23, R23, R24, RZ ;  /* 0x000000181717723e */ /* 0x000fc600048070ff */
[----:B------:R-:W-:Y:S04]  /*abe30*/  STL [R1+0x2c58], R26 ;  /* 0x002c581a01007387 */ /* 0x000fe80000100800 */
[----:B------:R-:W-:Y:S01]  /*abe40*/  STL [R1+0x2c54], R23 ;  /* 0x002c541701007387 */ /* 0x000fe20000100800 */
[----:B------:R-:W-:-:S03]  /*abe50*/  F2FP.SATFINITE.E4M3.F32.PACK_AB_MERGE_C R21, R21, R22, RZ ;  /* 0x000000161515723e */ /* 0x000fc600048070ff */
[----:B------:R1:W-:Y:S01]  /*abe60*/  STL [R1+0x2c8], R0 ;  /* 0x0002c80001007387 */ /* 0x0003e20000100800 */
[----:B------:R-:W-:Y:S01]  /*abe70*/  F2FP.SATFINITE.E4M3.F32.PACK_AB_MERGE_C R19, R19, R20, RZ ;  /* 0x000000141313723e */ /* 0x000fe200048070ff */
[----:B-1----:R-:W-:Y:S02]  /*abe80*/  VIADD R0, R0, UR9 ;  /* 0x0000000900007c36 */ /* 0x002fe40008000000 */
[----:B------:R-:W-:Y:S01]  /*abe90*/  STL [R1+0x2f98], R21 ;  /* 0x002f981501007387 */ /* 0x000fe20000100800 */
[----:B------:R-:W1:Y:S01]  /*abea0*/  LDCU UR9, c[0x0][0x3b8] ;  /* 0x00007700ff0977ac */ /* 0x000e620008000800 */
[----:B------:R-:W-:Y:S02]  /*abeb0*/  F2FP.SATFINITE.E4M3.F32.PACK_AB_MERGE_C R17, R17, R18, RZ ;  /* 0x000000121111723e */ /* 0x000fe400048070ff */
[----:B------:R-:W-:Y:S04]  /*abec0*/  STL [R1+0x2fa0], R19 ;  /* 0x002fa01301007387 */ /* 0x000fe80000100800 */
[----:B------:R2:W-:Y:S01]  /*abed0*/  STL [R1+0x2cc], R0 ;  /* 0x0002cc0001007387 */ /* 0x0005e20000100800 */
[----:B------:R-:W-:-:S03]  /*abee0*/  F2FP.SATFINITE.E4M3.F32.PACK_AB_MERGE_C R15, R15, R16, RZ ;  /* 0x000000100f0f723e */ /* 0x000fc600048070ff */
[----:B------:R-:W-:Y:S01]  /*abef0*/  STL [R1+0x2f88], R17 ;  /* 0x002f881101007387 */ /* 0x000fe20000100800 */
[----:B--2---:R-:W-:Y:S01]  /*abf00*/  VIADD R0, R0, UR10 ;  /* 0x0000000a00007c36 */ /* 0x004fe20008000000 */
[----:B------:R-:W-:Y:S02]  /*abf10*/  F2FP.SATFINITE.E4M3.F32.PACK_AB_MERGE_C R13, R13, R14, RZ ;  /* 0x0000000e0d0d723e */ /* 0x000fe400048070ff */
[----:B------:R-:W-:Y:S01]  /*abf20*/  STL [R1+0x2f9c], R15 ;  /* 0x002f9c0f01007387 */ /* 0x000fe20000100800 */
[----:B------:R-:W2:Y:S03]  /*abf30*/  LDCU UR10, c[0x0][0x3b8] ;  /* 0x00007700ff0a77ac */ /* 0x000ea60008000800 */
[----:B------:R0:W-:Y:S01]  /*abf40*/  STL [R1+0x2e0], R0 ;  /* 0x0002e00001007387 */ /* 0x0001e20000100800 */
[----:B------:R-:W-:-:S03]  /*abf50*/  F2FP.SATFINITE.E4M3.F32.PACK_AB_MERGE_C R10, R10, R12, RZ ;  /* 0x0000000c0a0a723e */ /* 0x000fc600048070ff */
[----:B------:R-:W-:Y:S01]  /*abf60*/  STL [R1+0x2f68], R13 ;  /* 0x002f680d01007387 */ /* 0x000fe20000100800 */
[----:B0-----:R-:W-:Y:S01]  /*abf70*/  VIADD R0, R0, UR11 ;  /* 0x0000000b00007c36 */ /* 0x001fe20008000000 */
[----:B------:R-:W-:Y:S02]  /*abf80*/  F2FP.SATFINITE.E4M3.F32.PACK_AB_MERGE_C R8, R8, R9, RZ ;  /* 0x000000090808723e */ /* 0x000fe400048070ff */
[----:B------:R-:W-:Y:S01]  /*abf90*/  STL [R1+0x2f64], R10 ;  /* 0x002f640a01007387 */ /* 0x000fe20000100800 */
[----:B------:R-:W0:Y:S03]  /*abfa0*/  LDCU UR11, c[0x0][0x3b8] ;  /* 0x00007700ff0b77ac */ /* 0x000e260008000800 */
[----:B------:R1:W-:Y:S01]  /*abfb0*/  STL [R1+0x2e4], R0 ;  /* 0x0002e40001007387 */ /* 0x0003e20000100800 */
[----:B------:R-:W-:-:S03]  /*abfc0*/  F2FP.SATFINITE.E4M3.F32.PACK_AB_MERGE_C R6, R6, R7, RZ ;  /* 0x000000070606723e */ /* 0x000fc600048070ff */
[----:B------:R-:W-:Y:S01]  /*abfd0*/  STL [R1+0x2f40], R8 ;  /* 0x002f400801007387 */ /* 0x000fe20000100800 */
[----:B-1----:R-:W-:Y:S01]  /*abfe0*/  VIADD R0, R0, UR5 ;  /* 0x0000000500007c36 */ /* 0x002fe20008000000 */
[----:B------:R-:W-:Y:S02]  /*abff0*/  F2FP.SATFINITE.E4M3.F32.PACK_AB_MERGE_C R3, R3, R4, RZ ;  /* 0x000000040303723e */ /* 0x000fe400048070ff */
[----:B------:R1:W-:Y:S01]  /*ac000*/  STL [R1+0x2fac], R6 ;  /* 0x002fac0601007387 */ /* 0x0003e20000100800 */
[----:B------:R-:W0:Y:S03]  /*ac010*/  LDCU UR5, c[0x0][0x3b8] ;  /* 0x00007700ff0577ac */ /* 0x000e260008000800 */
[----:B------:R-:W-:Y:S04]  /*ac020*/  STL [R1+0x2e8], R0 ;  /* 0x0002e80001007387 */ /* 0x000fe80000100800 */
[----:B------:R-:W2:Y:S04]  /*ac030*/  LDL.LU R7, [R1+0x1078] ;  /* 0x0010780001077983 */ /* 0x000ea80000300800 */
[----:B------:R0:W-:Y:S04]  /*ac040*/  STL [R1+0x2f28], R3 ;  /* 0x002f280301007387 */ /* 0x0001e80000100800 */
[----:B-1----:R-:W2:Y:S04]  /*ac050*/  LDL.LU R6, [R1+0x107c] ;  /* 0x00107c0001067983 */ /* 0x002ea80000300800 */
[----:B------:R-:W2:Y:S04]  /*ac060*/  LDL.LU R4, [R1+0x1060] ;  /* 0x0010600001047983 */ /* 0x000ea80000300800 */
[----:B0-----:R-:W2:Y:S01]  /*ac070*/  LDL.LU R3, [R1+0x1064] ;  /* 0x0010640001037983 */ /* 0x001ea20000300800 */
[----:B------:R-:W-:Y:S01]  /*ac080*/  VIADD R0, R0, UR6 ;  /* 0x0000000600007c36 */ /* 0x000fe20008000000 */
[----:B----4-:R-:W-:Y:S01]  /*ac090*/  F2FP.SATFINITE.E4M3.F32.PACK_AB_MERGE_C R8, R25, R11, RZ ;  /* 0x0000000b1908723e */ /* 0x010fe200048070ff */
[----:B------:R-:W0:Y:S04]  /*ac0a0*/  LDCU UR6, c[0x0][0x3b8] ;  /* 0x00007700ff0677ac */ /* 0x000e280008000800 */
[----:B------:R-:W-:Y:S04]  /*ac0b0*/  STL [R1+0x2f24], R8 ;  /* 0x002f240801007387 */ /* 0x000fe80000100800 */
[----:B------:R1:W-:Y:S01]  /*ac0c0*/  STL [R1+0x2ec], R0 ;  /* 0x0002ec0001007387 */ /* 0x0003e20000100800 */
[----:B---3--:R-:W-:-:S05]  /*ac0d0*/  F2FP.SATFINITE.E4M3.F32.PACK_AB_MERGE_C R2, R2, R5, RZ ;  /* 0x000000050202723e */ /* 0x008fca00048070ff */
[----:B------:R3:W-:Y:S01]  /*ac0e0*/  STL [R1+0x2f08], R2 ;  /* 0x002f080201007387 */ /* 0x0007e20000100800 */
[----:B-1----:R-:W-:Y:S01]  /*ac0f0*/  VIADD R0, R0, UR7 ;  /* 0x0000000700007c36 */ /* 0x002fe20008000000 */
[----:B------:R-:W1:Y:S02]  /*ac100*/  LDCU UR7, c[0x0][0x3b8] ;  /* 0x00007700ff0777ac */ /* 0x000e640008000800 */
[----:B------:R-:W4:Y:S04]  /*ac110*/  LDL.LU R29, [R1+0x1068] ;  /* 0x00106800011d7983 */ /* 0x000f280000300800 */
[----:B------:R-:W4:Y:S04]  /*ac120*/  LDL.LU R28, [R1+0x106c] ;  /* 0x00106c00011c7983 */ /* 0x000f280000300800 */
[----:B------:R-:W4:Y:S04]  /*ac130*/  LDL.LU R27, [R1+0x1050] ;  /* 0x00105000011b7983 */ /* 0x000f280000300800 */
[----:B------:R0:W-:Y:S04]  /*ac140*/  STL [R1+0x300], R0 ;  /* 0x0003000001007387 */ /* 0x0001e80000100800 */
        /* <DEDUP_REMOVED lines=18> */
[----:B---3--:R-:W3:Y:S01]  /*ac270*/  LDL.LU R2, [R1+0x101c] ;  /* 0x00101c0001027983 */ /* 0x008ee20000300800 */
[----:B0-----:R-:W-:Y:S01]  /*ac280*/  VIADD R0, R0, UR8 ;  /* 0x0000000800007c36 */ /* 0x001fe20008000000 */
[----:B------:R-:W0:Y:S01]  /*ac290*/  LDCU UR8, c[0x0][0x3b8] ;  /* 0x00007700ff0877ac */ /* 0x000e220008000800 */
[----:B--2---:R-:W-:-:S05]  /*ac2a0*/  F2FP.SATFINITE.E4M3.F32.PACK_AB_MERGE_C R6, R6, R7, RZ ;  /* 0x000000070606723e */ /* 0x004fca00048070ff */
[----:B------:R2:W-:Y:S01]  /*ac2b0*/  STL [R1+0x2fb0], R6 ;  /* 0x002fb00601007387 */ /* 0x0005e20000100800 */
[----:B------:R-:W-:-:S03]  /*ac2c0*/  F2FP.SATFINITE.E4M3.F32.PACK_AB_MERGE_C R3, R3, R4, RZ ;  /* 0x000000040303723e */ /* 0x000fc600048070ff */
[----:B------:R-:W3:Y:S04]  /*ac2d0*/  LDL.LU R9, [R1+0x1000] ;  /* 0x0010000001097983 */ /* 0x000ee80000300800 */
[----:B------:R0:W-:Y:S04]  /*ac2e0*/  STL [R1+0x2ee8], R3 ;  /* 0x002ee80301007387 */ /* 0x0001e80000100800 */
[----:B------:R-:W3:Y:S04]  /*ac2f0*/  LDL.LU R8, [R1+0x1004] ;  /* 0x0010040001087983 */ /* 0x000ee80000300800 */
[----:B------:R-:W3:Y:S04]  /*ac300*/  LDL.LU R7, [R1+0x1008] ;  /* 0x0010080001077983 */ /* 0x000ee80000300800 */
[----:B------:R0:W-:Y:S04]  /*ac310*/  STL [R1+0x304], R0 ;  /* 0x0003040001007387 */ /* 0x0001e80000100800 */
[----:B--2---:R-:W2:Y:S04]  /*ac320*/  LDL.LU R6, [R1+0x100c] ;  /* 0x00100c0001067983 */ /* 0x004ea80000300800 */
[----:B------:R-:W2:Y:S04]  /*ac330*/  LDL.LU R4, [R1+0xff0] ;  /* 0x000ff00001047983 */ /* 0x000ea80000300800 */
[----:B0-----:R-:W2:Y:S01]  /*ac340*/  LDL.LU R3, [R1+0xff4] ;  /* 0x000ff40001037983 */ /* 0x001ea20000300800 */
[----:B----4-:R-:W-:Y:S01]  /*ac350*/  F2FP.SATFINITE.E4M3.F32.PACK_AB_MERGE_C R28, R28, R29, RZ ;  /* 0x0000001d1c1c723e */ /* 0x010fe200048070ff */
[----:B------:R-:W-:Y:S01]  /*ac360*/  VIADD R0, R0, UR9 ;  /* 0x0000000900007c36 */ /* 0x000fe20008000000 */
[----:B------:R-:W0:Y:S03]  /*ac370*/  LDCU UR9, c[0x0][0x3b8] ;  /* 0x00007700ff0977ac */ /* 0x000e260008000800 */
[----:B------:R-:W-:Y:S01]  /*ac380*/  STL [R1+0x2ee4], R28 ;  /* 0x002ee41c01007387 */ /* 0x000fe20000100800 */
[----:B------:R-:W-:-:S02]  /*ac390*/  F2FP.SATFINITE.E4M3.F32.PACK_AB_MERGE_C R26, R26, R27, RZ ;  /* 0x0000001b1a1a723e */ /* 0x000fc400048070ff */
[----:B------:R-:W-:-:S03]  /*ac3a0*/  F2FP.SATFINITE.E4M3.F32.PACK_AB_MERGE_C R23, R23, R24, RZ ;  /* 0x000000181717723e */ /* 0x000fc600048070ff */
[----:B------:R-:W-:Y:S04]  /*ac3b0*/  STL [R1+0x2ecc], R26 ;  /* 0x002ecc1a01007387 */ /* 0x000fe80000100800 */
[----:B------:R-:W-:Y:S01]  /*ac3c0*/  STL [R1+0x2fb4], R23 ;  /* 0x002fb41701007387 */ /* 0x000fe20000100800 */
[----:B------:R-:W-:-:S03]  /*ac3d0*/  F2FP.SATFINITE.E4M3.F32.PACK_AB_MERGE_C R21, R21, R22, RZ ;  /* 0x000000161515723e */ /* 0x000fc600048070ff */
[----:B------:R4:W-:Y:S01]  /*ac3e0*/  STL [R1+0x308], R0 ;  /* 0x0003080001007387 */ /* 0x0009e20000100800 */
[----:B------:R-:W-:Y:S01]  /*ac3f0*/  F2FP.SATFINITE.E4M3.F32.PACK_AB_MERGE_C R19, R19, R20, RZ ;  /* 0x000000141313723e */ /* 0x000fe200048070ff */
[----:B----4-:R-:W-:Y:S02]  /*ac400*/  VIADD R0, R0, UR10 ;  /* 0x0000000a00007c36 */ /* 0x010fe40008000000 */
[----:B------:R-:W-:Y:S01]  /*ac410*/  STL [R1+0x2eb0], R21 ;  /* 0x002eb01501007387 */ /* 0x000fe20000100800 */
[----:B------:R-:W4:Y:S01]  /*ac420*/  LDCU UR10, c[0x0][0x3b8] ;  /* 0x00007700ff0a77ac */ /* 0x000f220008000800 */
[----:B------:R-:W-:Y:S02]  /*ac430*/  F2FP.SATFINITE.E4M3.F32.PACK_AB_MERGE_C R17, R17, R18, RZ ;  /* 0x000000121111723e */ /* 0x000fe400048070ff */
[----:B------:R-:W-:Y:S04]  /*ac440*/  STL [R1+0x2eac], R19 ;  /* 0x002eac1301007387 */ /* 0x000fe80000100800 */
        /* <DEDUP_REMOVED lines=12> */
[----:B------:R-:W-:Y:S01]  /*ac510*/  STL [R1+0x2e6c], R12 ;  /* 0x002e6c0c01007387 */ /* 0x000fe20000100800 */
[----:B------:R-:W1:Y:S03]  /*ac520*/  LDCU UR5, c[0x0][0x3b8] ;  /* 0x00007700ff0577ac */ /* 0x000e660008000800 */
[----:B------:R0:W-:Y:S01]  /*ac530*/  STL [R1+0x324], R0 ;  /* 0x0003240001007387 */ /* 0x0001e20000100800 */
[----:B---3--:R-:W-:-:S03]  /*ac540*/  F2FP.SATFINITE.E4M3.F32.PACK_AB_MERGE_C R2, R2, R5, RZ ;  /* 0x000000050202723e */ /* 0x008fc600048070ff */
[----:B------:R-:W-:Y:S04]  /*ac550*/  STL [R1+0x2e58], R10 ;  /* 0x002e580a01007387 */ /* 0x000fe80000100800 */
[----:B------:R-:W3:Y:S01]  /*ac560*/  LDL.LU R11, [R1+0xff8] ;  /* 0x000ff800010b7983 */ /* 0x000ee20000300800 */
[----:B0-----:R-:W-:Y:S01]  /*ac570*/  VIADD R0, R0, UR6 ;  /* 0x0000000600007c36 */ /* 0x001fe20008000000 */
[----:B------:R-:W0:Y:S02]  /*ac580*/  LDCU UR6, c[0x0][0x3b8] ;  /* 0x00007700ff0677ac */ /* 0x000e240008000800 */
[----:B------:R-:W3:Y:S04]  /*ac590*/  LDL.LU R25, [R1+0xffc] ;  /* 0x000ffc0001197983 */ /* 0x000ee80000300800 */
[----:B------:R0:W-:Y:S04]  /*ac5a0*/  STL [R1+0x2fbc], R2 ;  /* 0x002fbc0201007387 */ /* 0x0001e80000100800 */
[----:B------:R1:W-:Y:S04]  /*ac5b0*/  STL [R1+0x328], R0 ;  /* 0x0003280001007387 */ /* 0x0003e80000100800 */
[----:B------:R-:W4:Y:S04]  /*ac5c0*/  LDL.LU R5, [R1+0xfe0] ;  /* 0x000fe00001057983 */ /* 0x000f280000300800 */
[----:B0-----:R-:W4:Y:S01]  /*ac5d0*/  LDL.LU R2, [R1+0xfe4] ;  /* 0x000fe40001027983 */ /* 0x001f220000300800 */
[----:B-1----:R-:W-:Y:S01]  /*ac5e0*/  VIADD R0, R0, UR7 ;  /* 0x0000000700007c36 */ /* 0x002fe20008000000 */
[----:B------:R-:W0:Y:S01]  /*ac5f0*/  LDCU UR7, c[0x0][0x3b8] ;  /* 0x00007700ff0777ac */ /* 0x000e220008000800 */
[----:B------:R-:W-:-:S05]  /*ac600*/  F2FP.SATFINITE.E4M3.F32.PACK_AB_MERGE_C R8, R8, R9, RZ ;  /* 0x000000090808723e */ /* 0x000fca00048070ff */
[----:B------:R-:W-:Y:S01]  /*ac610*/  STL [R1+0x2e50], R8 ;  /* 0x002e500801007387 */ /* 0x000fe20000100800 */
[----:B--2---:R-:W-:-:S05]  /*ac620*/  F2FP.SATFINITE.E4M3.F32.PACK_AB_MERGE_C R6, R6, R7, RZ ;  /* 0x000000070606723e */ /* 0x004fca00048070ff */
[----:B------:R-:W-:Y:S01]  /*ac630*/  STL [R1+0x2e44], R6 ;  /* 0x002e440601007387 */ /* 0x000fe20000100800 */
[----:B------:R-:W-:-:S03]  /*ac640*/  F2FP.SATFINITE.E4M3.F32.PACK_AB_MERGE_C R3, R3, R4, RZ ;  /* 0x000000040303723e */ /* 0x000fc600048070ff */
[----:B------:R1:W-:Y:S04]  /*ac650*/  STL [R1+0x32c], R0 ;  /* 0x00032c0001007387 */ /* 0x0003e80000100800 */
[----:B------:R2:W-:Y:S04]  /*ac660*/  STL [R1+0x2e28], R3 ;  /* 0x002e280301007387 */ /* 0x0005e80000100800 */
[----:B------:R-:W4:Y:S01]  /*ac670*/  LDL.LU R29, [R1+0xfe8] ;  /* 0x000fe800011d7983 */ /* 0x000f220000300800 */
[----:B-1----:R-:W-:Y:S01]  /*ac680*/  VIADD R0, R0, UR8 ;  /* 0x0000000800007c36 */ /* 0x002fe20008000000 */
[----:B------:R-:W1:Y:S02]  /*ac690*/  LDCU UR8, c[0x0][0x3b8] ;  /* 0x00007700ff0877ac */ /* 0x000e640008000800 */
        /* <DEDUP_REMOVED lines=19> */
[----:B--2---:R-:W2:Y:S01]  /*ac7d0*/  LDL.LU R3, [R1+0xf94] ;  /* 0x000f940001037983 */ /* 0x004ea20000300800 */
[----:B---3--:R-:W-:Y:S01]  /*ac7e0*/  F2FP.SATFINITE.E4M3.F32.PACK_AB_MERGE_C R8, R25, R11, RZ ;  /* 0x0000000b1908723e */ /* 0x008fe200048070ff */
[----:B0-----:R-:W-:Y:S01]  /*ac7f0*/  VIADD R0, R0, UR9 ;  /* 0x0000000900007c36 */ /* 0x001fe20008000000 */
[----:B------:R-:W0:Y:S03]  /*ac800*/  LDCU UR9, c[0x0][0x3b8] ;  /* 0x00007700ff0977ac */ /* 0x000e260008000800 */
[----:B------:R3:W-:Y:S04]  /*ac810*/  STL [R1+0x2fc4], R8 ;  /* 0x002fc40801007387 */ /* 0x0007e80000100800 */
[----:B------:R-:W2:Y:S01]  /*ac820*/  LDL.LU R12, [R1+0xf98] ;  /* 0x000f9800010c7983 */ /* 0x000ea20000300800 */
[----:B----4-:R-:W-:-:S05]  /*ac830*/  F2FP.SATFINITE.E4M3.F32.PACK_AB_MERGE_C R2, R2, R5, RZ ;  /* 0x000000050202723e */ /* 0x010fca00048070ff */
[----:B------:R4:W-:Y:S04]  /*ac840*/  STL [R1+0x2e10], R2 ;  /* 0x002e100201007387 */ /* 0x0009e80000100800 */
[----:B------:R-:W2:Y:S04]  /*ac850*/  LDL.LU R10, [R1+0xf9c] ;  /* 0x000f9c00010a7983 */ /* 0x000ea80000300800 */
[----:B------:R-:W2:Y:S04]  /*ac860*/  LDL.LU R9, [R1+0xf80] ;  /* 0x000f800001097983 */ /* 0x000ea80000300800 */
[----:B------:R0:W-:Y:S04]  /*ac870*/  STL [R1+0x3a4], R0 ;  /* 0x0003a40001007387 */ /* 0x0001e80000100800 */
[----:B---3--:R-:W3:Y:S04]  /*ac880*/  LDL.LU R8, [R1+0xf84] ;  /* 0x000f840001087983 */ /* 0x008ee80000300800 */
[----:B------:R-:W3:Y:S04]  /*ac890*/  LDL.LU R11, [R1+0xf88] ;  /* 0x000f8800010b7983 */ /* 0x000ee80000300800 */
[----:B------:R-:W3:Y:S04]  /*ac8a0*/  LDL.LU R25, [R1+0xf8c] ;  /* 0x000f8c0001197983 */ /* 0x000ee80000300800 */
[----:B------:R-:W3:Y:S04]  /*ac8b0*/  LDL.LU R5, [R1+0xf70] ;  /* 0x000f700001057983 */ /* 0x000ee80000300800 */
[----:B----4-:R-:W4:Y:S01]  /*ac8c0*/  LDL.LU R2, [R1+0xf74] ;  /* 0x000f740001027983 */ /* 0x010f220000300800 */
[----:B0-----:R-:W-:Y:S01]  /*ac8d0*/  VIADD R0, R0, UR10 ;  /* 0x0000000a00007c36 */ /* 0x001fe20008000000 */
[----:B------:R-:W0:Y:S01]  /*ac8e0*/  LDCU UR10, c[0x0][0x3b8] ;  /* 0x00007700ff0a77ac */ /* 0x000e220008000800 */
[----:B------:R-:W-:-:S05]  /*ac8f0*/  F2FP.SATFINITE.E4M3.F32.PACK_AB_MERGE_C R28, R28, R29, RZ ;  /* 0x0000001d1c1c723e */ /* 0x000fca00048070ff */
        /* <DEDUP_REMOVED lines=8> */
[----:B0-----:R-:W-:Y:S02]  /*ac980*/  VIADD R0, R0, UR11 ;  /* 0x0000000b00007c36 */ /* 0x001fe40008000000 */
[----:B------:R-:W-:Y:S01]  /*ac990*/  STL [R1+0x2dd8], R21 ;  /* 0x002dd81501007387 */ /* 0x000fe20000100800 */
[----:B------:R-:W0:Y:S01]  /*ac9a0*/  LDCU UR11, c[0x0][0x3b8] ;  /* 0x00007700ff0b77ac */ /* 0x000e220008000800 */
[----:B------:R-:W-:Y:S02]  /*ac9b0*/  F2FP.SATFINITE.E4M3.F32.PACK_AB_MERGE_C R17, R17, R18, RZ ;  /* 0x000000121111723e */ /* 0x000fe400048070ff */
[----:B------:R-:W-:Y:S04]  /*ac9c0*/  STL [R1+0x2dd4], R19 ;  /* 0x002dd41301007387 */ /* 0x000fe80000100800 */
        /* <DEDUP_REMOVED lines=8> */
[----:B------:R-:W-:-:S03]  /*aca50*/  F2FP.SATFINITE.E4M3.F32.PACK_AB_MERGE_C R6, R6, R7, RZ ;  /* 0x000000070606723e */ /* 0x000fc600048070ff */
[----:B------:R-:W-:Y:S01]  /*aca60*/  STL [R1+0x2d9c], R13 ;  /* 0x002d9c0d01007387 */ /* 0x000fe20000100800 */
[----:B0-----:R-:W-:Y:S01]  /*aca70*/  VIADD R0, R0, UR6 ;  /* 0x0000000600007c36 */ /* 0x001fe20008000000 */
[----:B--2---:R-:W-:Y:S02]  /*aca80*/  F2FP.SATFINITE.E4M3.F32.PACK_AB_MERGE_C R3, R3, R4, RZ ;  /* 0x000000040303723e */ /* 0x004fe400048070ff */
[----:B------:R0:W-:Y:S01]  /*aca90*/  STL [R1+0x2d98], R6 ;  /* 0x002d980601007387 */ /* 0x0001e20000100800 */
[----:B------:R-:W2:Y:S03]  /*acaa0*/  LDCU UR6, c[0x0][0x3b8] ;  /* 0x00007700ff0677ac */ /* 0x000ea60008000800 */
[----:B------:R-:W-:Y:S04]  /*acab0*/  STL [R1+0x3f4], R0 ;  /* 0x0003f40001007387 */ /* 0x000fe80000100800 */
[----:B------:R-:W2:Y:S04]  /*acac0*/  LDL.LU R7, [R1+0xf78] ;  /* 0x000f780001077983 */ /* 0x000ea80000300800 */
[----:B------:R1:W-:Y:S04]  /*acad0*/  STL [R1+0x2d80], R3 ;  /* 0x002d800301007387 */ /* 0x0003e80000100800 */
[----:B0-----:R-:W2:Y:S04]  /*acae0*/  LDL.LU R6, [R1+0xf7c] ;  /* 0x000f7c0001067983 */ /* 0x001ea80000300800 */
[----:B------:R-:W2:Y:S04]  /*acaf0*/  LDL.LU R4, [R1+0xf60] ;  /* 0x000f600001047983 */ /* 0x000ea80000300800 */
[----:B-1----:R-:W2:Y:S01]  /*acb00*/  LDL.LU R3, [R1+0xf64] ;  /* 0x000f640001037983 */ /* 0x002ea20000300800 */
[----:B------:R-:W-:Y:S01]  /*acb10*/  VIADD R0, R0, UR7 ;  /* 0x0000000700007c36 */ /* 0x000fe20008000000 */
[----:B------:R-:W-:Y:S01]  /*acb20*/  F2FP.SATFINITE.E4M3.F32.PACK_AB_MERGE_C R10, R10, R12, RZ ;  /* 0x0000000c0a0a723e */ /* 0x000fe200048070ff */
[----:B------:R-:W0:Y:S04]  /*acb30*/  LDCU UR7, c[0x0][0x3b8] ;  /* 0x00007700ff0777ac */ /* 0x000e280008000800 */
[----:B------:R-:W-:Y:S01]  /*acb40*/  STL [R1+0x2fd4], R10 ;  /* 0x002fd40a01007387 */ /* 0x000fe20000100800 */
[----:B---3--:R-:W-:-:S03]  /*acb50*/  F2FP.SATFINITE.E4M3.F32.PACK_AB_MERGE_C R8, R8, R9, RZ ;  /* 0x000000090808723e */ /* 0x008fc600048070ff */
[----:B------:R1:W-:Y:S04]  /*acb60*/  STL [R1+0x3f8], R0 ;  /* 0x0003f80001007387 */ /* 0x0003e80000100800 */
[----:B------:R3:W-:Y:S01]  /*acb70*/  STL [R1+0x2d68], R8 ;  /* 0x002d680801007387 */ /* 0x0007e20000100800 */
[----:B-1----:R-:W-:Y:S01]  /*acb80*/  VIADD R0, R0, UR8 ;  /* 0x0000000800007c36 */ /* 0x002fe20008000000 */
[----:B------:R-:W1:Y:S01]  /*acb90*/  LDCU UR8, c[0x0][0x3b8] ;  /* 0x00007700ff0877ac */ /* 0x000e620008000800 */
[----:B---3--:R-:W-:Y:S02]  /*acba0*/  F2FP.SATFINITE.E4M3.F32.PACK_AB_MERGE_C R8, R25, R11, RZ ;  /* 0x0000000b1908723e */ /* 0x008fe400048070ff */
[----:B----4-:R-:W-:-:S03]  /*acbb0*/  F2FP.SATFINITE.E4M3.F32.PACK_AB_MERGE_C R2, R2, R5, RZ ;  /* 0x000000050202723e */ /* 0x010fc600048070ff */
[----:B------:R-:W-:Y:S04]  /*acbc0*/  STL [R1+0x2d64], R8 ;  /* 0x002d640801007387 */ /* 0x000fe80000100800 */
[----:B------:R3:W-:Y:S04]  /*acbd0*/  STL [R1+0x3fc], R0 ;  /* 0x0003fc0001007387 */ /* 0x0007e80000100800 */
[----:B------:R4:W-:Y:S04]  /*acbe0*/  STL [R1+0x2d48], R2 ;  /* 0x002d480201007387 */ /* 0x0009e80000100800 */
[----:B------:R-:W2:Y:S01]  /*acbf0*/  LDL.LU R29, [R1+0xf68] ;  /* 0x000f6800011d7983 */ /* 0x000ea20000300800 */
[----:B---3--:R-:W-:Y:S01]  /*acc00*/  VIADD R0, R0, UR9 ;  /* 0x0000000900007c36 */ /* 0x008fe20008000000 */
[----:B------:R-:W3:Y:S02]  /*acc10*/  LDCU UR9, c[0x0][0x3b8] ;  /* 0x00007700ff0977ac */ /* 0x000ee40008000800 */
        /* <DEDUP_REMOVED lines=17> */
[----:B----4-:R-:W4:Y:S01]  /*acd30*/  LDL.LU R2, [R1+0xf2c] ;  /* 0x000f2c0001027983 */ /* 0x010f220000300800 */
[----:B0-----:R-:W-:Y:S01]  /*acd40*/  VIADD R0, R0, UR10 ;  /* 0x0000000a00007c36 */ /* 0x001fe20008000000 */
[----:B------:R-:W0:Y:S01]  /*acd50*/  LDCU UR10, c[0x0][0x3b8] ;  /* 0x00007700ff0a77ac */ /* 0x000e220008000800 */
[----:B--2---:R-:W-:-:S05]  /*acd60*/  F2FP.SATFINITE.E4M3.F32.PACK_AB_MERGE_C R6, R6, R7, RZ ;  /* 0x000000070606723e */ /* 0x004fca00048070ff */
[----:B------:R2:W-:Y:S01]  /*acd70*/  STL [R1+0x2fd8], R6 ;  /* 0x002fd80601007387 */ /* 0x0005e20000100800 */
[----:B------:R-:W-:-:S03]  /*acd80*/  F2FP.SATFINITE.E4M3.F32.PACK_AB_MERGE_C R3, R3, R4, RZ ;  /* 0x000000040303723e */ /* 0x000fc600048070ff */
[----:B------:R-:W4:Y:S04]  /*acd90*/  LDL.LU R14, [R1+0xf10] ;  /* 0x000f1000010e7983 */ /* 0x000f280000300800 */
[----:B------:R0:W-:Y:S04]  /*acda0*/  STL [R1+0x2d30], R3 ;  /* 0x002d300301007387 */ /* 0x0001e80000100800 */
[----:B------:R-:W4:Y:S04]  /*acdb0*/  LDL.LU R13, [R1+0xf14] ;  /* 0x000f1400010d7983 */ /* 0x000f280000300800 */
[----:B------:R-:W4:Y:S04]  /*acdc0*/  LDL.LU R12, [R1+0xf18] ;  /* 0x000f1800010c7983 */ /* 0x000f280000300800 */
[----:B------:R0:W-:Y:S04]  /*acdd0*/  STL [R1+0x414], R0 ;  /* 0x0004140001007387 */ /* 0x0001e80000100800 */
[----:B------:R-:W4:Y:S04]  /*acde0*/  LDL.LU R10, [R1+0xf1c] ;  /* 0x000f1c00010a7983 */ /* 0x000f280000300800 */
[----:B------:R-:W4:Y:S04]  /*acdf0*/  LDL.LU R9, [R1+0xf00] ;  /* 0x000f000001097983 */ /* 0x000f280000300800 */
[----:B------:R-:W4:Y:S04]  /*ace00*/  LDL.LU R8, [R1+0xf04] ;  /* 0x000f040001087983 */ /* 0x000f280000300800 */
[----:B------:R-:W4:Y:S04]  /*ace10*/  LDL.LU R7, [R1+0xf08] ;  /* 0x000f080001077983 */ /* 0x000f280000300800 */
[----:B--2---:R-:W2:Y:S04]  /*ace20*/  LDL.LU R6, [R1+0xf0c] ;  /* 0x000f0c0001067983 */ /* 0x004ea80000300800 */
[----:B------:R-:W2:Y:S04]  /*ace30*/  LDL.LU R4, [R1+0xef0] ;  /* 0x000ef00001047983 */ /* 0x000ea80000300800 */
[----:B0-----:R-:W2:Y:S01]  /*ace40*/  LDL.LU R3, [R1+0xef4] ;  /* 0x000ef40001037983 */ /* 0x001ea20000300800 */
[----:B------:R-:W-:Y:S01]  /*ace50*/  VIADD R0, R0, UR11 ;  /* 0x0000000b00007c36 */ /* 0x000fe20008000000 */
[----:B------:R-:W0:Y:S01]  /*ace60*/  LDCU UR11, c[0x0][0x3b8] ;  /* 0x00007700ff0b77ac */ /* 0x000e220008000800 */
[----:B---3--:R-:W-:-:S05]  /*ace70*/  F2FP.SATFINITE.E4M3.F32.PACK_AB_MERGE_C R28, R28, R29, RZ ;  /* 0x0000001d1c1c723e */ /* 0x008fca00048070ff */
        /* <DEDUP_REMOVED lines=8> */
[----:B---3--:R-:W-:Y:S02]  /*acf00*/  VIADD R0, R0, UR5 ;  /* 0x0000000500007c36 */ /* 0x008fe40008000000 */
[----:B------:R-:W-:Y:S01]  /*acf10*/  STL [R1+0x2cf8], R21 ;  /* 0x002cf81501007387 */ /* 0x000fe20000100800 */
[----:B------:R-:W3:Y:S01]  /*acf20*/  LDCU UR5, c[0x0][0x3b8] ;  /* 0x00007700ff0577ac */ /* 0x000ee20008000800 */
        /* <DEDUP_REMOVED lines=10> */
[----:B----4-:R-:W-:-:S03]  /*acfd0*/  F2FP.SATFINITE.E4M3.F32.PACK_AB_MERGE_C R2, R2, R5, RZ ;  /* 0x000000050202723e */ /* 0x010fc600048070ff */
[----:B------:R4:W-:Y:S01]  /*acfe0*/  STL [R1+0x2cc0], R11 ;  /* 0x002cc00b01007387 */ /* 0x0009e20000100800 */
[----:B-1----:R-:W-:Y:S01]  /*acff0*/  VIADD R0, R0, UR7 ;  /* 0x0000000700007c36 */ /* 0x002fe20008000000 */
[----:B------:R-:W1:Y:S02]  /*ad000*/  LDCU UR7, c[0x0][0x3b8] ;  /* 0x00007700ff0777ac */ /* 0x000e640008000800 */
[----:B----4-:R-:W4:Y:S04]  /*ad010*/  LDL.LU R11, [R1+0xef8] ;  /* 0x000ef800010b7983 */ /* 0x010f280000300800 */
[----:B------:R-:W4:Y:S04]  /*ad020*/  LDL.LU R25, [R1+0xefc] ;  /* 0x000efc0001197983 */ /* 0x000f280000300800 */
[----:B------:R0:W-:Y:S04]  /*ad030*/  STL [R1+0x2cbc], R2 ;  /* 0x002cbc0201007387 */ /* 0x0001e80000100800 */
[----:B------:R1:W-:Y:S04]  /*ad040*/  STL [R1+0x19ec], R0 ;  /* 0x0019ec0001007387 */ /* 0x0003e80000100800 */
[----:B------:R-:W3:Y:S04]  /*ad050*/  LDL.LU R5, [R1+0xee0] ;  /* 0x000ee00001057983 */ /* 0x000ee80000300800 */
[----:B0-----:R-:W3:Y:S01]  /*ad060*/  LDL.LU R2, [R1+0xee4] ;  /* 0x000ee40001027983 */ /* 0x001ee20000300800 */
[----:B-1----:R-:W-:Y:S01]  /*ad070*/  VIADD R0, R0, UR8 ;  /* 0x0000000800007c36 */ /* 0x002fe20008000000 */
[----:B------:R-:W0:Y:S01]  /*ad080*/  LDCU UR8, c[0x0][0x3b8] ;  /* 0x00007700ff0877ac */ /* 0x000e220008000800 */
[----:B------:R-:W-:-:S05]  /*ad090*/  F2FP.SATFINITE.E4M3.F32.PACK_AB_MERGE_C R13, R13, R14, RZ ;  /* 0x0000000e0d0d723e */ /* 0x000fca00048070ff */
[----:B------:R-:W-:Y:S01]  /*ad0a0*/  STL [R1+0x2ca0], R13 ;  /* 0x002ca00d01007387 */ /* 0x000fe20000100800 */
[----:B------:R-:W-:-:S05]  /*ad0b0*/  F2FP.SATFINITE.E4M3.F32.PACK_AB_MERGE_C R10, R10, R12, RZ ;  /* 0x0000000c0a0a723e */ /* 0x000fca00048070ff */
[----:B------:R-:W-:Y:S01]  /*ad0c0*/  STL [R1+0x2fe4], R10 ;  /* 0x002fe40a01007387 */ /* 0x000fe20000100800 */
[----:B------:R-:W-:-:S03]  /*ad0d0*/  F2FP.SATFINITE.E4M3.F32.PACK_AB_MERGE_C R8, R8, R9, RZ ;  /* 0x000000090808723e */ /* 0x000fc600048070ff */
[----:B------:R1:W-:Y:S01]  /*ad0e0*/  STL [R1+0x1a28], R0 ;  /* 0x001a280001007387 */ /* 0x0003e20000100800 */
[----:B--2---:R-:W-:Y:S01]  /*ad0f0*/  F2FP.SATFINITE.E4M3.F32.PACK_AB_MERGE_C R6, R6, R7, RZ ;  /* 0x000000070606723e */ /* 0x004fe200048070ff */
[----:B-1----:R-:W-:Y:S02]  /*ad100*/  VIADD R0, R0, UR9 ;  /* 0x0000000900007c36 */ /* 0x002fe40008000000 */
[----:B------:R-:W-:Y:S01]  /*ad110*/  STL [R1+0x2c68], R8 ;  /* 0x002c680801007387 */ /* 0x000fe20000100800 */
[----:B------:R-:W1:Y:S01]  /*ad120*/  LDCU UR9, c[0x0][0x3b8] ;  /* 0x00007700ff0977ac */ /* 0x000e620008000800 */
[----:B------:R-:W-:Y:S02]  /*ad130*/  F2FP.SATFINITE.E4M3.F32.PACK_AB_MERGE_C R3, R3, R4, RZ ;  /* 0x000000040303723e */ /* 0x000fe400048070ff */
[----:B------:R-:W-:Y:S04]  /*ad140*/  STL [R1+0x2c64], R6 ;  /* 0x002c640601007387 */ /* 0x000fe80000100800 */
[----:B------:R2:W-:Y:S04]  /*ad150*/  STL [R1+0x1a2c], R0 ;  /* 0x001a2c0001007387 */ /* 0x0005e80000100800 */
[----:B------:R0:W-:Y:S04]  /*ad160*/  STL [R1+0x2c14], R3 ;  /* 0x002c140301007387 */ /* 0x0001e80000100800 */
[----:B------:R-:W3:Y:S01]  /*ad170*/  LDL.LU R29, [R1+0xee8] ;  /* 0x000ee800011d7983 */ /* 0x000ee20000300800 */
[----:B--2---:R-:W-:Y:S01]  /*ad180*/  VIADD R0, R0, UR10 ;  /* 0x0000000a00007c36 */ /* 0x004fe20008000000 */
[----:B------:R-:W2:Y:S02]  /*ad190*/  LDCU UR10, c[0x0][0x3b8] ;  /* 0x00007700ff0a77ac */ /* 0x000ea40008000800 */
        /* <DEDUP_REMOVED lines=15> */
[----:B0-----:R-:W2:Y:S01]  /*ad290*/  LDL.LU R3, [R1+0xeb4] ;  /* 0x000eb40001037983 */ /* 0x001ea20000300800 */
[----:B------:R-:W-:Y:S01]  /*ad2a0*/  VIADD R0, R0, UR11 ;  /* 0x0000000b00007c36 */ /* 0x000fe20008000000 */
[----:B------:R-:W0:Y:S01]  /*ad2b0*/  LDCU UR11, c[0x0][0x3b8] ;  /* 0x00007700ff0b77ac */ /* 0x000e220008000800 */
[----:B----4-:R-:W-:-:S05]  /*ad2c0*/  F2FP.SATFINITE.E4M3.F32.PACK_AB_MERGE_C R8, R25, R11, RZ ;  /* 0x0000000b1908723e */ /* 0x010fca00048070ff */
[----:B------:R4:W-:Y:S04]  /*ad2d0*/  STL [R1+0x2fec], R8 ;  /* 0x002fec0801007387 */ /* 0x0009e80000100800 */
[----:B------:R-:W2:Y:S01]  /*ad2e0*/  LDL.LU R16, [R1+0xeb8] ;  /* 0x000eb80001107983 */ /* 0x000ea20000300800 */
[----:B---3--:R-:W-:-:S05]  /*ad2f0*/  F2FP.SATFINITE.E4M3.F32.PACK_AB_MERGE_C R2, R2, R5, RZ ;  /* 0x000000050202723e */ /* 0x008fca00048070ff */
        /* <DEDUP_REMOVED lines=8> */
[----:B----4-:R-:W4:Y:S04]  /*ad380*/  LDL.LU R8, [R1+0xe94] ;  /* 0x000e940001087983 */ /* 0x010f280000300800 */
[----:B------:R-:W4:Y:S04]  /*ad390*/  LDL.LU R11, [R1+0xe98] ;  /* 0x000e9800010b7983 */ /* 0x000f280000300800 */
[----:B------:R-:W4:Y:S04]  /*ad3a0*/  LDL.LU R25, [R1+0xe9c] ;  /* 0x000e9c0001197983 */ /* 0x000f280000300800 */
[----:B------:R-:W4:Y:S04]  /*ad3b0*/  LDL.LU R5, [R1+0xe80] ;  /* 0x000e800001057983 */ /* 0x000f280000300800 */
[----:B---3--:R-:W3:Y:S01]  /*ad3c0*/  LDL.LU R2, [R1+0xe84] ;  /* 0x000e840001027983 */ /* 0x008ee20000300800 */
        /* <DEDUP_REMOVED lines=11> */
[----:B--2---:R-:W-:Y:S02]  /*ad480*/  VIADD R0, R0, UR6 ;  /* 0x0000000600007c36 */ /* 0x004fe40008000000 */
[----:B------:R-:W-:Y:S01]  /*ad490*/  STL [R1+0x2f48], R21 ;  /* 0x002f481501007387 */ /* 0x000fe20000100800 */
[----:B------:R-:W2:Y:S01]  /*ad4a0*/  LDCU UR6, c[0x0][0x3b8] ;  /* 0x00007700ff0677ac */ /* 0x000ea20008000800 */
[----:B------:R-:W-:Y:S02]  /*ad4b0*/  F2FP.SATFINITE.E4M3.F32.PACK_AB_MERGE_C R17, R17, R18, RZ ;  /* 0x000000121111723e */ /* 0x000fe400048070ff */
[----:B------:R-:W-:Y:S04]  /*ad4c0*/  STL [R1+0x2f54], R19 ;  /* 0x002f541301007387 */ /* 0x000fe80000100800 */
[----:B------:R0:W-:Y:S01]  /*ad4d0*/  STL [R1+0x1abc], R0 ;  /* 0x001abc0001007387 */ /* 0x0001e20000100800 */
[----:B------:R-:W-:-:S03]  /*ad4e0*/  F2FP.SATFINITE.E4M3.F32.PACK_AB_MERGE_C R6, R6, R7, RZ ;  /* 0x000000070606723e */ /* 0x000fc600048070ff */
[----:B------:R-:W-:Y:S01]  /*ad4f0*/  STL [R1+0x2f30], R17 ;  /* 0x002f301101007387 */ /* 0x000fe20000100800 */
[----:B0-----:R-:W-:Y:S01]  /*ad500*/  VIADD R0, R0, UR7 ;  /* 0x0000000700007c36 */ /* 0x001fe20008000000 */
[----:B------:R-:W-:Y:S02]  /*ad510*/  F2FP.SATFINITE.E4M3.F32.PACK_AB_MERGE_C R3, R3, R4, RZ ;  /* 0x000000040303723e */ /* 0x000fe400048070ff */
[----:B------:R0:W-:Y:S01]  /*ad520*/  STL [R1+0x2f2c], R6 ;  /* 0x002f2c0601007387 */ /* 0x0001e20000100800 */
[----:B------:R-:W1:Y:S03]  /*ad530*/  LDCU UR7, c[0x0][0x3b8] ;  /* 0x00007700ff0777ac */ /* 0x000e660008000800 */
[----:B------:R-:W-:Y:S04]  /*ad540*/  STL [R1+0x1b08], R0 ;  /* 0x001b080001007387 */ /* 0x000fe80000100800 */
[----:B------:R-:W2:Y:S04]  /*ad550*/  LDL.LU R7, [R1+0xe88] ;  /* 0x000e880001077983 */ /* 0x000ea80000300800 */
[----:B------:R1:W-:Y:S04]  /*ad560*/  STL [R1+0x2efc], R3 ;  /* 0x002efc0301007387 */ /* 0x0003e80000100800 */
[----:B0-----:R-:W2:Y:S04]  /*ad570*/  LDL.LU R6, [R1+0xe8c] ;  /* 0x000e8c0001067983 */ /* 0x001ea80000300800 */
[----:B------:R-:W2:Y:S04]  /*ad580*/  LDL.LU R4, [R1+0xe70] ;  /* 0x000e700001047983 */ /* 0x000ea80000300800 */
[----:B-1----:R-:W2:Y:S01]  /*ad590*/  LDL.LU R3, [R1+0xe74] ;  /* 0x000e740001037983 */ /* 0x002ea20000300800 */
[----:B------:R-:W-:Y:S01]  /*ad5a0*/  VIADD R0, R0, UR8 ;  /* 0x0000000800007c36 */ /* 0x000fe20008000000 */
[----:B------:R-:W0:Y:S01]  /*ad5b0*/  LDCU UR8, c[0x0][0x3b8] ;  /* 0x00007700ff0877ac */ /* 0x000e220008000800 */
[----:B------:R-:W-:-:S05]  /*ad5c0*/  F2FP.SATFINITE.E4M3.F32.PACK_AB_MERGE_C R15, R15, R16, RZ ;  /* 0x000000100f0f723e */ /* 0x000fca00048070ff */
[----:B------:R-:W-:Y:S04]  /*ad5d0*/  STL [R1+0x2f0c], R15 ;  /* 0x002f0c0f01007387 */ /* 0x000fe80000100800 */
[----:B------:R1:W-:Y:S01]  /*ad5e0*/  STL [R1+0x1b0c], R0 ;  /* 0x001b0c0001007387 */ /* 0x0003e20000100800 */
[----:B------:R-:W-:Y:S01]  /*ad5f0*/  F2FP.SATFINITE.E4M3.F32.PACK_AB_MERGE_C R13, R13, R14, RZ ;  /* 0x0000000e0d0d723e */ /* 0x000fe200048070ff */
[----:B-1----:R-:W-:Y:S01]  /*ad600*/  VIADD R0, R0, UR9 ;  /* 0x0000000900007c36 */ /* 0x002fe20008000000 */
[----:B------:R-:W-:-:S03]  /*ad610*/  F2FP.SATFINITE.E4M3.F32.PACK_AB_MERGE_C R10, R10, R12, RZ ;  /* 0x0000000c0a0a723e */ /* 0x000fc600048070ff */
[----:B------:R-:W-:Y:S01]  /*ad620*/  STL [R1+0x2ef0], R13 ;  /* 0x002ef00d01007387 */ /* 0x000fe20000100800 */
[----:B------:R-:W1:Y:S03]  /*ad630*/  LDCU UR9, c[0x0][0x3b8] ;  /* 0x00007700ff0977ac */ /* 0x000e660008000800 */
[----:B------:R-:W-:Y:S01]  /*ad640*/  STL [R1+0x2eec], R10 ;  /* 0x002eec0a01007387 */ /* 0x000fe20000100800 */
[----:B----4-:R-:W-:-:S03]  /*ad650*/  F2FP.SATFINITE.E4M3.F32.PACK_AB_MERGE_C R8, R8, R9, RZ ;  /* 0x000000090808723e */ /* 0x010fc600048070ff */
[----:B------:R4:W-:Y:S04]  /*ad660*/  STL [R1+0x1b48], R0 ;  /* 0x001b480001007387 */ /* 0x0009e80000100800 */
[----:B------:R0:W-:Y:S01]  /*ad670*/  STL [R1+0x2ed4], R8 ;  /* 0x002ed40801007387 */ /* 0x0001e20000100800 */
[----:B----4-:R-:W-:Y:S01]  /*ad680*/  VIADD R0, R0, UR10 ;  /* 0x0000000a00007c36 */ /* 0x010fe20008000000 */
[----:B------:R-:W4:Y:S01]  /*ad690*/  LDCU UR10, c[0x0][0x3b8] ;  /* 0x00007700ff0a77ac */ /* 0x000f220008000800 */
[----:B0-----:R-:W-:Y:S02]  /*ad6a0*/  F2FP.SATFINITE.E4M3.F32.PACK_AB_MERGE_C R8, R25, R11, RZ ;  /* 0x0000000b1908723e */ /* 0x001fe400048070ff */
[----:B---3--:R-:W-:-:S03]  /*ad6b0*/  F2FP.SATFINITE.E4M3.F32.PACK_AB_MERGE_C R2, R2, R5, RZ ;  /* 0x000000050202723e */ /* 0x008fc600048070ff */
[----:B------:R-:W-:Y:S04]  /*ad6c0*/  STL [R1+0x2ed0], R8 ;  /* 0x002ed00801007387 */ /* 0x000fe80000100800 */
[----:B------:R0:W-:Y:S04]  /*ad6d0*/  STL [R1+0x1b4c], R0 ;  /* 0x001b4c0001007387 */ /* 0x0001e80000100800 */
[----:B------:R3:W-:Y:S04]  /*ad6e0*/  STL [R1+0x2eb8], R2 ;  /* 0x002eb80201007387 */ /* 0x0007e80000100800 */
[----:B------:R-:W4:Y:S01]  /*ad6f0*/  LDL.LU R29, [R1+0xe78] ;  /* 0x000e7800011d7983 */ /* 0x000f220000300800 */
[----:B0-----:R-:W-:Y:S01]  /*ad700*/  VIADD R0, R0, UR11 ;  /* 0x0000000b00007c36 */ /* 0x001fe20008000000 */
[----:B------:R-:W0:Y:S02]  /*ad710*/  LDCU UR11, c[0x0][0x3b8] ;  /* 0x00007700ff0b77ac */ /* 0x000e240008000800 */
        /* <DEDUP_REMOVED lines=32> */
[----:B--2---:R-:W2:Y:S04]  /*ad920*/  LDL.LU R6, [R1+0xe1c] ;  /* 0x000e1c0001067983 */ /* 0x004ea80000300800 */
[----:B------:R-:W2:Y:S04]  /*ad930*/  LDL.LU R4, [R1+0xe00] ;  /* 0x000e000001047983 */ /* 0x000ea80000300800 */
[----:B0-----:R-:W2:Y:S01]  /*ad940*/  LDL.LU R3, [R1+0xe04] ;  /* 0x000e040001037983 */ /* 0x001ea20000300800 */
[----:B------:R-:W-:Y:S01]  /*ad950*/  VIADD R0, R0, UR6 ;  /* 0x0000000600007c36 */ /* 0x000fe20008000000 */
[----:B------:R-:W0:Y:S01]  /*ad960*/  LDCU UR6, c[0x0][0x3b8] ;  /* 0x00007700ff0677ac */ /* 0x000e220008000800 */
[----:B----4-:R-:W-:-:S05]  /*ad970*/  F2FP.SATFINITE.E4M3.F32.PACK_AB_MERGE_C R28, R28, R29, RZ ;  /* 0x0000001d1c1c723e */ /* 0x010fca00048070ff */
        /* <DEDUP_REMOVED lines=14> */
[----:B---3--:R-:W-:-:S03]  /*ada60*/  F2FP.SATFINITE.E4M3.F32.PACK_AB_MERGE_C R2, R2, R5, RZ ;  /* 0x000000050202723e */ /* 0x008fc600048070ff */
[----:B------:R3:W-:Y:S01]  /*ada70*/  STL [R1+0x2e38], R11 ;  /* 0x002e380b01007387 */ /* 0x0007e20000100800 */
[----:B0-----:R-:W-:Y:S01]  /*ada80*/  VIADD R0, R0, UR8 ;  /* 0x0000000800007c36 */ /* 0x001fe20008000000 */
[----:B------:R-:W0:Y:S02]  /*ada90*/  LDCU UR8, c[0x0][0x3b8] ;  /* 0x00007700ff0877ac */ /* 0x000e240008000800 */
[----:B---3--:R-:W3:Y:S04]  /*adaa0*/  LDL.LU R11, [R1+0xe08] ;  /* 0x000e0800010b7983 */ /* 0x008ee80000300800 */
        /* <DEDUP_REMOVED lines=20> */
[----:B--2---:R-:W-:-:S03]  /*adbf0*/  F2FP.SATFINITE.E4M3.F32.PACK_AB_MERGE_C R6, R6, R7, RZ ;  /* 0x000000070606723e */ /* 0x004fc600048070ff */
[----:B------:R-:W-:Y:S01]  /*adc00*/  STL [R1+0x2dec], R8 ;  /* 0x002dec0801007387 */ /* 0x000fe20000100800 */
[----:B0-----:R-:W-:Y:S01]  /*adc10*/  VIADD R0, R0, UR11 ;  /* 0x0000000b00007c36 */ /* 0x001fe20008000000 */
[----:B------:R-:W-:Y:S02]  /*adc20*/  F2FP.SATFINITE.E4M3.F32.PACK_AB_MERGE_C R3, R3, R4, RZ ;  /* 0x000000040303723e */ /* 0x000fe400048070ff */
[----:B------:R-:W-:Y:S01]  /*adc30*/  STL [R1+0x2de8], R6 ;  /* 0x002de80601007387 */ /* 0x000fe20000100800 */
[----:B------:R-:W0:Y:S03]  /*adc40*/  LDCU UR11, c[0x0][0x3b8] ;  /* 0x00007700ff0b77ac */ /* 0x000e260008000800 */
[----:B------:R2:W-:Y:S04]  /*adc50*/  STL [R1+0x1fc], R0 ;  /* 0x0001fc0001007387 */ /* 0x0005e80000100800 */
[----:B------:R0:W-:Y:S04]  /*adc60*/  STL [R1+0x2dd0], R3 ;  /* 0x002dd00301007387 */ /* 0x0001e80000100800 */
[----:B------:R-:W4:Y:S01]  /*adc70*/  LDL.LU R29, [R1+0xdf8] ;  /* 0x000df800011d7983 */ /* 0x000f220000300800 */
        /* <DEDUP_REMOVED lines=16> */
[----:B---3--:R-:W-:-:S05]  /*add80*/  F2FP.SATFINITE.E4M3.F32.PACK_AB_MERGE_C R8, R25, R11, RZ ;  /* 0x0000000b1908723e */ /* 0x008fca00048070ff */
[----:B------:R3:W-:Y:S04]  /*add90*/  STL [R1+0x2dcc], R8 ;  /* 0x002dcc0801007387 */ /* 0x0007e80000100800 */
[----:B------:R-:W2:Y:S01]  /*adda0*/  LDL.LU R20, [R1+0xdc8] ;  /* 0x000dc80001147983 */ /* 0x000ea20000300800 */
[----:B----4-:R-:W-:-:S05]  /*addb0*/  F2FP.SATFINITE.E4M3.F32.PACK_AB_MERGE_C R2, R2, R5, RZ ;  /* 0x000000050202723e */ /* 0x010fca00048070ff */
        /* <DEDUP_REMOVED lines=12> */
[----:B---3--:R-:W3:Y:S04]  /*ade80*/  LDL.LU R8, [R1+0xd94] ;  /* 0x000d940001087983 */ /* 0x008ee80000300800 */
[----:B------:R-:W3:Y:S04]  /*ade90*/  LDL.LU R11, [R1+0xd98] ;  /* 0x000d9800010b7983 */ /* 0x000ee80000300800 */
[----:B------:R-:W3:Y:S04]  /*adea0*/  LDL.LU R25, [R1+0xd9c] ;  /* 0x000d9c0001197983 */ /* 0x000ee80000300800 */
[----:B------:R-:W3:Y:S04]  /*adeb0*/  LDL.LU R5, [R1+0xd80] ;  /* 0x000d800001057983 */ /* 0x000ee80000300800 */
[----:B----4-:R-:W4:Y:S01]  /*adec0*/  LDL.LU R2, [R1+0xd84] ;  /* 0x000d840001027983 */ /* 0x010f220000300800 */
        /* <DEDUP_REMOVED lines=15> */
[----:B------:R0:W-:Y:S04]  /*adfc0*/  STL [R1+0x2d74], R6 ;  /* 0x002d740601007387 */ /* 0x0001e80000100800 */
        /* <DEDUP_REMOVED lines=17> */
[----:B------:R-:W-:-:S03]  /*ae0e0*/  F2FP.SATFINITE.E4M3.F32.PACK_AB_MERGE_C R13, R13, R14, RZ ;  /* 0x0000000e0d0d723e */ /* 0x000fc600048070ff */
[----:B------:R0:W-:Y:S01]  /*ae0f0*/  STL [R1+0x1d4], R0 ;  /* 0x0001d40001007387 */ /* 0x0001e20000100800 */
[----:B------:R-:W-:Y:S01]  /*ae100*/  F2FP.SATFINITE.E4M3.F32.PACK_AB_MERGE_C R10, R10, R12, RZ ;  /* 0x0000000c0a0a723e */ /* 0x000fe200048070ff */
[----:B0-----:R-:W-:Y:S02]  /*ae110*/  VIADD R0, R0, UR11 ;  /* 0x0000000b00007c36 */ /* 0x001fe40008000000 */
[----:B------:R-:W-:Y:S01]  /*ae120*/  STL [R1+0x2d24], R13 ;  /* 0x002d240d01007387 */ /* 0x000fe20000100800 */
[----:B------:R-:W0:Y:S01]  /*ae130*/  LDCU UR11, c[0x0][0x3b8] ;  /* 0x00007700ff0b77ac */ /* 0x000e220008000800 */
[----:B---3--:R-:W-:Y:S02]  /*ae140*/  F2FP.SATFINITE.E4M3.F32.PACK_AB_MERGE_C R8, R8, R9, RZ ;  /* 0x000000090808723e */ /* 0x008fe400048070ff */
[----:B------:R-:W-:Y:S04]  /*ae150*/  STL [R1+0x2d1c], R10 ;  /* 0x002d1c0a01007387 */ /* 0x000fe80000100800 */
[----:B------:R3:W-:Y:S04]  /*ae160*/  STL [R1+0x1d0], R0 ;  /* 0x0001d00001007387 */ /* 0x0007e80000100800 */
[----:B------:R0:W-:Y:S01]  /*ae170*/  STL [R1+0x2d0c], R8 ;  /* 0x002d0c0801007387 */ /* 0x0001e20000100800 */
[----:B---3--:R-:W-:Y:S01]  /*ae180*/  VIADD R0, R0, UR5 ;  /* 0x0000000500007c36 */ /* 0x008fe20008000000 */
[----:B----4-:R-:W-:Y:S01]  /*ae190*/  F2FP.SATFINITE.E4M3.F32.PACK_AB_MERGE_C R2, R2, R5, RZ ;  /* 0x000000050202723e */ /* 0x010fe200048070ff */
[----:B------:R-:W3:Y:S01]  /*ae1a0*/  LDCU UR5, c[0x0][0x3b8] ;  /* 0x00007700ff0577ac */ /* 0x000ee20008000800 */
[----:B0-----:R-:W-:-:S05]  /*ae1b0*/  F2FP.SATFINITE.E4M3.F32.PACK_AB_MERGE_C R8, R25, R11, RZ ;  /* 0x0000000b1908723e */ /* 0x001fca00048070ff */
[----:B------:R-:W-:Y:S04]  /*ae1c0*/  STL [R1+0x2d08], R8 ;  /* 0x002d080801007387 */ /* 0x000fe80000100800 */
[----:B------:R0:W-:Y:S04]  /*ae1d0*/  STL [R1+0x1bc], R0 ;  /* 0x0001bc0001007387 */ /* 0x0001e80000100800 */
[----:B------:R4:W-:Y:S04]  /*ae1e0*/  STL [R1+0x2ce8], R2 ;  /* 0x002ce80201007387 */ /* 0x0009e80000100800 */
[----:B------:R-:W3:Y:S01]  /*ae1f0*/  LDL.LU R29, [R1+0xd78] ;  /* 0x000d7800011d7983 */ /* 0x000ee20000300800 */
[----:B0-----:R-:W-:Y:S01]  /*ae200*/  VIADD R0, R0, UR6 ;  /* 0x0000000600007c36 */ /* 0x001fe20008000000 */
[----:B------:R-:W0:Y:S02]  /*ae210*/  LDCU UR6, c[0x0][0x3b8] ;  /* 0x00007700ff0677ac */ /* 0x000e240008000800 */
        /* <DEDUP_REMOVED lines=16> */
[----:B------:R-:W4:Y:S04]  /*ae320*/  LDL.LU R4, [R1+0xd44] ;  /* 0x000d440001047983 */ /* 0x000f280000300800 */
[----:B------:R0:W-:Y:S04]  /*ae330*/  STL [R1+0x2cc8], R3 ;  /* 0x002cc80301007387 */ /* 0x0001e80000100800 */
        /* <DEDUP_REMOVED lines=15> */
[----:B--2---:R-:W2:Y:S04]  /*ae430*/  LDL.LU R6, [R1+0xd00] ;  /* 0x000d000001067983 */ /* 0x004ea80000300800 */
        /* <DEDUP_REMOVED lines=10> */
[----:B------:R3:W-:Y:S04]  /*ae4e0*/  STL [R1+0x19c], R0 ;  /* 0x00019c0001007387 */ /* 0x0007e80000100800 */
[----:B------:R4:W-:Y:S01]  /*ae4f0*/  STL [R1+0x2c9c], R21 ;  /* 0x002c9c1501007387 */ /* 0x0009e20000100800 */
[----:B---3--:R-:W-:Y:S01]  /*ae500*/  VIADD R0, R0, UR9 ;  /* 0x0000000900007c36 */ /* 0x008fe20008000000 */
[----:B------:R-:W3:Y:S01]  /*ae510*/  LDCU UR9, c[0x0][0x3b8] ;  /* 0x00007700ff0977ac */ /* 0x000ee20008000800 */
[----:B----4-:R-:W-:Y:S02]  /*ae520*/  F2FP.SATFINITE.E4M3.F32.PACK_AB_MERGE_C R21, R2, R5, RZ ;  /* 0x000000050215723e */ /* 0x010fe400048070ff */
[----:B------:R-:W4:Y:S04]  /*ae530*/  LDL.LU R5, [R1+0xd08] ;  /* 0x000d080001057983 */ /* 0x000f280000300800 */
[----:B------:R-:W4:Y:S04]  /*ae540*/  LDL.LU R2, [R1+0xd0c] ;  /* 0x000d0c0001027983 */ /* 0x000f280000300800 */
[----:B------:R-:W-:Y:S04]  /*ae550*/  STL [R1+0x2c98], R21 ;  /* 0x002c981501007387 */ /* 0x000fe80000100800 */
[----:B------:R1:W-:Y:S02]  /*ae560*/  STL [R1+0x198], R0 ;  /* 0x0001980001007387 */ /* 0x0003e40000100800 */
[----:B-1----:R-:W-:Y:S01]  /*ae570*/  VIADD R0, R0, UR10 ;  /* 0x0000000a00007c36 */ /* 0x002fe20008000000 */
[----:B------:R-:W1:Y:S01]  /*ae580*/  LDCU UR10, c[0x0][0x3b8] ;  /* 0x00007700ff0a77ac */ /* 0x000e620008000800 */
[----:B------:R-:W-:-:S02]  /*ae590*/  F2FP.SATFINITE.E4M3.F32.PACK_AB_MERGE_C R21, R4, R7, RZ ;  /* 0x000000070415723e */ /* 0x000fc400048070ff */
[----:B------:R-:W3:Y:S04]  /*ae5a0*/  LDL.LU R7, [R1+0xcf0] ;  /* 0x000cf00001077983 */ /* 0x000ee80000300800 */
[----:B------:R-:W3:Y:S01]  /*ae5b0*/  LDL.LU R4, [R1+0xcf4] ;  /* 0x000cf40001047983 */ /* 0x000ee20000300800 */
[----:B------:R-:W-:-:S03]  /*ae5c0*/  F2FP.SATFINITE.E4M3.F32.PACK_AB_MERGE_C R19, R19, R20, RZ ;  /* 0x000000141313723e */ /* 0x000fc600048070ff */
[----:B------:R-:W-:Y:S04]  /*ae5d0*/  STL [R1+0x2c34], R21 ;  /* 0x002c341501007387 */ /* 0x000fe80000100800 */
[----:B------:R-:W-:Y:S04]  /*ae5e0*/  STL [R1+0x2c2c], R19 ;  /* 0x002c2c1301007387 */ /* 0x000fe80000100800 */
[----:B------:R0:W-:Y:S01]  /*ae5f0*/  STL [R1+0x194], R0 ;  /* 0x0001940001007387 */ /* 0x0001e20000100800 */
[----:B------:R-:W-:Y:S01]  /*ae600*/  F2FP.SATFINITE.E4M3.F32.PACK_AB_MERGE_C R17, R17, R18, RZ ;  /* 0x000000121111723e */ /* 0x000fe200048070ff */
[----:B0-----:R-:W-:Y:S01]  /*ae610*/  VIADD R0, R0, UR11 ;  /* 0x0000000b00007c36 */ /* 0x001fe20008000000 */
[----:B------:R-:W-:-:S03]  /*ae620*/  F2FP.SATFINITE.E4M3.F32.PACK_AB_MERGE_C R15, R15, R16, RZ ;  /* 0x000000100f0f723e */ /* 0x000fc600048070ff */
[----:B------:R-:W-:Y:S01]  /*ae630*/  STL [R1+0x2bfc], R17 ;  /* 0x002bfc1101007387 */ /* 0x000fe20000100800 */
[----:B------:R-:W0:Y:S03]  /*ae640*/  LDCU UR11, c[0x0][0x3b8] ;  /* 0x00007700ff0b77ac */ /* 0x000e260008000800 */
        /* <DEDUP_REMOVED lines=9> */
[----:B------:R0:W-:Y:S04]  /*ae6e0*/  STL [R1+0x17c], R0 ;  /* 0x00017c0001007387 */ /* 0x0001e80000100800 */
[----:B------:R1:W-:Y:S01]  /*ae6f0*/  STL [R1+0x2be4], R8 ;  /* 0x002be40801007387 */ /* 0x0003e20000100800 */
[----:B0-----:R-:W-:Y:S01]  /*ae700*/  VIADD R0, R0, UR6 ;  /* 0x0000000600007c36 */ /* 0x001fe20008000000 */
[----:B--2---:R-:W-:Y:S01]  /*ae710*/  F2FP.SATFINITE.E4M3.F32.PACK_AB_MERGE_C R3, R3, R6, RZ ;  /* 0x000000060303723e */ /* 0x004fe200048070ff */
[----:B------:R-:W0:Y:S01]  /*ae720*/  LDCU UR6, c[0x0][0x3b8] ;  /* 0x00007700ff0677ac */ /* 0x000e220008000800 */
[----:B-1----:R-:W-:-:S05]  /*ae730*/  F2FP.SATFINITE.E4M3.F32.PACK_AB_MERGE_C R8, R25, R11, RZ ;  /* 0x0000000b1908723e */ /* 0x002fca00048070ff */
[----:B------:R-:W-:Y:S04]  /*ae740*/  STL [R1+0x2be0], R8 ;  /* 0x002be00801007387 */ /* 0x000fe80000100800 */
[----:B------:R1:W-:Y:S04]  /*ae750*/  STL [R1+0x178], R0 ;  /* 0x0001780001007387 */ /* 0x0003e80000100800 */
[----:B------:R2:W-:Y:S04]  /*ae760*/  STL [R1+0x2bdc], R3 ;  /* 0x002bdc0301007387 */ /* 0x0005e80000100800 */
[----:B------:R-:W3:Y:S01]  /*ae770*/  LDL.LU R29, [R1+0xcf8] ;  /* 0x000cf800011d7983 */ /* 0x000ee20000300800 */
[----:B-1----:R-:W-:Y:S01]  /*ae780*/  VIADD R0, R0, UR7 ;  /* 0x0000000700007c36 */ /* 0x002fe20008000000 */
[----:B------:R-:W1:Y:S02]  /*ae790*/  LDCU UR7, c[0x0][0x3b8] ;  /* 0x00007700ff0777ac */ /* 0x000e640008000800 */
[----:B------:R-:W3:Y:S04]  /*ae7a0*/  LDL.LU R28, [R1+0xcfc] ;  /* 0x000cfc00011c7983 */ /* 0x000ee80000300800 */
[----:B------:R-:W3:Y:S04]  /*ae7b0*/  LDL.LU R27, [R1+0x4f0] ;  /* 0x0004f000011b7983 */ /* 0x000ee80000300800 */
[----:B------:R0:W-:Y:S04]  /*ae7c0*/  STL [R1+0x174], R0 ;  /* 0x0001740001007387 */ /* 0x0001e80000100800 */
[----:B------:R-:W3:Y:S04]  /*ae7d0*/  LDL.LU R26, [R1+0x4f4] ;  /* 0x0004f400011a7983 */ /* 0x000ee80000300800 */
[----:B------:R-:W3:Y:S04]  /*ae7e0*/  LDL.LU R24, [R1+0x4f8] ;  /* 0x0004f80001187983 */ /* 0x000ee80000300800 */
[----:B------:R-:W3:Y:S04]  /*ae7f0*/  LDL.LU R23, [R1+0x4fc] ;  /* 0x0004fc0001177983 */ /* 0x000ee80000300800 */
[----:B------:R-:W3:Y:S04]  /*ae800*/  LDL.LU R6, [R1+0xce0] ;  /* 0x000ce00001067983 */ /* 0x000ee80000300800 */
[----:B--2---:R-:W2:Y:S01]  /*ae810*/  LDL.LU R3, [R1+0xce4] ;  /* 0x000ce40001037983 */ /* 0x004ea20000300800 */
[----:B0-----:R-:W-:Y:S01]  /*ae820*/  VIADD R0, R0, UR8 ;  /* 0x0000000800007c36 */ /* 0x001fe20008000000 */
[----:B------:R-:W0:Y:S01]  /*ae830*/  LDCU UR8, c[0x0][0x3b8] ;  /* 0x00007700ff0877ac */ /* 0x000e220008000800 */
[----:B----4-:R-:W-:-:S02]  /*ae840*/  F2FP.SATFINITE.E4M3.F32.PACK_AB_MERGE_C R8, R2, R5, RZ ;  /* 0x000000050208723e */ /* 0x010fc400048070ff */
[----:B------:R-:W4:Y:S04]  /*ae850*/  LDL.LU R5, [R1+0xce8] ;  /* 0x000ce80001057983 */ /* 0x000f280000300800 */
[----:B------:R-:W4:Y:S04]  /*ae860*/  LDL.LU R2, [R1+0xcec] ;  /* 0x000cec0001027983 */ /* 0x000f280000300800 */
[----:B------:R0:W-:Y:S04]  /*ae870*/  STL [R1+0x2bd8], R8 ;  /* 0x002bd80801007387 */ /* 0x0001e80000100800 */
[----:B------:R-:W4:Y:S01]  /*ae880*/  LDL.LU R22, [R1+0xcd0] ;  /* 0x000cd00001167983 */ /* 0x000f220000300800 */
[----:B---3--:R-:W-:-:S05]  /*ae890*/  F2FP.SATFINITE.E4M3.F32.PACK_AB_MERGE_C R4, R4, R7, RZ ;  /* 0x000000070404723e */ /* 0x008fca00048070ff */
        /* <DEDUP_REMOVED lines=14> */
[----:B0-----:R-:W4:Y:S04]  /*ae980*/  LDL.LU R8, [R1+0xca4] ;  /* 0x000ca40001087983 */ /* 0x001f280000300800 */
[----:B------:R-:W4:Y:S04]  /*ae990*/  LDL.LU R11, [R1+0xca8] ;  /* 0x000ca800010b7983 */ /* 0x000f280000300800 */
[----:B------:R-:W4:Y:S04]  /*ae9a0*/  LDL.LU R25, [R1+0xcac] ;  /* 0x000cac0001197983 */ /* 0x000f280000300800 */
[----:B------:R-:W4:Y:S04]  /*ae9b0*/  LDL.LU R7, [R1+0xc90] ;  /* 0x000c900001077983 */ /* 0x000f280000300800 */
[----:B---3--:R-:W3:Y:S01]  /*ae9c0*/  LDL.LU R4, [R1+0xc94] ;  /* 0x000c940001047983 */ /* 0x008ee20000300800 */
[----:B------:R-:W-:Y:S01]  /*ae9d0*/  VIADD R0, R0, UR9 ;  /* 0x0000000900007c36 */ /* 0x000fe20008000000 */
[----:B------:R-:W0:Y:S01]  /*ae9e0*/  LDCU UR9, c[0x0][0x3b8] ;  /* 0x00007700ff0977ac */ /* 0x000e220008000800 */
[----:B------:R-:W-:-:S05]  /*ae9f0*/  F2FP.SATFINITE.E4M3.F32.PACK_AB_MERGE_C R28, R28, R29, RZ ;  /* 0x0000001d1c1c723e */ /* 0x000fca00048070ff */
[----:B------:R-:W-:Y:S01]  /*aea00*/  STL [R1+0x2bd4], R28 ;  /* 0x002bd41c01007387 */ /* 0x000fe20000100800 */
[----:B------:R-:W-:Y:S02]  /*aea10*/  F2FP.SATFINITE.E4M3.F32.PACK_AB_MERGE_C R26, R26, R27, RZ ;  /* 0x0000001b1a1a723e */ /* 0x000fe400048070ff */
[----:B------:R-:W-:-:S03]  /*aea20*/  F2FP.SATFINITE.E4M3.F32.PACK_AB_MERGE_C R23, R23, R24, RZ ;  /* 0x000000181717723e */ /* 0x000fc600048070ff */
[----:B------:R-:W-:Y:S04]  /*aea30*/  STL [R1+0x2bcc], R26 ;  /* 0x002bcc1a01007387 */ /* 0x000fe80000100800 */
[----:B------:R-:W-:Y:S01]  /*aea40*/  STL [R1+0x2bc8], R23 ;  /* 0x002bc81701007387 */ /* 0x000fe20000100800 */
[----:B--2---:R-:W-:-:S03]  /*aea50*/  F2FP.SATFINITE.E4M3.F32.PACK_AB_MERGE_C R3, R3, R6, RZ ;  /* 0x000000060303723e */ /* 0x004fc600048070ff */
[----:B------:R-:W-:Y:S04]  /*aea60*/  STL [R1+0x14c], R0 ;  /* 0x00014c0001007387 */ /* 0x000fe80000100800 */
[----:B------:R-:W2:Y:S04]  /*aea70*/  LDL.LU R6, [R1+0xc98] ;  /* 0x000c980001067983 */ /* 0x000ea80000300800 */
[----:B------:R0:W-:Y:S04]  /*aea80*/  STL [R1+0x2f20], R3 ;  /* 0x002f200301007387 */ /* 0x0001e80000100800 */
[----:B0-----:R-:W2:Y:S01]  /*aea90*/  LDL.LU R3, [R1+0xc9c] ;  /* 0x000c9c0001037983 */ /* 0x001ea20000300800 */
[----:B------:R-:W-:Y:S01]  /*aeaa0*/  VIADD R0, R0, UR10 ;  /* 0x0000000a00007c36 */ /* 0x000fe20008000000 */
[----:B------:R-:W0:Y:S01]  /*aeab0*/  LDCU UR10, c[0x0][0x3b8] ;  /* 0x00007700ff0a77ac */ /* 0x000e220008000800 */
[----:B----4-:R-:W-:-:S02]  /*aeac0*/  F2FP.SATFINITE.E4M3.F32.PACK_AB_MERGE_C R23, R2, R5, RZ ;  /* 0x000000050217723e */ /* 0x010fc400048070ff */
[----:B------:R-:W4:Y:S04]  /*aead0*/  LDL.LU R5, [R1+0xc80] ;  /* 0x000c800001057983 */ /* 0x000f280000300800 */
[----:B------:R-:W4:Y:S04]  /*aeae0*/  LDL.LU R2, [R1+0xc84] ;  /* 0x000c840001027983 */ /* 0x000f280000300800 */
[----:B------:R-:W-:Y:S04]  /*aeaf0*/  STL [R1+0x2f34], R23 ;  /* 0x002f341701007387 */ /* 0x000fe80000100800 */
[----:B------:R0:W-:Y:S02]  /*aeb00*/  STL [R1+0x148], R0 ;  /* 0x0001480001007387 */ /* 0x0001e40000100800 */
[----:B0-----:R-:W-:Y:S01]  /*aeb10*/  VIADD R0, R0, UR11 ;  /* 0x0000000b00007c36 */ /* 0x001fe20008000000 */
        /* <DEDUP_REMOVED lines=18> */
[----:B------:R-:W-:Y:S04]  /*aec40*/  STL [R1+0x2ebc], R10 ;  /* 0x002ebc0a01007387 */ /* 0x000fe80000100800 */
[----:B------:R1:W-:Y:S04]  /*aec50*/  STL [R1+0xe8], R0 ;  /* 0x0000e80001007387 */ /* 0x0003e80000100800 */
[----:B------:R0:W-:Y:S01]  /*aec60*/  STL [R1+0x2e90], R8 ;  /* 0x002e900801007387 */ /* 0x0001e20000100800 */
[----:B-1----:R-:W-:Y:S01]  /*aec70*/  VIADD R0, R0, UR7 ;  /* 0x0000000700007c36 */ /* 0x002fe20008000000 */
[----:B---3--:R-:W-:Y:S01]  /*aec80*/  F2FP.SATFINITE.E4M3.F32.PACK_AB_MERGE_C R4, R4, R7, RZ ;  /* 0x000000070404723e */ /* 0x008fe200048070ff */
[----:B------:R-:W1:Y:S01]  /*aec90*/  LDCU.64 UR6, c[0x0][0x390] ;  /* 0x00007200ff0677ac */ /* 0x000e620008000a00 */
[----:B0-----:R-:W-:Y:S01]  /*aeca0*/  F2FP.SATFINITE.E4M3.F32.PACK_AB_MERGE_C R8, R25, R11, RZ ;  /* 0x0000000b1908723e */ /* 0x001fe200048070ff */
[----:B------:R-:W-:-:S04]  /*aecb0*/  VIADD R7, R0, UR8 ;  /* 0x0000000800077c36 */ /* 0x000fc80008000000 */
[----:B------:R-:W-:Y:S04]  /*aecc0*/  STL [R1+0x2f4c], R8 ;  /* 0x002f4c0801007387 */ /* 0x000fe80000100800 */
[----:B------:R-:W-:Y:S04]  /*aecd0*/  STL [R1+0xe4], R0 ;  /* 0x0000e40001007387 */ /* 0x000fe80000100800 */
[----:B------:R0:W-:Y:S04]  /*aece0*/  STL [R1+0x2e88], R4 ;  /* 0x002e880401007387 */ /* 0x0001e80000100800 */
[----:B------:R-:W3:Y:S04]  /*aecf0*/  LDL.LU R29, [R1+0xc88] ;  /* 0x000c8800011d7983 */ /* 0x000ee80000300800 */
[----:B------:R-:W3:Y:S04]  /*aed00*/  LDL.LU R28, [R1+0xc8c] ;  /* 0x000c8c00011c7983 */ /* 0x000ee80000300800 */
[----:B------:R-:W3:Y:S04]  /*aed10*/  LDL.LU R27, [R1+0xc70] ;  /* 0x000c7000011b7983 */ /* 0x000ee80000300800 */
[----:B------:R-:W-:Y:S04]  /*aed20*/  STL [R1+0xe0], R7 ;  /* 0x0000e00701007387 */ /* 0x000fe80000100800 */
[----:B------:R-:W3:Y:S04]  /*aed30*/  LDL.LU R26, [R1+0xc74] ;  /* 0x000c7400011a7983 */ /* 0x000ee80000300800 */
[----:B------:R-:W3:Y:S04]  /*aed40*/  LDL.LU R24, [R1+0xc78] ;  /* 0x000c780001187983 */ /* 0x000ee80000300800 */
[----:B0-----:R-:W3:Y:S04]  /*aed50*/  LDL.LU R4, [R1+0xc7c] ;  /* 0x000c7c0001047983 */ /* 0x001ee80000300800 */
[----:B------:R-:W3:Y:S01]  /*aed60*/  LDL.LU R23, [R1+0xc60] ;  /* 0x000c600001177983 */ /* 0x000ee20000300800 */
[----:B--2---:R-:W-:-:S03]  /*aed70*/  F2FP.SATFINITE.E4M3.F32.PACK_AB_MERGE_C R0, R3, R6, RZ ;  /* 0x000000060300723e */ /* 0x004fc600048070ff */
[----:B------:R-:W2:Y:S04]  /*aed80*/  LDL.LU R3, [R1+0xc64] ;  /* 0x000c640001037983 */ /* 0x000ea80000300800 */
[----:B------:R4:W-:Y:S04]  /*aed90*/  STL [R1+0x2e84], R0 ;  /* 0x002e840001007387 */ /* 0x0009e80000100800 */
[----:B------:R-:W2:Y:S04]  /*aeda0*/  LDL.LU R22, [R1+0xc68] ;  /* 0x000c680001167983 */ /* 0x000ea80000300800 */
[----:B------:R-:W2:Y:S01]  /*aedb0*/  LDL.LU R21, [R1+0xc6c] ;  /* 0x000c6c0001157983 */ /* 0x000ea20000300800 */
[----:B----4-:R-:W-:-:S05]  /*aedc0*/  F2FP.SATFINITE.E4M3.F32.PACK_AB_MERGE_C R0, R2, R5, RZ ;  /* 0x000000050200723e */ /* 0x010fca00048070ff */
        /* <DEDUP_REMOVED lines=16> */
[----:B------:R-:W4:Y:S01]  /*aeed0*/  LDL.LU R6, [R1+0xc2c] ;  /* 0x000c2c0001067983 */ /* 0x000f220000300800 */
[----:B------:R-:W-:Y:S01]  /*aeee0*/  VIADD R7, R7, UR9 ;  /* 0x0000000907077c36 */ /* 0x000fe20008000000 */
[----:B------:R-:W0:Y:S02]  /*aeef0*/  LDCU.64 UR8, c[0x0][0x390] ;  /* 0x00007200ff0877ac */ /* 0x000e240008000a00 */
[----:B------:R-:W4:Y:S04]  /*aef00*/  LDL.LU R5, [R1+0xc10] ;  /* 0x000c100001057983 */ /* 0x000f280000300800 */
[----:B------:R-:W4:Y:S01]  /*aef10*/  LDL.LU R2, [R1+0xc14] ;  /* 0x000c140001027983 */ /* 0x000f220000300800 */
[----:B---3--:R-:W-:-:S03]  /*aef20*/  F2FP.SATFINITE.E4M3.F32.PACK_AB_MERGE_C R28, R28, R29, RZ ;  /* 0x0000001d1c1c723e */ /* 0x008fc600048070ff */
[----:B------:R-:W3:Y:S04]  /*aef30*/  LDL.LU R29, [R1+0x3678] ;  /* 0x00367800011d7983 */ /* 0x000ee80000300800 */
[----:B------:R0:W-:Y:S01]  /*aef40*/  STL [R1+0x2f50], R28 ;  /* 0x002f501c01007387 */ /* 0x0001e20000100800 */
[----:B------:R-:W-:-:S03]  /*aef50*/  F2FP.SATFINITE.E4M3.F32.PACK_AB_MERGE_C R26, R26, R27, RZ ;  /* 0x0000001b1a1a723e */ /* 0x000fc600048070ff */
[----:B0-----:R-:W3:Y:S04]  /*aef60*/  LDL.LU R28, [R1+0x3674] ;  /* 0x00367400011c7983 */ /* 0x001ee80000300800 */
[----:B------:R-:W3:Y:S01]  /*aef70*/  LDL.LU R27, [R1+0x3670] ;  /* 0x00367000011b7983 */ /* 0x000ee20000300800 */
[----:B------:R-:W-:-:S03]  /*aef80*/  F2FP.SATFINITE.E4M3.F32.PACK_AB_MERGE_C R4, R4, R24, RZ ;  /* 0x000000180404723e */ /* 0x000fc600048070ff */
[----:B------:R0:W-:Y:S04]  /*aef90*/  STL [R1+0x2e4c], R26 ;  /* 0x002e4c1a01007387 */ /* 0x0001e80000100800 */
[----:B0-----:R-:W3:Y:S04]  /*aefa0*/  LDL.LU R26, [R1+0x366c] ;  /* 0x00366c00011a7983 */ /* 0x001ee80000300800 */
[----:B------:R0:W-:Y:S01]  /*aefb0*/  STL [R1+0xcc], R7 ;  /* 0x0000cc0701007387 */ /* 0x0001e20000100800 */
[----:B--2---:R-:W-:-:S03]  /*aefc0*/  F2FP.SATFINITE.E4M3.F32.PACK_AB_MERGE_C R3, R3, R23, RZ ;  /* 0x000000170303723e */ /* 0x004fc600048070ff */
[----:B------:R-:W2:Y:S01]  /*aefd0*/  LDL.LU R24, [R1+0x3668] ;  /* 0x0036680001187983 */ /* 0x000ea20000300800 */
[----:B0-----:R-:W-:-:S03]  /*aefe0*/  VIADD R7, R7, UR10 ;  /* 0x0000000a07077c36 */ /* 0x001fc60008000000 */
[----:B------:R0:W-:Y:S01]  /*aeff0*/  STL [R1+0x2e40], R4 ;  /* 0x002e400401007387 */ /* 0x0001e20000100800 */
[----:B------:R-:W-:Y:S01]  /*af000*/  F2FP.SATFINITE.E4M3.F32.PACK_AB_MERGE_C R21, R21, R22, RZ ;  /* 0x000000161515723e */ /* 0x000fe200048070ff */
[----:B------:R-:W1:Y:S02]  /*af010*/  LDCU UR10, c[0x0][0x3b8] ;  /* 0x00007700ff0a77ac */ /* 0x000e640008000800 */
[----:B------:R-:W-:Y:S04]  /*af020*/  STL [R1+0xc8], R7 ;  /* 0x0000c80701007387 */ /* 0x000fe80000100800 */
[----:B------:R-:W2:Y:S01]  /*af030*/  LDL.LU R23, [R1+0x3664] ;  /* 0x0036640001177983 */ /* 0x000ea20000300800 */
[----:B0-----:R-:W0:Y:S03]  /*af040*/  LDC R4, c[0x0][0x3b4] ;  /* 0x0000ed00ff047b82 */ /* 0x001e260000000800 */
[----:B------:R1:W-:Y:S04]  /*af050*/  STL [R1+0x2e1c], R3 ;  /* 0x002e1c0301007387 */ /* 0x0003e80000100800 */
[----:B-1----:R-:W2:Y:S01]  /*af060*/  LDL R3, [R1+0xa4] ;  /* 0x0000a40001037983 */ /* 0x002ea20000100800 */
[----:B------:R-:W-:Y:S01]  /*af070*/  VIADD R7, R7, UR11 ;  /* 0x0000000b07077c36 */ /* 0x000fe20008000000 */
[----:B----4-:R-:W-:Y:S01]  /*af080*/  F2FP.SATFINITE.E4M3.F32.PACK_AB_MERGE_C R19, R19, R20, RZ ;  /* 0x000000141313723e */ /* 0x010fe200048070ff */
[----:B------:R-:W1:Y:S03]  /*af090*/  LDCU UR11, c[0x0][0x3b8] ;  /* 0x00007700ff0b77ac */ /* 0x000e660008000800 */
[----:B------:R4:W-:Y:S01]  /*af0a0*/  STL [R1+0xc4], R7 ;  /* 0x0000c40701007387 */ /* 0x0009e20000100800 */
[----:B------:R-:W-:-:S03]  /*af0b0*/  F2FP.SATFINITE.E4M3.F32.PACK_AB_MERGE_C R17, R17, R18, RZ ;  /* 0x000000121111723e */ /* 0x000fc600048070ff */
[----:B------:R-:W3:Y:S04]  /*af0c0*/  LDL.LU R22, [R1+0x3660] ;  /* 0x0036600001167983 */ /* 0x000ee80000300800 */
[----:B------:R1:W-:Y:S01]  /*af0d0*/  STL [R1+0x2f60], R21 ;  /* 0x002f601501007387 */ /* 0x0003e20000100800 */
[----:B----4-:R-:W-:Y:S01]  /*af0e0*/  VIADD R7, R7, UR5 ;  /* 0x0000000507077c36 */ /* 0x010fe20008000000 */
[----:B------:R-:W-:Y:S02]  /*af0f0*/  F2FP.SATFINITE.E4M3.F32.PACK_AB_MERGE_C R15, R15, R16, RZ ;  /* 0x000000100f0f723e */ /* 0x000fe400048070ff */
[----:B-1----:R-:W4:Y:S04]  /*af100*/  LDL.LU R21, [R1+0x365c] ;  /* 0x00365c0001157983 */ /* 0x002f280000300800 */
[----:B------:R-:W4:Y:S04]  /*af110*/  LDL.LU R20, [R1+0x3658] ;  /* 0x0036580001147983 */ /* 0x000f280000300800 */
[----:B------:R1:W-:Y:S01]  /*af120*/  STL [R1+0x2e00], R19 ;  /* 0x002e001301007387 */ /* 0x0003e20000100800 */
[----:B------:R-:W-:-:S03]  /*af130*/  F2FP.SATFINITE.E4M3.F32.PACK_AB_MERGE_C R13, R13, R14, RZ ;  /* 0x0000000e0d0d723e */ /* 0x000fc600048070ff */
[----:B-1----:R-:W3:Y:S04]  /*af140*/  LDL.LU R19, [R1+0x3654] ;  /* 0x0036540001137983 */ /* 0x002ee80000300800 */
[----:B------:R1:W-:Y:S04]  /*af150*/  STL [R1+0xc0], R7 ;  /* 0x0000c00701007387 */ /* 0x0003e80000100800 */
[----:B------:R-:W3:Y:S04]  /*af160*/  LDL.LU R18, [R1+0x3650] ;  /* 0x0036500001127983 */ /* 0x000ee80000300800 */
[----:B------:R0:W-:Y:S01]  /*af170*/  STL [R1+0x2dfc], R17 ;  /* 0x002dfc1101007387 */ /* 0x0001e20000100800 */
[----:B-1----:R-:W-:Y:S01]  /*af180*/  VIADD R7, R7, UR12 ;  /* 0x0000000c07077c36 */ /* 0x002fe20008000000 */
[----:B------:R-:W-:Y:S01]  /*af190*/  F2FP.SATFINITE.E4M3.F32.PACK_AB_MERGE_C R10, R10, R12, RZ ;  /* 0x0000000c0a0a723e */ /* 0x000fe200048070ff */
[----:B------:R-:W1:Y:S01]  /*af1a0*/  S2UR UR5, SR_CgaCtaId ;  /* 0x00000000000579c3 */ /* 0x000e620000008800 */
[----:B------:R-:W-:Y:S01]  /*af1b0*/  F2FP.SATFINITE.E4M3.F32.PACK_AB_MERGE_C R8, R8, R9, RZ ;  /* 0x000000090808723e */ /* 0x000fe200048070ff */
[----:B------:R-:W1:Y:S01]  /*af1c0*/  LDCU UR12, c[0x0][0x3b8] ;  /* 0x00007700ff0c77ac */ /* 0x000e620008000800 */
[----:B0-----:R-:W3:Y:S04]  /*af1d0*/  LDL.LU R17, [R1+0x364c] ;  /* 0x00364c0001117983 */ /* 0x001ee80000300800 */
[----:B------:R-:W3:Y:S04]  /*af1e0*/  LDL.LU R16, [R1+0x3648] ;  /* 0x0036480001107983 */ /* 0x000ee80000300800 */
[----:B------:R0:W-:Y:S04]  /*af1f0*/  STL [R1+0x2de4], R15 ;  /* 0x002de40f01007387 */ /* 0x0001e80000100800 */
[----:B0-----:R-:W3:Y:S04]  /*af200*/  LDL.LU R15, [R1+0x3644] ;  /* 0x00364400010f7983 */ /* 0x001ee80000300800 */
[----:B------:R0:W-:Y:S04]  /*af210*/  STL [R1+0xbc], R7 ;  /* 0x0000bc0701007387 */ /* 0x0001e80000100800 */
[----:B------:R-:W3:Y:S04]  /*af220*/  LDL.LU R14, [R1+0x3640] ;  /* 0x00364000010e7983 */ /* 0x000ee80000300800 */
[----:B------:R1:W-:Y:S01]  /*af230*/  STL [R1+0x2f6c], R13 ;  /* 0x002f6c0d01007387 */ /* 0x0003e20000100800 */
[----:B0-----:R-:W-:-:S03]  /*af240*/  VIADD R7, R7, UR13 ;  /* 0x0000000d07077c36 */ /* 0x001fc60008000000 */
[----:B-1----:R-:W3:Y:S04]  /*af250*/  LDL.LU R13, [R1+0x363c] ;  /* 0x00363c00010d7983 */ /* 0x002ee80000300800 */
[----:B------:R-:W3:Y:S04]  /*af260*/  LDL.LU R12, [R1+0x3638] ;  /* 0x00363800010c7983 */ /* 0x000ee80000300800 */
[----:B------:R0:W-:Y:S01]  /*af270*/  STL [R1+0x2dc8], R10 ;  /* 0x002dc80a01007387 */ /* 0x0001e20000100800 */
[----:B------:R-:W-:Y:S02]  /*af280*/  F2FP.SATFINITE.E4M3.F32.PACK_AB_MERGE_C R25, R25, R11, RZ ;  /* 0x0000000b1919723e */ /* 0x000fe400048070ff */
[----:B------:R-:W-:Y:S01]  /*af290*/  F2FP.SATFINITE.E4M3.F32.PACK_AB_MERGE_C R6, R6, R0, RZ ;  /* 0x000000000606723e */ /* 0x000fe200048070ff */
[----:B0-----:R-:W3:Y:S04]  /*af2a0*/  LDL.LU R10, [R1+0x3634] ;  /* 0x00363400010a7983 */ /* 0x001ee80000300800 */
[----:B------:R0:W-:Y:S04]  /*af2b0*/  STL [R1+0xb4], R7 ;  /* 0x0000b40701007387 */ /* 0x0001e80000100800 */
[----:B------:R-:W3:Y:S04]  /*af2c0*/  LDL.LU R9, [R1+0x3630] ;  /* 0x0036300001097983 */ /* 0x000ee80000300800 */
[----:B------:R1:W-:Y:S01]  /*af2d0*/  STL [R1+0x2dc4], R8 ;  /* 0x002dc40801007387 */ /* 0x0003e20000100800 */
[----:B0-----:R-:W-:-:S03]  /*af2e0*/  VIADD R7, R7, UR14 ;  /* 0x0000000e07077c36 */ /* 0x001fc60008000000 */
[----:B-1----:R-:W3:Y:S04]  /*af2f0*/  LDL.LU R8, [R1+0x362c] ;  /* 0x00362c0001087983 */ /* 0x002ee80000300800 */
[----:B------:R-:W3:Y:S04]  /*af300*/  LDL.LU R11, [R1+0x3628] ;  /* 0x00362800010b7983 */ /* 0x000ee80000300800 */
[----:B------:R0:W-:Y:S04]  /*af310*/  STL [R1+0xb0], R7 ;  /* 0x0000b00701007387 */ /* 0x0001e80000100800 */
[----:B------:R-:W-:Y:S01]  /*af320*/  STL [R1+0x2dac], R25 ;  /* 0x002dac1901007387 */ /* 0x000fe20000100800 */
[----:B0-----:R-:W-:-:S03]  /*af330*/  VIADD R7, R7, UR15 ;  /* 0x0000000f07077c36 */ /* 0x001fc60008000000 */
[----:B------:R0:W-:Y:S01]  /*af340*/  STL [R1+0x2f70], R6 ;  /* 0x002f700601007387 */ /* 0x0001e20000100800 */
[----:B------:R-:W-:Y:S01]  /*af350*/  F2FP.SATFINITE.E4M3.F32.PACK_AB_MERGE_C R0, R2, R5, RZ ;  /* 0x000000050200723e */ /* 0x000fe200048070ff */
[----:B0-----:R-:W-:-:S04]  /*af360*/  VIADD R6, R7, UR10 ;  /* 0x0000000a07067c36 */ /* 0x001fc80008000000 */
[----:B------:R-:W-:-:S04]  /*af370*/  VIADD R5, R6, UR11 ;  /* 0x0000000b06057c36 */ /* 0x000fc80008000000 */
[----:B------:R-:W-:Y:S01]  /*af380*/  VIADD R25, R5, UR12 ;  /* 0x0000000c05197c36 */ /* 0x000fe20008000000 */
[----:B------:R-:W-:Y:S04]  /*af390*/  STL [R1+0x2d8c], R0 ;  /* 0x002d8c0001007387 */ /* 0x000fe80000100800 */
[----:B------:R0:W-:Y:S01]  /*af3a0*/  STL [R1+0x25ec], R25 ;  /* 0x0025ec1901007387 */ /* 0x0001e20000100800 */
[----:B--2---:R-:W-:Y:S01]  /*af3b0*/  IMAD R3, R3, UR4, RZ ;  /* 0x0000000403037c24 */ /* 0x004fe2000f8e02ff */
[----:B------:R-:W-:Y:S02]  /*af3c0*/  UMOV UR4, 0x400 ;  /* 0x0000040000047882 */ /* 0x000fe40000000000 */
[----:B------:R-:W-:-:S06]  /*af3d0*/  ULEA UR4, UR5, UR4, 0x18 ;  /* 0x0000000405047291 */ /* 0x000fcc000f8ec0ff */
[----:B0-----:R-:W-:-:S05]  /*af3e0*/  IMAD.U32 R25, RZ, RZ, UR4 ;  /* 0x00000004ff197e24 */ /* 0x001fca000f8e00ff */
[----:B------:R0:W-:Y:S04]  /*af3f0*/  STL [R1+0x2ff0], R25 ;  /* 0x002ff01901007387 */ /* 0x0001e80000100800 */
[----:B0-----:R-:W2:Y:S01]  /*af400*/  LDL.LU R25, [R1+0x3624] ;  /* 0x0036240001197983 */ /* 0x001ea20000300800 */
[----:B------:R-:W-:Y:S01]  /*af410*/  IMAD R4, R4, 0x40, R3 ;  /* 0x0000004004047824 */ /* 0x000fe200078e0203 */
[----:B------:R-:W-:-:S04]  /*af420*/  IADD3 R0, P0, PT, R3, UR6, RZ ;  /* 0x0000000603007c10 */ /* 0x000fc8000ff1e0ff */
[C---:B------:R-:W-:Y:S02]  /*af430*/  IADD3 R2, P1, PT, R4.reuse, UR8, RZ ;  /* 0x0000000804027c10 */ /* 0x040fe4000ff3e0ff */
[----:B------:R-:W-:Y:S02]  /*af440*/  LEA.HI.X.SX32 R3, R3, UR7, 0x1, P0 ;  /* 0x0000000703037c11 */ /* 0x000fe400080f0eff */
[----:B------:R-:W-:Y:S01]  /*af450*/  LEA.HI.X.SX32 R4, R4, UR9, 0x1, P1 ;  /* 0x0000000904047c11 */ /* 0x000fe200088f0eff */
[----:B--2---:R-:W-:Y:S01]  /*af460*/  STL [R1+0x6930], R25 ;  /* 0x0069301901007387 */ /* 0x004fe20000100800 */
[----:B------:R-:W0:Y:S03]  /*af470*/  LDCU.64 UR4, c[0x0][0x398] ;  /* 0x00007300ff0477ac */ /* 0x000e260008000a00 */
[----:B------:R-:W-:Y:S01]  /*af480*/  STL [R1+0x692c], R0 ;  /* 0x00692c0001007387 */ /* 0x000fe20000100800 */
[----:B------:R-:W1:Y:S03]  /*af490*/  LDCU.64 UR26, c[0x0][0x398] ;  /* 0x00007300ff1a77ac */ /* 0x000e660008000a00 */
[----:B------:R-:W-:Y:S01]  /*af4a0*/  STL [R1+0x6928], R3 ;  /* 0x0069280301007387 */ /* 0x000fe20000100800 */
[----:B------:R-:W2:Y:S03]  /*af4b0*/  LDCU.64 UR34, c[0x0][0x398] ;  /* 0x00007300ff2277ac */ /* 0x000ea60008000a00 */
[----:B------:R-:W-:Y:S01]  /*af4c0*/  STL [R1+0x6924], R2 ;  /* 0x0069240201007387 */ /* 0x000fe20000100800 */
[----:B------:R-:W0:Y:S03]  /*af4d0*/  LDCU.64 UR20, c[0x0][0x398] ;  /* 0x00007300ff1477ac */ /* 0x000e260008000a00 */
[----:B------:R-:W-:Y:S01]  /*af4e0*/  STL [R1+0x6920], R4 ;  /* 0x0069200401007387 */ /* 0x000fe20000100800 */
[----:B------:R-:W0:Y:S03]  /*af4f0*/  LDCU.64 UR6, c[0x0][0x398] ;  /* 0x00007300ff0677ac */ /* 0x000e260008000a00 */
[----:B---3--:R-:W-:Y:S01]  /*af500*/  STL [R1+0x6910], R11 ;  /* 0x0069100b01007387 */ /* 0x008fe20000100800 */
[----:B------:R-:W3:Y:S03]  /*af510*/  LDCU.64 UR42, c[0x0][0x398] ;  /* 0x00007300ff2a77ac */ /* 0x000ee60008000a00 */
[----:B------:R-:W-:Y:S01]  /*af520*/  STL [R1+0x6900], R10 ;  /* 0x0069000a01007387 */ /* 0x000fe20000100800 */
[----:B------:R-:W0:Y:S03]  /*af530*/  LDCU.64 UR32, c[0x0][0x398] ;  /* 0x00007300ff2077ac */ /* 0x000e260008000a00 */
[----:B------:R-:W-:Y:S01]  /*af540*/  STL [R1+0x68f0], R24 ;  /* 0x0068f01801007387 */ /* 0x000fe20000100800 */
[----:B------:R-:W0:Y:S03]  /*af550*/  LDCU.64 UR12, c[0x0][0x398] ;  /* 0x00007300ff0c77ac */ /* 0x000e260008000a00 */
[----:B------:R1:W-:Y:S01]  /*af560*/  STL.64 [R1+0x68e0], R8 ;  /* 0x0068e00801007387 */ /* 0x0003e20000100a00 */
[----:B------:R-:W0:Y:S01]  /*af570*/  LDCU.64 UR24, c[0x0][0x398] ;  /* 0x00007300ff1877ac */ /* 0x000e220008000a00 */
[----:B------:R-:W0:Y:S01]  /*af580*/  LDCU.64 UR40, c[0x0][0x398] ;  /* 0x00007300ff2877ac */ /* 0x000e220008000a00 */
[----:B------:R-:W0:Y:S01]  /*af590*/  LDCU.64 UR10, c[0x0][0x398] ;  /* 0x00007300ff0a77ac */ /* 0x000e220008000a00 */
[----:B-1----:R-:W2:Y:S01]  /*af5a0*/  LDL.LU R9, [R1+0x174] ;  /* 0x0001740001097983 */ /* 0x002ea20000300800 */
[----:B------:R-:W1:Y:S03]  /*af5b0*/  LDCU.64 UR30, c[0x0][0x398] ;  /* 0x00007300ff1e77ac */ /* 0x000e660008000a00 */
[----:B------:R-:W2:Y:S01]  /*af5c0*/  LDL.LU R25, [R1+0xcc] ;  /* 0x0000cc0001197983 */ /* 0x000ea20000300800 */
[----:B------:R-:W0:Y:S03]  /*af5d0*/  LDCU.64 UR18, c[0x0][0x398] ;  /* 0x00007300ff1277ac */ /* 0x000e260008000a00 */
[----:B------:R-:W2:Y:S01]  /*af5e0*/  LDL.LU R24, [R1+0xb4] ;  /* 0x0000b40001187983 */ /* 0x000ea20000300800 */
[----:B------:R-:W0:Y:S03]  /*af5f0*/  LDCU.64 UR38, c[0x0][0x398] ;  /* 0x00007300ff2677ac */ /* 0x000e260008000a00 */
[----:B------:R-:W2:Y:S01]  /*af600*/  LDL.LU R0, [R1+0x25e8] ;  /* 0x0025e80001007983 */ /* 0x000ea20000300800 */
[----:B------:R-:W0:Y:S03]  /*af610*/  LDCU.64 UR14, c[0x0][0x398] ;  /* 0x00007300ff0e77ac */ /* 0x000e260008000a00 */
[----:B------:R1:W-:Y:S01]  /*af620*/  STL.64 [R1+0x68b8], R12 ;  /* 0x0068b80c01007387 */ /* 0x0003e20000100a00 */
[----:B------:R-:W0:Y:S01]  /*af630*/  LDCU.64 UR22, c[0x0][0x398] ;  /* 0x00007300ff1677ac */ /* 0x000e220008000a00 */
[----:B------:R-:W0:Y:S01]  /*af640*/  LDCU.64 UR28, c[0x0][0x398] ;  /* 0x00007300ff1c77ac */ /* 0x000e220008000a00 */
[----:B------:R-:W0:Y:S01]  /*af650*/  LDCU.64 UR36, c[0x0][0x398] ;  /* 0x00007300ff2477ac */ /* 0x000e220008000a00 */
[----:B-1----:R-:W2:Y:S01]  /*af660*/  LDL.LU R12, [R1+0x3f4] ;  /* 0x0003f400010c7983 */ /* 0x002ea20000300800 */
[----:B------:R-:W1:Y:S03]  /*af670*/  LDCU.64 UR8, c[0x0][0x398] ;  /* 0x00007300ff0877ac */ /* 0x000e660008000a00 */
[----:B------:R0:W-:Y:S01]  /*af680*/  STL.64 [R1+0x68a0], R14 ;  /* 0x0068a00e01007387 */ /* 0x0001e20000100a00 */
[----:B------:R-:W1:Y:S03]  /*af690*/  LDCU.64 UR16, c[0x0][0x398] ;  /* 0x00007300ff1077ac */ /* 0x000e660008000a00 */
        /* <DEDUP_REMOVED lines=9> */
[----:B------:R0:W-:Y:S04]  /*af730*/  STL.64 [R1+0x6888], R16 ;  /* 0x0068881001007387 */ /* 0x0001e80000100a00 */
[----:B0-----:R-:W2:Y:S04]  /*af740*/  LDL.LU R16, [R1+0xe8] ;  /* 0x0000e80001107983 */ /* 0x001ea80000300800 */
[----:B------:R-:W2:Y:S04]  /*af750*/  LDL.LU R17, [R1+0x170] ;  /* 0x0001700001117983 */ /* 0x000ea80000300800 */
[----:B------:R0:W-:Y:S04]  /*af760*/  STL.64 [R1+0x6860], R18 ;  /* 0x0068601201007387 */ /* 0x0001e80000100a00 */
[----:B0-----:R-:W2:Y:S04]  /*af770*/  LDL.LU R19, [R1+0xbc] ;  /* 0x0000bc0001137983 */ /* 0x001ea80000300800 */
[----:B------:R-:W2:Y:S04]  /*af780*/  LDL.LU R18, [R1+0xe0] ;  /* 0x0000e00001127983 */ /* 0x000ea80000300800 */
[----:B----4-:R0:W-:Y:S04]  /*af790*/  STL.64 [R1+0x6840], R20 ;  /* 0x0068401401007387 */ /* 0x0101e80000100a00 */
[----:B0-----:R-:W4:Y:S04]  /*af7a0*/  LDL R21, [R1+0xa4] ;  /* 0x0000a40001157983 */ /* 0x001f280000100800 */
[----:B------:R-:W-:Y:S04]  /*af7b0*/  STL.64 [R1+0x6818], R22 ;  /* 0x0068181601007387 */ /* 0x000fe80000100a00 */
[----:B------:R0:W-:Y:S04]  /*af7c0*/  STL.64 [R1+0x67e0], R26 ;  /* 0x0067e01a01007387 */ /* 0x0001e80000100a00 */
[----:B0-----:R-:W2:Y:S04]  /*af7d0*/  LDL R26, [R1+0xc1c] ;  /* 0x000c1c00011a7983 */ /* 0x001ea80000100800 */
[----:B------:R0:W-:Y:S04]  /*af7e0*/  STL.64 [R1+0x67b8], R28 ;  /* 0x0067b81c01007387 */ /* 0x0001e80000100a00 */
[----:B0-----:R-:W2:Y:S04]  /*af7f0*/  LDL.LU R29, [R1+0xc18] ;  /* 0x000c1800011d7983 */ /* 0x001ea80000300800 */
[----:B------:R0:W-:Y:S04]  /*af800*/  STL [R1+0x3c20], R5 ;  /* 0x003c200501007387 */ /* 0x0001e80000100800 */
[----:B------:R1:W-:Y:S01]  /*af810*/  STL.64 [R1+0x3b90], R6 ;  /* 0x003b900601007387 */ /* 0x0003e20000100a00 */
[----:B0-----:R-:W-:-:S02]  /*af820*/  MOV.SPILL R5, UR62 ;  /* 0x0000003e00057c02 */ /* 0x001fc40009000f00 */
[----:B-1----:R-:W-:-:S05]  /*af830*/  MOV.SPILL R6, UR63 ;  /* 0x0000003f00067c02 */ /* 0x002fca0009000f00 */
[----:B------:R-:W-:Y:S04]  /*af840*/  STL [R1+0x2f18], R6 ;  /* 0x002f180601007387 */ /* 0x000fe80000100800 */
[----:B------:R2:W-:Y:S04]  /*af850*/  STL [R1+0x2f1c], R5 ;  /* 0x002f1c0501007387 */ /* 0x0005e80000100800 */
[----:B------:R-:W3:Y:S04]  /*af860*/  LDL.LU R27, [R1+0xc00] ;  /* 0x000c0000011b7983 */ /* 0x000ee80000300800 */
[----:B------:R-:W3:Y:S04]  /*af870*/  LDL.LU R22, [R1+0xc04] ;  /* 0x000c040001167983 */ /* 0x000ee80000300800 */
[----:B------:R-:W3:Y:S04]  /*af880*/  LDL.LU R23, [R1+0xc08] ;  /* 0x000c080001177983 */ /* 0x000ee80000300800 */
[----:B------:R-:W3:Y:S01]  /*af890*/  LDL R20, [R1+0xc0c] ;  /* 0x000c0c0001147983 */ /* 0x000ee20000100800 */
[----:B--2---:R-:W-:-:S05]  /*af8a0*/  F2FP.SATFINITE.E4M3.F32.PACK_AB_MERGE_C R5, R26, R29, RZ ;  /* 0x0000001d1a05723e */ /* 0x004fca00048070ff */
[----:B------:R-:W-:Y:S04]  /*af8b0*/  STL [R1+0x2da0], R5 ;  /* 0x002da00501007387 */ /* 0x000fe80000100800 */
[----:B------:R-:W2:Y:S04]  /*af8c0*/  LDL.LU R6, [R1+0xbf8] ;  /* 0x000bf80001067983 */ /* 0x000ea80000300800 */
[----:B--2---:R0:W-:Y:S04]  /*af8d0*/  STL [R1+0x6948], R6 ;  /* 0x0069480601007387 */ /* 0x0041e80000100800 */
[----:B0-----:R-:W2:Y:S04]  /*af8e0*/  LDL.LU R6, [R1+0xbf4] ;  /* 0x000bf40001067983 */ /* 0x001ea80000300800 */
[----:B------:R-:W2:Y:S01]  /*af8f0*/  LDL.LU R7, [R1+0xbfc] ;  /* 0x000bfc0001077983 */ /* 0x000ea20000300800 */
[----:B---3--:R-:W-:-:S02]  /*af900*/  F2FP.SATFINITE.E4M3.F32.PACK_AB_MERGE_C R22, R22, R27, RZ ;  /* 0x0000001b1616723e */ /* 0x008fc400048070ff */
[----:B------:R-:W-:Y:S01]  /*af910*/  F2FP.SATFINITE.E4M3.F32.PACK_AB_MERGE_C R20, R20, R23, RZ ;  /* 0x000000171414723e */ /* 0x000fe200048070ff */
[----:B--2---:R0:W-:Y:S04]  /*af920*/  STL [R1+0x694c], R7 ;  /* 0x00694c0701007387 */ /* 0x0041e80000100800 */
[----:B0-----:R-:W2:Y:S04]  /*af930*/  LDL.LU R7, [R1+0xbf0] ;  /* 0x000bf00001077983 */ /* 0x001ea80000300800 */
[----:B------:R-:W3:Y:S04]  /*af940*/  LDL.LU R5, [R1+0xbe0] ;  /* 0x000be00001057983 */ /* 0x000ee80000300800 */
[----:B------:R-:W3:Y:S04]  /*af950*/  LDL.LU R28, [R1+0xbe4] ;  /* 0x000be400011c7983 */ /* 0x000ee80000300800 */
[----:B------:R-:W3:Y:S04]  /*af960*/  LDL.LU R29, [R1+0xbe8] ;  /* 0x000be800011d7983 */ /* 0x000ee80000300800 */
[----:B------:R0:W-:Y:S04]  /*af970*/  STL [R1+0x2d7c], R22 ;  /* 0x002d7c1601007387 */ /* 0x0001e80000100800 */
[----:B------:R-:W4:Y:S04]  /*af980*/  LDL.LU R26, [R1+0xbec] ;  /* 0x000bec00011a7983 */ /* 0x000f280000300800 */
[----:B------:R1:W-:Y:S04]  /*af990*/  STL [R1+0x2f74], R20 ;  /* 0x002f741401007387 */ /* 0x0003e80000100800 */
[----:B------:R-:W4:Y:S04]  /*af9a0*/  LDL.LU R27, [R1+0xbd0] ;  /* 0x000bd000011b7983 */ /* 0x000f280000300800 */
[----:B0-----:R-:W4:Y:S04]  /*af9b0*/  LDL R22, [R1+0xbd4] ;  /* 0x000bd40001167983 */ /* 0x001f280000100800 */
[----:B------:R-:W4:Y:S04]  /*af9c0*/  LDL.LU R23, [R1+0xbd8] ;  /* 0x000bd80001177983 */ /* 0x000f280000300800 */
[----:B-1----:R-:W4:Y:S01]  /*af9d0*/  LDL.LU R20, [R1+0xbdc] ;  /* 0x000bdc0001147983 */ /* 0x002f220000300800 */
[----:B--2---:R-:W-:-:S03]  /*af9e0*/  F2FP.SATFINITE.E4M3.F32.PACK_AB_MERGE_C R6, R6, R7, RZ ;  /* 0x000000070606723e */ /* 0x004fc600048070ff */
[----:B------:R-:W2:Y:S04]  /*af9f0*/  LDL.LU R7, [R1+0x694c] ;  /* 0x00694c0001077983 */ /* 0x000ea80000300800 */
[----:B------:R0:W-:Y:S04]  /*afa00*/  STL [R1+0x2d58], R6 ;  /* 0x002d580601007387 */ /* 0x0001e80000100800 */
[----:B0-----:R-:W2:Y:S01]  /*afa10*/  LDL.LU R6, [R1+0x6948] ;  /* 0x0069480001067983 */ /* 0x001ea20000300800 */
[----:B---3--:R-:W-:Y:S02]  /*afa20*/  F2FP.SATFINITE.E4M3.F32.PACK_AB_MERGE_C R5, R28, R5, RZ ;  /* 0x000000051c05723e */ /* 0x008fe400048070ff */
[----:B--2---:R-:W-:-:S05]  /*afa30*/  F2FP.SATFINITE.E4M3.F32.PACK_AB_MERGE_C R6, R7, R6, RZ ;  /* 0x000000060706723e */ /* 0x004fca00048070ff */
[----:B------:R0:W-:Y:S04]  /*afa40*/  STL [R1+0x2d54], R6 ;  /* 0x002d540601007387 */ /* 0x0001e80000100800 */
[----:B------:R1:W-:Y:S04]  /*afa50*/  STL [R1+0x2d38], R5 ;  /* 0x002d380501007387 */ /* 0x0003e80000100800 */
[----:B------:R-:W2:Y:S01]  /*afa60*/  LDL R28, [R1+0xa0] ;  /* 0x0000a000011c7983 */ /* 0x000ea20000100800 */
[----:B----4-:R-:W-:Y:S01]  /*afa70*/  F2FP.SATFINITE.E4M3.F32.PACK_AB_MERGE_C R7, R26, R29, RZ ;  /* 0x0000001d1a07723e */ /* 0x010fe200048070ff */
[----:B------:R-:W-:Y:S01]  /*afa80*/  IMAD.MOV.U32 R26, RZ, RZ, R21 ;  /* 0x000000ffff1a7224 */ /* 0x000fe200078e0015 */
[----:B0-----:R-:W-:Y:S01]  /*afa90*/  F2FP.SATFINITE.E4M3.F32.PACK_AB_MERGE_C R6, R22, R27, RZ ;  /* 0x0000001b1606723e */ /* 0x001fe200048070ff */
[----:B------:R-:W-:-:S02]  /*afaa0*/  IMAD.MOV.U32 R21, RZ, RZ, R17 ;  /* 0x000000ffff157224 */ /* 0x000fc400078e0011 */
[----:B-1----:R-:W-:Y:S01]  /*afab0*/  IMAD.U32 R5, RZ, RZ, UR4 ;  /* 0x00000004ff057e24 */ /* 0x002fe2000f8e00ff */
[----:B------:R-:W-:Y:S01]  /*afac0*/  UMOV UR4, UR5 ;  /* 0x0000000500047c82 */ /* 0x000fe20008000000 */
[----:B------:R-:W-:Y:S01]  /*afad0*/  IMAD.MOV.U32 R17, RZ, RZ, R9 ;  /* 0x000000ffff117224 */ /* 0x000fe200078e0009 */
[----:B--2---:R-:W-:Y:S04]  /*afae0*/  STL [R1+0x6934], R28 ;  /* 0x0069341c01007387 */ /* 0x004fe80000100800 */
[----:B------:R0:W-:Y:S04]  /*afaf0*/  STL [R1+0x2fe8], R5 ;  /* 0x002fe80501007387 */ /* 0x0001e80000100800 */
[----:B------:R-:W-:Y:S04]  /*afb00*/  STL [R1+0x2f80], R7 ;  /* 0x002f800701007387 */ /* 0x000fe80000100800 */
[----:B------:R-:W-:Y:S01]  /*afb10*/  STL [R1+0x2d28], R6 ;  /* 0x002d280601007387 */ /* 0x000fe20000100800 */
[----:B0-----:R-:W-:Y:S01]  /*afb20*/  F2FP.SATFINITE.E4M3.F32.PACK_AB_MERGE_C R5, R20, R23, RZ ;  /* 0x000000171405723e */ /* 0x001fe200048070ff */
[----:B------:R-:W-:-:S02]  /*afb30*/  IMAD.MOV.U32 R23, RZ, RZ, R14 ;  /* 0x000000ffff177224 */ /* 0x000fc400078e000e */
[----:B------:R-:W-:Y:S02]  /*afb40*/  IMAD.MOV.U32 R14, RZ, RZ, R10 ;  /* 0x000000ffff0e7224 */ /* 0x000fe400078e000a */
[----:B------:R-:W-:Y:S01]  /*afb50*/  STL [R1+0x2d20], R5 ;  /* 0x002d200501007387 */ /* 0x000fe20000100800 */
[----:B------:R-:W-:Y:S02]  /*afb60*/  IMAD.MOV.U32 R10, RZ, RZ, R2 ;  /* 0x000000ffff0a7224 */ /* 0x000fe400078e0002 */
[----:B------:R-:W-:Y:S01]  /*afb70*/  IMAD.MOV.U32 R20, RZ, RZ, R15 ;  /* 0x000000ffff147224 */ /* 0x000fe200078e000f */
[----:B------:R0:W-:Y:S01]  /*afb80*/  STL [R1+0x6940], R8 ;  /* 0x0069400801007387 */ /* 0x0001e20000100800 */
[----:B------:R-:W-:Y:S02]  /*afb90*/  IMAD.MOV.U32 R15, RZ, RZ, R4 ;  /* 0x000000ffff0f7224 */ /* 0x000fe400078e0004 */
[----:B------:R-:W-:Y:S01]  /*afba0*/  IMAD.MOV.U32 R4, RZ, RZ, R3 ;  /* 0x000000ffff047224 */ /* 0x000fe200078e0003 */
[----:B0-----:R-:W2:Y:S04]  /*afbb0*/  LDL R8, [R1+0xbc4] ;  /* 0x000bc40001087983 */ /* 0x001ea80000100800 */
[----:B------:R-:W3:Y:S04]  /*afbc0*/  LDL.LU R2, [R1+0xbc8] ;  /* 0x000bc80001027983 */ /* 0x000ee80000300800 */
[----:B---3--:R0:W-:Y:S04]  /*afbd0*/  STL [R1+0x6944], R2 ;  /* 0x0069440201007387 */ /* 0x0081e80000100800 */
[----:B0-----:R-:W2:Y:S04]  /*afbe0*/  LDL.LU R2, [R1+0xbc0] ;  /* 0x000bc00001027983 */ /* 0x001ea80000300800 */
[----:B------:R-:W3:Y:S01]  /*afbf0*/  LDL.LU R3, [R1+0xbcc] ;  /* 0x000bcc0001037983 */ /* 0x000ee20000300800 */
[----:B------:R-:W-:-:S02]  /*afc00*/  IMAD.MOV.U32 R27, RZ, RZ, R24 ;  /* 0x000000ffff1b7224 */ /* 0x000fc400078e0018 */
[----:B------:R-:W-:Y:S01]  /*afc10*/  IMAD.MOV.U32 R24, RZ, RZ, R25 ;  /* 0x000000ffff187224 */ /* 0x000fe200078e0019 */
[----:B------:R-:W4:Y:S01]  /*afc20*/  LDL.LU R9, [R1+0xbb4] ;  /* 0x000bb40001097983 */ /* 0x000f220000300800 */
[----:B------:R-:W-:Y:S02]  /*afc30*/  IMAD.MOV.U32 R29, RZ, RZ, R26 ;  /* 0x000000ffff1d7224 */ /* 0x000fe400078e001a */
[----:B------:R-:W-:Y:S01]  /*afc40*/  IMAD.MOV.U32 R22, RZ, RZ, R0 ;  /* 0x000000ffff167224 */ /* 0x000fe200078e0000 */
[----:B------:R0:W-:Y:S04]  /*afc50*/  STL [R1+0x6938], R11 ;  /* 0x0069380b01007387 */ /* 0x0001e80000100800 */
[----:B0-----:R-:W3:Y:S01]  /*afc60*/  LDL.LU R11, [R1+0xbb8] ;  /* 0x000bb800010b7983 */ /* 0x001ee20000300800 */
[----:B------:R-:W-:-:S02]  /*afc70*/  IMAD.MOV.U32 R26, RZ, RZ, R23 ;  /* 0x000000ffff1a7224 */ /* 0x000fc400078e0017 */
[----:B------:R-:W-:Y:S02]  /*afc80*/  IMAD.MOV.U32 R23, RZ, RZ, R17 ;  /* 0x000000ffff177224 */ /* 0x000fe400078e0011 */
[----:B------:R-:W-:Y:S02]  /*afc90*/  IMAD.MOV.U32 R17, RZ, RZ, R15 ;  /* 0x000000ffff117224 */ /* 0x000fe400078e000f */
[----:B------:R-:W-:Y:S02]  /*afca0*/  IMAD.MOV.U32 R15, RZ, RZ, R10 ;  /* 0x000000ffff0f7224 */ /* 0x000fe400078e000a */
[----:B------:R-:W-:Y:S01]  /*afcb0*/  IMAD.MOV.U32 R10, RZ, RZ, R4 ;  /* 0x000000ffff0a7224 */ /* 0x000fe200078e0004 */
[----:B--2---:R-:W-:Y:S01]  /*afcc0*/  F2FP.SATFINITE.E4M3.F32.PACK_AB_MERGE_C R8, R8, R2, RZ ;  /* 0x000000020808723e */ /* 0x004fe200048070ff */
[----:B---3--:R0:W-:Y:S04]  /*afcd0*/  STL [R1+0x693c], R11 ;  /* 0x00693c0b01007387 */ /* 0x0081e80000100800 */
[----:B0-----:R-:W4:Y:S04]  /*afce0*/  LDL.LU R11, [R1+0xbb0] ;  /* 0x000bb000010b7983 */ /* 0x001f280000300800 */
[----:B------:R-:W2:Y:S04]  /*afcf0*/  LDL.LU R28, [R1+0xbbc] ;  /* 0x000bbc00011c7983 */ /* 0x000ea80000300800 */
[----:B------:R-:W3:Y:S04]  /*afd00*/  LDL.LU R25, [R1+0xba0] ;  /* 0x000ba00001197983 */ /* 0x000ee80000300800 */
[----:B------:R-:W3:Y:S04]  /*afd10*/  LDL R0, [R1+0xba4] ;  /* 0x000ba40001007983 */ /* 0x000ee80000100800 */
[----:B------:R-:W2:Y:S04]  /*afd20*/  LDL.LU R6, [R1+0xba8] ;  /* 0x000ba80001067983 */ /* 0x000ea80000300800 */
[----:B------:R-:W2:Y:S04]  /*afd30*/  LDL R7, [R1+0xbac] ;  /* 0x000bac0001077983 */ /* 0x000ea80000100800 */
[----:B------:R-:W2:Y:S04]  /*afd40*/  LDL.LU R5, [R1+0xb90] ;  /* 0x000b900001057983 */ /* 0x000ea80000300800 */
[----:B------:R-:W2:Y:S04]  /*afd50*/  LDL.LU R4, [R1+0xb94] ;  /* 0x000b940001047983 */ /* 0x000ea80000300800 */
[----:B------:R-:W2:Y:S04]  /*afd60*/  LDL.LU R2, [R1+0x6944] ;  /* 0x0069440001027983 */ /* 0x000ea80000300800 */
[----:B------:R0:W-:Y:S04]  /*afd70*/  STL [R1+0x2d04], R8 ;  /* 0x002d040801007387 */ /* 0x0001e80000100800 */
[----:B0-----:R-:W3:Y:S01]  /*afd80*/  LDL.LU R8, [R1+0x6940] ;  /* 0x0069400001087983 */ /* 0x001ee20000300800 */
[----:B----4-:R-:W-:-:S02]  /*afd90*/  F2FP.SATFINITE.E4M3.F32.PACK_AB_MERGE_C R9, R9, R11, RZ ;  /* 0x0000000b0909723e */ /* 0x010fc400048070ff */
[----:B--2---:R-:W-:Y:S02]  /*afda0*/  F2FP.SATFINITE.E4M3.F32.PACK_AB_MERGE_C R2, R3, R2, RZ ;  /* 0x000000020302723e */ /* 0x004fe400048070ff */
[----:B------:R-:W2:Y:S04]  /*afdb0*/  LDL.LU R3, [R1+0xb98] ;  /* 0x000b980001037983 */ /* 0x000ea80000300800 */
[----:B------:R0:W-:Y:S04]  /*afdc0*/  STL [R1+0x2f84], R2 ;  /* 0x002f840201007387 */ /* 0x0001e80000100800 */
[----:B0-----:R-:W2:Y:S04]  /*afdd0*/  LDL.LU R2, [R1+0xb9c] ;  /* 0x000b9c0001027983 */ /* 0x001ea80000300800 */
[----:B------:R-:W4:Y:S04]  /*afde0*/  LDL.LU R11, [R1+0x693c] ;  /* 0x00693c00010b7983 */ /* 0x000f280000300800 */
[----:B------:R0:W-:Y:S04]  /*afdf0*/  STL [R1+0x2cdc], R9 ;  /* 0x002cdc0901007387 */ /* 0x0001e80000100800 */
[----:B0-----:R-:W2:Y:S01]  /*afe00*/  LDL.LU R9, [R1+0x1460] ;  /* 0x0014600001097983 */ /* 0x001ea20000300800 */
[----:B---3--:R-:W-:-:S02]  /*afe10*/  F2FP.SATFINITE.E4M3.F32.PACK_AB_MERGE_C R0, R0, R25, RZ ;  /* 0x000000190000723e */ /* 0x008fc400048070ff */
[----:B------:R-:W-:Y:S02]  /*afe20*/  F2FP.SATFINITE.E4M3.F32.PACK_AB_MERGE_C R6, R7, R6, RZ ;  /* 0x000000060706723e */ /* 0x000fe400048070ff */
[----:B------:R-:W-:Y:S02]  /*afe30*/  F2FP.SATFINITE.E4M3.F32.PACK_AB_MERGE_C R5, R4, R5, RZ ;  /* 0x000000050405723e */ /* 0x000fe400048070ff */
[----:B----4-:R-:W-:Y:S02]  /*afe40*/  F2FP.SATFINITE.E4M3.F32.PACK_AB_MERGE_C R28, R28, R11, RZ ;  /* 0x0000000b1c1c723e */ /* 0x010fe400048070ff */
[----:B------:R-:W3:Y:S04]  /*afe50*/  LDL.LU R11, [R1+0x6938] ;  /* 0x00693800010b7983 */ /* 0x000ee80000300800 */
[----:B------:R0:W-:Y:S04]  /*afe60*/  STL [R1+0x2cd8], R28 ;  /* 0x002cd81c01007387 */ /* 0x0001e80000100800 */
[----:B0-----:R-:W4:Y:S04]  /*afe70*/  LDL.LU R28, [R1+0x6934] ;  /* 0x00693400011c7983 */ /* 0x001f280000300800 */
[----:B------:R-:W3:Y:S04]  /*afe80*/  LDL.LU R25, [R1+0x6930] ;  /* 0x0069300001197983 */ /* 0x000ee80000300800 */
[----:B------:R0:W-:Y:S01]  /*afe90*/  STL [R1+0x2cc4], R0 ;  /* 0x002cc40001007387 */ /* 0x0001e20000100800 */
[----:B--2---:R-:W-:-:S03]  /*afea0*/  F2FP.SATFINITE.E4M3.F32.PACK_AB_MERGE_C R2, R2, R3, RZ ;  /* 0x000000030202723e */ /* 0x004fc600048070ff */
[----:B0-----:R-:W2:Y:S04]  /*afeb0*/  LDL.LU R0, [R1+0x692c] ;  /* 0x00692c0001007983 */ /* 0x001ea80000300800 */
[----:B------:R-:W2:Y:S04]  /*afec0*/  LDL.LU R7, [R1+0x1580] ;  /* 0x0015800001077983 */ /* 0x000ea80000300800 */
[----:B------:R-:W-:Y:S04]  /*afed0*/  STL [R1+0x2f94], R6 ;  /* 0x002f940601007387 */ /* 0x000fe80000100800 */
[----:B------:R-:W-:Y:S04]  /*afee0*/  STL [R1+0x2cac], R5 ;  /* 0x002cac0501007387 */ /* 0x000fe80000100800 */
[----:B------:R-:W2:Y:S04]  /*afef0*/  LDL.LU R3, [R1+0x6928] ;  /* 0x0069280001037983 */ /* 0x000ea80000300800 */
[----:B------:R0:W-:Y:S04]  /*aff00*/  STL [R1+0x2ca4], R2 ;  /* 0x002ca40201007387 */ /* 0x0001e80000100800 */
[----:B0-----:R-:W2:Y:S01]  /*aff10*/  LDL.LU R2, [R1+0x6924] ;  /* 0x0069240001027983 */ /* 0x001ea20000300800 */
[----:B----4-:R-:W-:-:S02]  /*aff20*/  VIADD R6, R28, 0x156 ;  /* 0x000001561c067836 */ /* 0x010fc40000000000 */
[C---:B------:R-:W-:Y:S02]  /*aff30*/  VIADD R4, R28.reuse, 0x158 ;  /* 0x000001581c047836 */ /* 0x040fe40000000000 */
[----:B------:R-:W-:Y:S01]  /*aff40*/  VIADD R5, R28, 0x157 ;  /* 0x000001571c057836 */ /* 0x000fe20000000000 */
[----:B------:R-:W-:Y:S01]  /*aff50*/  ISETP.GE.AND P1, PT, R6, UR27, PT ;  /* 0x0000001b06007c0c */ /* 0x000fe2000bf26270 */
[----:B------:R-:W-:Y:S02]  /*aff60*/  VIADD R6, R28, 0x155 ;  /* 0x000001551c067836 */ /* 0x000fe40000000000 */
[----:B------:R-:W-:Y:S02]  /*aff70*/  IMAD.MOV.U32 R28, RZ, RZ, R17 ;  /* 0x000000ffff1c7224 */ /* 0x000fe400078e0011 */
[----:B---3--:R-:W-:Y:S01]  /*aff80*/  IMAD.MOV.U32 R17, RZ, RZ, R11 ;  /* 0x000000ffff117224 */ /* 0x008fe200078e000b */
[----:B------:R-:W-:Y:S02]  /*aff90*/  ISETP.GE.AND P3, PT, R4, UR35, PT ;  /* 0x0000002304007c0c */ /* 0x000fe4000bf66270 */
[----:B------:R-:W3:Y:S01]  /*affa0*/  LDL.LU R4, [R1+0x6920] ;  /* 0x0069200001047983 */ /* 0x000ee20000300800 */
[----:B------:R-:W-:Y:S01]  /*affb0*/  ISETP.GE.AND P2, PT, R5, UR4, PT ;  /* 0x0000000405007c0c */ /* 0x000fe2000bf46270 */
[----:B------:R-:W-:Y:S01]  /*affc0*/  IMAD.MOV.U32 R5, RZ, RZ, R29 ;  /* 0x000000ffff057224 */ /* 0x000fe200078e001d */
[----:B------:R-:W-:Y:S01]  /*affd0*/  ISETP.GE.AND P0, PT, R6, UR21, PT ;  /* 0x0000001506007c0c */ /* 0x000fe2000bf06270 */
[----:B------:R0:W-:Y:S01]  /*affe0*/  STL.64 [R1+0x6918], R24 ;  /* 0x0069181801007387 */ /* 0x0001e20000100a00 */
[----:B------:R-:W-:Y:S01]  /*afff0*/  IMAD.MOV.U32 R29, RZ, RZ, R10 ;  /* 0x000000ffff1d7224 */ /* 0x000fe200078e000a */
[----:B------:R-:W-:Y:S01]  /*b0000*/  SHF.R.S32.HI R10, RZ, 0x1f, R9 ;  /* 0x0000001fff0a7819 */ /* 0x000fe20000011409 */
[----:B------:R-:W-:Y:S01]  /*b0010*/  UMOV UR27, UR6 ;  /* 0x00000006001b7c82 */ /* 0x000fe20008000000 */
[----:B------:R1:W-:Y:S01]  /*b0020*/  STL.64 [R1+0x6908], R16 ;  /* 0x0069081001007387 */ /* 0x0003e20000100a00 */
[----:B--2---:R-:W-:Y:S01]  /*b0030*/  SHF.R.S32.HI R11, RZ, 0x1f, R7 ;  /* 0x0000001fff0b7819 */ /* 0x004fe20000011407 */
[----:B------:R-:W-:Y:S01]  /*b0040*/  UMOV UR74, UR7 ;  /* 0x00000007004a7c82 */ /* 0x000fe20008000000 */
[----:B------:R-:W-:Y:S01]  /*b0050*/  IMAD.MOV.U32 R6, RZ, RZ, R27 ;  /* 0x000000ffff067224 */ /* 0x000fe200078e001b */
[----:B------:R-:W2:Y:S01]  /*b0060*/  LDCU.64 UR6, c[0x0][0x398] ;  /* 0x00007300ff0677ac */ /* 0x000ea20008000a00 */
[-C--:B0-----:R-:W-:Y:S01]  /*b0070*/  IADD3 R24, P5, PT, R9, R0.reuse, RZ ;  /* 0x0000000009187210 */ /* 0x081fe20007fbe0ff */
[----:B------:R-:W0:Y:S01]  /*b0080*/  LDCU.64 UR4, c[0x0][0x398] ;  /* 0x00007300ff0477ac */ /* 0x000e220008000a00 */
[----:B-1----:R-:W-:-:S03]  /*b0090*/  IADD3 R16, P4, PT, R7, R0, RZ ;  /* 0x0000000007107210 */ /* 0x002fc60007f9e0ff */
[--C-:B------:R-:W-:Y:S02]  /*b00a0*/  IMAD.X R25, R10, 0x1, R3.reuse, P5 ;  /* 0x000000010a197824 */ /* 0x100fe400028e0603 */
[----:B------:R-:W-:-:S05]  /*b00b0*/  IMAD.X R17, R11, 0x1, R3, P4 ;  /* 0x000000010b117824 */ /* 0x000fca00020e0603 */
[----:B------:R-:W-:Y:S04]  /*b00c0*/  STL.64 [R1+0x2bc0], R16 ;  /* 0x002bc01001007387 */ /* 0x000fe80000100a00 */
[----:B------:R1:W-:Y:S04]  /*b00d0*/  STL.64 [R1+0x2bb8], R24 ;  /* 0x002bb81801007387 */ /* 0x0003e80000100a00 */
[----:B-1----:R-:W4:Y:S01]  /*b00e0*/  LDL.LU.64 R24, [R1+0x6918] ;  /* 0x0069180001187983 */ /* 0x002f220000300a00 */
[-C--:B------:R-:W-:Y:S01]  /*b00f0*/  IADD3 R16, P4, PT, R7, R2.reuse, RZ ;  /* 0x0000000207107210 */ /* 0x080fe20007f9e0ff */
[----:B------:R-:W-:Y:S01]  /*b0100*/  IMAD.MOV.U32 R27, RZ, RZ, R8 ;  /* 0x000000ffff1b7224 */ /* 0x000fe200078e0008 */
[----:B------:R-:W-:-:S03]  /*b0110*/  IADD3 R8, P6, PT, R9, R2, RZ ;  /* 0x0000000209087210 */ /* 0x000fc60007fde0ff */
[--C-:B---3--:R-:W-:Y:S02]  /*b0120*/  IMAD.X R17, R11, 0x1, R4.reuse, P4 ;  /* 0x000000010b117824 */ /* 0x108fe400020e0604 */
[----:B------:R-:W-:Y:S02]  /*b0130*/  IMAD.X R9, R10, 0x1, R4, P6 ;  /* 0x000000010a097824 */ /* 0x000fe400030e0604 */
[----:B----4-:R-:W-:Y:S01]  /*b0140*/  IMAD.MOV.U32 R7, RZ, RZ, R24 ;  /* 0x000000ffff077224 */ /* 0x010fe200078e0018 */
[----:B------:R-:W-:-:S04]  /*b0150*/  SHF.R.S32.HI R24, RZ, 0x1f, R25 ;  /* 0x0000001fff187819 */ /* 0x000fc80000011419 */
[----:B------:R1:W-:Y:S04]  /*b0160*/  STL.64 [R1+0x68f8], R6 ;  /* 0x0068f80601007387 */ /* 0x0003e80000100a00 */
[----:B------:R-:W-:Y:S04]  /*b0170*/  STL.64 [R1+0x68e8], R18 ;  /* 0x0068e81201007387 */ /* 0x000fe80000100a00 */
[----:B------:R-:W3:Y:S01]  /*b0180*/  LDL.LU R11, [R1+0x6910] ;  /* 0x00691000010b7983 */ /* 0x000ee20000300800 */
[----:B-1----:R-:W-:-:S03]  /*b0190*/  IADD3 R6, P5, PT, R25, R0, RZ ;  /* 0x0000000019067210 */ /* 0x002fc60007fbe0ff */
[----:B------:R1:W-:Y:S02]  /*b01a0*/  STL.64 [R1+0x2bb0], R16 ;  /* 0x002bb01001007387 */ /* 0x0003e40000100a00 */
[----:B------:R-:W-:Y:S02]  /*b01b0*/  IMAD.X R7, R24, 0x1, R3, P5 ;  /* 0x0000000118077824 */ /* 0x000fe400028e0603 */
[----:B-1----:R-:W4:Y:S04]  /*b01c0*/  LDL.LU.64 R16, [R1+0x6908] ;  /* 0x0069080001107983 */ /* 0x002f280000300a00 */
[----:B------:R-:W-:Y:S04]  /*b01d0*/  STL.64 [R1+0x68d8], R12 ;  /* 0x0068d80c01007387 */ /* 0x000fe80000100a00 */
[----:B------:R-:W2:Y:S04]  /*b01e0*/  LDL.LU R10, [R1+0x6900] ;  /* 0x00690000010a7983 */ /* 0x000ea80000300800 */
[----:B------:R-:W-:Y:S04]  /*b01f0*/  STL.64 [R1+0x2ba8], R8 ;  /* 0x002ba80801007387 */ /* 0x000fe80000100a00 */
[----:B------:R1:W-:Y:S04]  /*b0200*/  STL.64 [R1+0x2ba0], R6 ;  /* 0x002ba00601007387 */ /* 0x0003e80000100a00 */
[----:B-1----:R-:W2:Y:S01]  /*b0210*/  LDL.LU.64 R6, [R1+0x68f8] ;  /* 0x0068f80001067983 */ /* 0x002ea20000300a00 */
[----:B------:R-:W-:-:S05]  /*b0220*/  IADD3 R18, P4, PT, R25, R2, RZ ;  /* 0x0000000219127210 */ /* 0x000fca0007f9e0ff */
[----:B------:R-:W-:Y:S02]  /*b0230*/  IMAD.X R19, R24, 0x1, R4, P4 ;  /* 0x0000000118137824 */ /* 0x000fe400020e0604 */
[----:B------:R-:W4:Y:S04]  /*b0240*/  LDL.LU R24, [R1+0x68f0] ;  /* 0x0068f00001187983 */ /* 0x000f280000300800 */
[----:B------:R1:W-:Y:S04]  /*b0250*/  STL.64 [R1+0x2b98], R18 ;  /* 0x002b981201007387 */ /* 0x0003e80000100a00 */
[----:B-1----:R-:W4:Y:S01]  /*b0260*/  LDL.LU.64 R18, [R1+0x68e8] ;  /* 0x0068e80001127983 */ /* 0x002f220000300a00 */
[----:B---3--:R-:W-:-:S02]  /*b0270*/  SHF.R.S32.HI R25, RZ, 0x1f, R11 ;  /* 0x0000001fff197819 */ /* 0x008fc4000001140b */
[C---:B------:R-:W-:Y:S02]  /*b0280*/  IADD3 R8, P6, PT, R11.reuse, R0, RZ ;  /* 0x000000000b087210 */ /* 0x040fe40007fde0ff */
[----:B------:R-:W-:-:S03]  /*b0290*/  IADD3 R12, P5, PT, R11, R2, RZ ;  /* 0x000000020b0c7210 */ /* 0x000fc60007fbe0ff */
[----:B------:R-:W-:-:S05]  /*b02a0*/  IMAD.X R9, R25, 0x1, R3, P6 ;  /* 0x0000000119097824 */ /* 0x000fca00030e0603 */
[----:B------:R1:W-:Y:S04]  /*b02b0*/  STL.64 [R1+0x2b90], R8 ;  /* 0x002b900801007387 */ /* 0x0003e80000100a00 */
[----:B-1----:R-:W3:Y:S04]  /*b02c0*/  LDL.LU.64 R8, [R1+0x68e0] ;  /* 0x0068e00001087983 */ /* 0x002ee80000300a00 */
[----:B--2---:R1:W-:Y:S04]  /*b02d0*/  STL.64 [R1+0x68c8], R6 ;  /* 0x0068c80601007387 */ /* 0x0043e80000100a00 */
[----:B------:R2:W-:Y:S01]  /*b02e0*/  STL [R1+0x2b88], R12 ;  /* 0x002b880c01007387 */ /* 0x0005e20000100800 */
[----:B-1----:R-:W-:-:S02]  /*b02f0*/  IMAD.MOV.U32 R6, RZ, RZ, R12 ;  /* 0x000000ffff067224 */ /* 0x002fc400078e000c */
[----:B------:R-:W-:Y:S02]  /*b0300*/  IMAD.MOV.U32 R7, RZ, RZ, R13 ;  /* 0x000000ffff077224 */ /* 0x000fe400078e000d */
[----:B--2---:R-:W2:Y:S04]  /*b0310*/  LDL.LU.64 R12, [R1+0x68d8] ;  /* 0x0068d800010c7983 */ /* 0x004ea80000300a00 */
[----:B----4-:R1:W-:Y:S01]  /*b0320*/  STL.64 [R1+0x68c0], R18 ;  /* 0x0068c01201007387 */ /* 0x0103e20000100a00 */
[----:B------:R-:W-:Y:S02]  /*b0330*/  IMAD.X R7, R25, 0x1, R4, P5 ;  /* 0x0000000119077824 */ /* 0x000fe400028e0604 */
[----:B-1----:R-:W-:Y:S02]  /*b0340*/  IMAD.MOV.U32 R18, RZ, RZ, R5 ;  /* 0x000000ffff127224 */ /* 0x002fe400078e0005 */
[----:B------:R-:W-:-:S03]  /*b0350*/  IMAD.MOV.U32 R5, RZ, RZ, R29 ;  /* 0x000000ffff057224 */ /* 0x000fc600078e001d */
[----:B------:R1:W-:Y:S01]  /*b0360*/  STL.64 [R1+0x68d0], R18 ;  /* 0x0068d01201007387 */ /* 0x0003e20000100a00 */
[----:B------:R-:W-:Y:S02]  /*b0370*/  IMAD.MOV.U32 R29, RZ, RZ, R14 ;  /* 0x000000ffff1d7224 */ /* 0x000fe400078e000e */
[----:B-1----:R-:W-:Y:S01]  /*b0380*/  IMAD.MOV.U32 R19, RZ, RZ, R28 ;  /* 0x000000ffff137224 */ /* 0x002fe200078e001c */
[----:B------:R-:W-:Y:S01]  /*b0390*/  STL [R1+0x2b8c], R7 ;  /* 0x002b8c0701007387 */ /* 0x000fe20000100800 */
[----:B---3--:R-:W-:Y:S02]  /*b03a0*/  SHF.R.S32.HI R11, RZ, 0x1f, R8 ;  /* 0x0000001fff0b7819 */ /* 0x008fe40000011408 */
[----:B------:R-:W-:Y:S01]  /*b03b0*/  IADD3 R18, P4, PT, R8, R0, RZ ;  /* 0x0000000008127210 */ /* 0x000fe20007f9e0ff */
[----:B--2---:R-:W-:Y:S02]  /*b03c0*/  IMAD.MOV.U32 R14, RZ, RZ, R13 ;  /* 0x000000ffff0e7224 */ /* 0x004fe400078e000d */
[----:B------:R-:W-:-:S02]  /*b03d0*/  IMAD.MOV.U32 R13, RZ, RZ, R19 ;  /* 0x000000ffff0d7224 */ /* 0x000fc400078e0013 */
[----:B------:R-:W-:-:S05]  /*b03e0*/  IMAD.X R19, R11, 0x1, R3, P4 ;  /* 0x000000010b137824 */ /* 0x000fca00020e0603 */
[----:B------:R1:W-:Y:S04]  /*b03f0*/  STL.64 [R1+0x2b80], R18 ;  /* 0x002b801201007387 */ /* 0x0003e80000100a00 */
[----:B-1----:R-:W2:Y:S01]  /*b0400*/  LDL.LU.64 R18, [R1+0x68d0] ;  /* 0x0068d00001127983 */ /* 0x002ea20000300a00 */
[----:B------:R-:W-:-:S05]  /*b0410*/  IADD3 R6, P6, PT, R8, R2, RZ ;  /* 0x0000000208067210 */ /* 0x000fca0007fde0ff */
[----:B------:R-:W-:Y:S02]  /*b0420*/  IMAD.X R7, R11, 0x1, R4, P6 ;  /* 0x000000010b077824 */ /* 0x000fe400030e0604 */
[----:B------:R-:W-:-:S03]  /*b0430*/  IMAD.MOV.U32 R28, RZ, RZ, R23 ;  /* 0x000000ffff1c7224 */ /* 0x000fc600078e0017 */
[----:B------:R1:W-:Y:S01]  /*b0440*/  STL.64 [R1+0x2b78], R6 ;  /* 0x002b780601007387 */ /* 0x0003e20000100a00 */
[----:B------:R-:W-:Y:S01]  /*b0450*/  IMAD.MOV.U32 R23, RZ, RZ, R16 ;  /* 0x000000ffff177224 */ /* 0x000fe200078e0010 */
[----:B------:R-:W-:Y:S01]  /*b0460*/  SHF.R.S32.HI R25, RZ, 0x1f, R9 ;  /* 0x0000001fff197819 */ /* 0x000fe20000011409 */
[----:B------:R-:W-:Y:S01]  /*b0470*/  IMAD.MOV.U32 R16, RZ, RZ, R12 ;  /* 0x000000ffff107224 */ /* 0x000fe200078e000c */
[C---:B------:R-:W-:Y:S01]  /*b0480*/  IADD3 R12, P5, PT, R9.reuse, R0, RZ ;  /* 0x00000000090c7210 */ /* 0x040fe20007fbe0ff */
[----:B-1----:R-:W3:Y:S01]  /*b0490*/  LDL.LU.64 R6, [R1+0x68c8] ;  /* 0x0068c80001067983 */ /* 0x002ee20000300a00 */
[----:B--2---:R-:W-:Y:S01]  /*b04a0*/  IMAD.MOV.U32 R11, RZ, RZ, R18 ;  /* 0x000000ffff0b7224 */ /* 0x004fe200078e0012 */
[----:B------:R-:W-:-:S05]  /*b04b0*/  IADD3 R18, P6, PT, R9, R2, RZ ;  /* 0x0000000209127210 */ /* 0x000fca0007fde0ff */
[----:B------:R1:W-:Y:S04]  /*b04c0*/  STL [R1+0x2b68], R18 ;  /* 0x002b681201007387 */ /* 0x0003e80000100800 */
[----:B-1----:R-:W2:Y:S04]  /*b04d0*/  LDL.LU.64 R18, [R1+0x68c0] ;  /* 0x0068c00001127983 */ /* 0x002ea80000300a00 */
[----:B------:R1:W-:Y:S02]  /*b04e0*/  STL.64 [R1+0x3b80], R8 ;  /* 0x003b800801007387 */ /* 0x0003e40000100a00 */
[----:B-1----:R-:W-:-:S02]  /*b04f0*/  IMAD.MOV.U32 R9, RZ, RZ, R11 ;  /* 0x000000ffff097224 */ /* 0x002fc400078e000b */
[----:B------:R-:W-:-:S05]  /*b0500*/  IMAD.MOV.U32 R8, RZ, RZ, R13 ;  /* 0x000000ffff087224 */ /* 0x000fca00078e000d */
[----:B------:R1:W-:Y:S04]  /*b0510*/  STL.64 [R1+0x68a8], R8 ;  /* 0x0068a80801007387 */ /* 0x0003e80000100a00 */
[----:B-1----:R1:W4:Y:S01]  /*b0520*/  LDL.64 R8, [R1+0x2b68] ;  /* 0x002b680001087983 */ /* 0x0023220000100a00 */
[----:B------:R-:W-:Y:S01]  /*b0530*/  IMAD.X R13, R25, 0x1, R3, P5 ;  /* 0x00000001190d7824 */ /* 0x000fe200028e0603 */
[----:B------:R-:W-:-:S04]  /*b0540*/  SHF.R.S32.HI R11, RZ, 0x1f, R10 ;  /* 0x0000001fff0b7819 */ /* 0x000fc8000001140a */
[----:B------:R0:W-:Y:S04]  /*b0550*/  STL.64 [R1+0x2b70], R12 ;  /* 0x002b700c01007387 */ /* 0x0001e80000100a00 */
[----:B0-----:R-:W3:Y:S04]  /*b0560*/  LDL.LU.64 R12, [R1+0x68b8] ;  /* 0x0068b800010c7983 */ /* 0x001ee80000300a00 */
[----:B--2---:R0:W-:Y:S02]  /*b0570*/  STL.64 [R1+0x68b0], R18 ;  /* 0x0068b01201007387 */ /* 0x0041e40000100a00 */
[----:B0-----:R-:W-:Y:S01]  /*b0580*/  IADD3 R18, P4, PT, R10, R0, RZ ;  /* 0x000000000a127210 */ /* 0x001fe20007f9e0ff */
[----:B------:R-:W-:-:S02]  /*b0590*/  IMAD.MOV.U32 R19, RZ, RZ, R5 ;  /* 0x000000ffff137224 */ /* 0x000fc400078e0005 */
[----:B----4-:R-:W-:Y:S01]  /*b05a0*/  IMAD.X R9, R25, 0x1, R4, P6 ;  /* 0x0000000119097824 */ /* 0x010fe200030e0604 */
[----:B------:R-:W-:-:S04]  /*b05b0*/  IADD3 R8, P6, PT, R10, R2, RZ ;  /* 0x000000020a087210 */ /* 0x000fc80007fde0ff */
[----:B------:R0:W-:Y:S04]  /*b05c0*/  STL [R1+0x2b6c], R9 ;  /* 0x002b6c0901007387 */ /* 0x0001e80000100800 */
[----:B------:R2:W-:Y:S01]  /*b05d0*/  STL [R1+0x3cd8], R10 ;  /* 0x003cd80a01007387 */ /* 0x0005e20000100800 */
[C---:B0-----:R-:W-:Y:S02]  /*b05e0*/  IMAD.X R9, R11.reuse, 0x1, R4, P6 ;  /* 0x000000010b097824 */ /* 0x041fe400030e0604 */
[----:B--2---:R-:W-:Y:S02]  /*b05f0*/  IMAD.MOV.U32 R10, RZ, RZ, R15 ;  /* 0x000000ffff0a7224 */ /* 0x004fe400078e000f */
[----:B------:R-:W-:Y:S02]  /*b0600*/  IMAD.MOV.U32 R15, RZ, RZ, R19 ;  /* 0x000000ffff0f7224 */ /* 0x000fe400078e0013 */
[----:B------:R-:W-:-:S05]  /*b0610*/  IMAD.X R19, R11, 0x1, R3, P4 ;  /* 0x000000010b137824 */ /* 0x000fca00020e0603 */
[----:B------:R0:W-:Y:S04]  /*b0620*/  STL.64 [R1+0x2b60], R18 ;  /* 0x002b601201007387 */ /* 0x0001e80000100a00 */
[----:B0-----:R-:W2:Y:S04]  /*b0630*/  LDL.LU.64 R18, [R1+0x68b0] ;  /* 0x0068b00001127983 */ /* 0x001ea80000300a00 */
[----:B------:R0:W-:Y:S04]  /*b0640*/  STL.64 [R1+0x2b58], R8 ;  /* 0x002b580801007387 */ /* 0x0001e80000100a00 */
[----:B0-----:R-:W4:Y:S01]  /*b0650*/  LDL.LU.64 R8, [R1+0x68a8] ;  /* 0x0068a80001087983 */ /* 0x001f220000300a00 */
[----:B------:R-:W-:-:S02]  /*b0660*/  IMAD.MOV.U32 R5, RZ, RZ, R28 ;  /* 0x000000ffff057224 */ /* 0x000fc400078e001c */
[----:B------:R-:W-:Y:S02]  /*b0670*/  IMAD.MOV.U32 R28, RZ, RZ, R29 ;  /* 0x000000ffff1c7224 */ /* 0x000fe400078e001d */
[----:B------:R-:W-:Y:S01]  /*b0680*/  IMAD.MOV.U32 R29, RZ, RZ, R16 ;  /* 0x000000ffff1d7224 */ /* 0x000fe200078e0010 */
[----:B---3--:R-:W-:Y:S01]  /*b0690*/  SHF.R.S32.HI R25, RZ, 0x1f, R12 ;  /* 0x0000001fff197819 */ /* 0x008fe2000001140c */
[----:B------:R-:W-:Y:S01]  /*b06a0*/  IMAD.MOV.U32 R16, RZ, RZ, R14 ;  /* 0x000000ffff107224 */ /* 0x000fe200078e000e */
[----:B------:R-:W-:Y:S02]  /*b06b0*/  IADD3 R14, P5, PT, R12, R0, RZ ;  /* 0x000000000c0e7210 */ /* 0x000fe40007fbe0ff */
[----:B------:R-:W-:Y:S01]  /*b06c0*/  SHF.R.S32.HI R11, RZ, 0x1f, R13 ;  /* 0x0000001fff0b7819 */ /* 0x000fe2000001140d */
[----:B----4-:R0:W-:Y:S02]  /*b06d0*/  STL.64 [R1+0x6890], R8 ;  /* 0x0068900801007387 */ /* 0x0101e40000100a00 */
[----:B0-----:R-:W-:-:S02]  /*b06e0*/  IMAD.MOV.U32 R9, RZ, RZ, R15 ;  /* 0x000000ffff097224 */ /* 0x001fc400078e000f */
[----:B------:R-:W-:Y:S01]  /*b06f0*/  IMAD.X R15, R25, 0x1, R3, P5 ;  /* 0x00000001190f7824 */ /* 0x000fe200028e0603 */
[----:B------:R-:W-:-:S04]  /*b0700*/  IADD3 R8, P6, PT, R12, R2, RZ ;  /* 0x000000020c087210 */ /* 0x000fc80007fde0ff */
[----:B------:R0:W-:Y:S04]  /*b0710*/  STL.64 [R1+0x2b50], R14 ;  /* 0x002b500e01007387 */ /* 0x0001e80000100a00 */
[----:B0-----:R-:W3:Y:S04]  /*b0720*/  LDL.LU.64 R14, [R1+0x68a0] ;  /* 0x0068a000010e7983 */ /* 0x001ee80000300a00 */
[----:B--2---:R0:W-:Y:S02]  /*b0730*/  STL.64 [R1+0x6898], R18 ;  /* 0x0068981201007387 */ /* 0x0041e40000100a00 */
[----:B0-----:R-:W-:-:S02]  /*b0740*/  IMAD.MOV.U32 R19, RZ, RZ, R9 ;  /* 0x000000ffff137224 */ /* 0x001fc400078e0009 */
[----:B------:R-:W-:Y:S01]  /*b0750*/  IMAD.X R9, R25, 0x1, R4, P6 ;  /* 0x0000000119097824 */ /* 0x000fe200030e0604 */
[----:B------:R-:W-:-:S04]  /*b0760*/  IADD3 R18, P4, PT, R13, R0, RZ ;  /* 0x000000000d127210 */ /* 0x000fc80007f9e0ff */
[----:B------:R0:W-:Y:S04]  /*b0770*/  STL.64 [R1+0x2b48], R8 ;  /* 0x002b480801007387 */ /* 0x0001e80000100a00 */
[----:B------:R2:W-:Y:S01]  /*b0780*/  STL.64 [R1+0x3b88], R12 ;  /* 0x003b880c01007387 */ /* 0x0005e20000100a00 */
[----:B0-----:R-:W-:Y:S01]  /*b0790*/  IADD3 R8, P6, PT, R13, R2, RZ ;  /* 0x000000020d087210 */ /* 0x001fe20007fde0ff */
[----:B--2---:R-:W-:Y:S02]  /*b07a0*/  IMAD.MOV.U32 R12, RZ, RZ, R17 ;  /* 0x000000ffff0c7224 */ /* 0x004fe400078e0011 */
[----:B------:R-:W-:Y:S02]  /*b07b0*/  IMAD.MOV.U32 R17, RZ, RZ, R19 ;  /* 0x000000ffff117224 */ /* 0x000fe400078e0013 */
[----:B------:R-:W-:-:S02]  /*b07c0*/  IMAD.X R19, R11, 0x1, R3, P4 ;  /* 0x000000010b137824 */ /* 0x000fc400020e0603 */
[----:B------:R-:W-:-:S03]  /*b07d0*/  IMAD.X R9, R11, 0x1, R4, P6 ;  /* 0x000000010b097824 */ /* 0x000fc600030e0604 */
[----:B------:R0:W-:Y:S04]  /*b07e0*/  STL.64 [R1+0x2b40], R18 ;  /* 0x002b401201007387 */ /* 0x0001e80000100a00 */
[----:B0-----:R-:W2:Y:S04]  /*b07f0*/  LDL.LU.64 R18, [R1+0x6898] ;  /* 0x0068980001127983 */ /* 0x001ea80000300a00 */
[----:B------:R0:W-:Y:S04]  /*b0800*/  STL.64 [R1+0x2b38], R8 ;  /* 0x002b380801007387 */ /* 0x0001e80000100a00 */
[----:B0-----:R-:W4:Y:S01]  /*b0810*/  LDL.LU.64 R8, [R1+0x6890] ;  /* 0x0068900001087983 */ /* 0x001f220000300a00 */
[----:B------:R-:W-:-:S03]  /*b0820*/  IMAD.MOV.U32 R13, RZ, RZ, R16 ;  /* 0x000000ffff0d7224 */ /* 0x000fc600078e0010 */
[----:B------:R-:W2:Y:S01]  /*b0830*/  LDL.LU R11, [R1+0x14c] ;  /* 0x00014c00010b7983 */ /* 0x000ea20000300800 */
[----:B---3--:R-:W-:Y:S02]  /*b0840*/  SHF.R.S32.HI R25, RZ, 0x1f, R14 ;  /* 0x0000001fff197819 */ /* 0x008fe4000001140e */
[C---:B------:R-:W-:Y:S01]  /*b0850*/  IADD3 R16, P5, PT, R14.reuse, R0, RZ ;  /* 0x000000000e107210 */ /* 0x040fe20007fbe0ff */
[----:B----4-:R0:W-:Y:S04]  /*b0860*/  STL.64 [R1+0x6880], R8 ;  /* 0x0068800801007387 */ /* 0x0101e80000100a00 */
[----:B------:R3:W-:Y:S01]  /*b0870*/  STL [R1+0x3d78], R14 ;  /* 0x003d780e01007387 */ /* 0x0007e20000100800 */
[----:B0-----:R-:W-:Y:S01]  /*b0880*/  IADD3 R8, P6, PT, R14, R2, RZ ;  /* 0x000000020e087210 */ /* 0x001fe20007fde0ff */
[----:B---3--:R-:W-:-:S02]  /*b0890*/  IMAD.MOV.U32 R14, RZ, RZ, R17 ;  /* 0x000000ffff0e7224 */ /* 0x008fc400078e0011 */
[----:B------:R-:W-:Y:S02]  /*b08a0*/  IMAD.X R17, R25, 0x1, R3, P5 ;  /* 0x0000000119117824 */ /* 0x000fe400028e0603 */
[----:B------:R-:W-:Y:S04]  /*b08b0*/  STL [R1+0x2b28], R8 ;  /* 0x002b280801007387 */ /* 0x000fe80000100800 */
[----:B------:R0:W-:Y:S04]  /*b08c0*/  STL.64 [R1+0x2b30], R16 ;  /* 0x002b301001007387 */ /* 0x0001e80000100a00 */
[----:B0-----:R-:W3:Y:S04]  /*b08d0*/  LDL.LU.64 R16, [R1+0x6888] ;  /* 0x0068880001107983 */ /* 0x001ee80000300a00 */
[----:B--2---:R0:W-:Y:S04]  /*b08e0*/  STL.64 [R1+0x6878], R18 ;  /* 0x0068781201007387 */ /* 0x0041e80000100a00 */
[----:B0-----:R1:W2:Y:S01]  /*b08f0*/  LDL.64 R18, [R1+0x2b28] ;  /* 0x002b280001127983 */ /* 0x0012a20000100a00 */
[----:B------:R-:W-:-:S03]  /*b0900*/  IADD3 R8, P4, PT, R15, R0, RZ ;  /* 0x000000000f087210 */ /* 0x000fc60007f9e0ff */
[----:B------:R-:W-:Y:S01]  /*b0910*/  STL.64 [R1+0x6870], R28 ;  /* 0x0068701c01007387 */ /* 0x000fe20000100a00 */
[----:B--2---:R-:W-:Y:S01]  /*b0920*/  IMAD.MOV.U32 R19, RZ, RZ, R11 ;  /* 0x000000ffff137224 */ /* 0x004fe200078e000b */
[----:B------:R-:W-:-:S03]  /*b0930*/  SHF.R.S32.HI R11, RZ, 0x1f, R15 ;  /* 0x0000001fff0b7819 */ /* 0x000fc6000001140f */
[----:B------:R-:W-:Y:S02]  /*b0940*/  IMAD.MOV.U32 R9, RZ, RZ, R19 ;  /* 0x000000ffff097224 */ /* 0x000fe400078e0013 */
[----:B------:R-:W-:-:S05]  /*b0950*/  IMAD.X R19, R25, 0x1, R4, P6 ;  /* 0x0000000119137824 */ /* 0x000fca00030e0604 */
[----:B------:R0:W-:Y:S04]  /*b0960*/  STL [R1+0x2b2c], R19 ;  /* 0x002b2c1301007387 */ /* 0x0001e80000100800 */
[----:B------:R-:W-:Y:S01]  /*b0970*/  STL [R1+0x3710], R15 ;  /* 0x0037100f01007387 */ /* 0x000fe20000100800 */
[----:B0-----:R-:W-:Y:S02]  /*b0980*/  IMAD.MOV.U32 R19, RZ, RZ, R9 ;  /* 0x000000ffff137224 */ /* 0x001fe400078e0009 */
[----:B------:R-:W-:-:S05]  /*b0990*/  IMAD.X R9, R11, 0x1, R3, P4 ;  /* 0x000000010b097824 */ /* 0x000fca00020e0603 */
[----:B------:R0:W-:Y:S04]  /*b09a0*/  STL.64 [R1+0x2b20], R8 ;  /* 0x002b200801007387 */ /* 0x0001e80000100a00 */
[----:B0-----:R-:W2:Y:S01]  /*b09b0*/  LDL.LU.64 R8, [R1+0x6880] ;  /* 0x0068800001087983 */ /* 0x001ea20000300a00 */
[----:B------:R-:W-:Y:S02]  /*b09c0*/  IADD3 R18, P6, PT, R15, R2, RZ ;  /* 0x000000020f127210 */ /* 0x000fe40007fde0ff */
[----:B---3--:R-:W-:Y:S02]  /*b09d0*/  SHF.R.S32.HI R25, RZ, 0x1f, R16 ;  /* 0x0000001fff197819 */ /* 0x008fe40000011410 */
[----:B------:R-:W-:-:S05]  /*b09e0*/  IADD3 R28, P5, PT, R16, R0, RZ ;  /* 0x00000000101c7210 */ /* 0x000fca0007fbe0ff */
[----:B------:R-:W-:Y:S01]  /*b09f0*/  IMAD.X R29, R25, 0x1, R3, P5 ;  /* 0x00000001191d7824 */ /* 0x000fe200028e0603 */
[----:B--2---:R0:W-:Y:S02]  /*b0a00*/  STL.64 [R1+0x6868], R8 ;  /* 0x0068680801007387 */ /* 0x0041e40000100a00 */
[----:B0-----:R-:W-:Y:S02]  /*b0a10*/  IMAD.MOV.U32 R8, RZ, RZ, R19 ;  /* 0x000000ffff087224 */ /* 0x001fe400078e0013 */
[----:B------:R-:W-:-:S05]  /*b0a20*/  IMAD.X R19, R11, 0x1, R4, P6 ;  /* 0x000000010b137824 */ /* 0x000fca00030e0604 */
[----:B------:R0:W-:Y:S04]  /*b0a30*/  STL.64 [R1+0x2b18], R18 ;  /* 0x002b181201007387 */ /* 0x0001e80000100a00 */
[----:B0-----:R-:W2:Y:S04]  /*b0a40*/  LDL.LU.64 R18, [R1+0x6878] ;  /* 0x0068780001127983 */ /* 0x001ea80000300a00 */
[----:B------:R-:W-:Y:S04]  /*b0a50*/  STL [R1+0x6850], R21 ;  /* 0x0068501501007387 */ /* 0x000fe80000100800 */
[----:B------:R-:W-:Y:S04]  /*b0a60*/  STL [R1+0x3700], R16 ;  /* 0x0037001001007387 */ /* 0x000fe80000100800 */
[----:B------:R0:W-:Y:S04]  /*b0a70*/  STL.64 [R1+0x2b10], R28 ;  /* 0x002b101c01007387 */ /* 0x0001e80000100a00 */
[----:B0-----:R-:W3:Y:S01]  /*b0a80*/  LDL.LU.64 R28, [R1+0x6870] ;  /* 0x00687000011c7983 */ /* 0x001ee20000300a00 */
[----:B------:R-:W-:-:S02]  /*b0a90*/  IMAD.MOV.U32 R11, RZ, RZ, R12 ;  /* 0x000000ffff0b7224 */ /* 0x000fc400078e000c */
[----:B--2---:R-:W-:Y:S01]  /*b0aa0*/  IMAD.MOV.U32 R15, RZ, RZ, R18 ;  /* 0x000000ffff0f7224 */ /* 0x004fe200078e0012 */
[----:B------:R-:W-:Y:S01]  /*b0ab0*/  IADD3 R18, P6, PT, R16, R2, RZ ;  /* 0x0000000210127210 */ /* 0x000fe20007fde0ff */
[----:B------:R-:W-:Y:S01]  /*b0ac0*/  IMAD.MOV.U32 R16, RZ, RZ, R8 ;  /* 0x000000ffff107224 */ /* 0x000fe200078e0008 */
[----:B------:R-:W-:Y:S01]  /*b0ad0*/  IADD3 R8, P4, PT, R17, R0, RZ ;  /* 0x0000000011087210 */ /* 0x000fe20007f9e0ff */
[----:B------:R-:W-:Y:S02]  /*b0ae0*/  IMAD.MOV.U32 R12, RZ, RZ, R19 ;  /* 0x000000ffff0c7224 */ /* 0x000fe400078e0013 */
[----:B------:R-:W-:Y:S01]  /*b0af0*/  IMAD.X R19, R25, 0x1, R4, P6 ;  /* 0x0000000119137824 */ /* 0x000fe200030e0604 */
[----:B---3--:R-:W-:Y:S04]  /*b0b00*/  STL.64 [R1+0x6848], R28 ;  /* 0x0068481c01007387 */ /* 0x008fe80000100a00 */
[----:B------:R0:W-:Y:S04]  /*b0b10*/  STL [R1+0x2b00], R8 ;  /* 0x002b000801007387 */ /* 0x0001e80000100800 */
[----:B0-----:R-:W2:Y:S04]  /*b0b20*/  LDL.LU.64 R8, [R1+0x6868] ;  /* 0x0068680001087983 */ /* 0x001ea80000300a00 */
[----:B------:R0:W-:Y:S04]  /*b0b30*/  STL.64 [R1+0x2b08], R18 ;  /* 0x002b081201007387 */ /* 0x0001e80000100a00 */
[----:B0-----:R-:W3:Y:S04]  /*b0b40*/  LDL.LU.64 R18, [R1+0x6860] ;  /* 0x0068600001127983 */ /* 0x001ee80000300a00 */
[----:B------:R0:W-:Y:S04]  /*b0b50*/  STL.64 [R1+0x6858], R4 ;  /* 0x0068580401007387 */ /* 0x0001e80000100a00 */
[----:B0-----:R1:W4:Y:S01]  /*b0b60*/  LDL.64 R4, [R1+0x2b00] ;  /* 0x002b000001047983 */ /* 0x0013220000100a00 */
[----:B------:R-:W-:Y:S01]  /*b0b70*/  IMAD.MOV.U32 R29, RZ, RZ, R11 ;  /* 0x000000ffff1d7224 */ /* 0x000fe200078e000b */
[----:B------:R-:W-:-:S03]  /*b0b80*/  SHF.R.S32.HI R11, RZ, 0x1f, R17 ;  /* 0x0000001fff0b7819 */ /* 0x000fc60000011411 */
[----:B------:R-:W-:Y:S01]  /*b0b90*/  IMAD.MOV.U32 R21, RZ, RZ, R29 ;  /* 0x000000ffff157224 */ /* 0x000fe200078e001d */
[----:B------:R-:W-:Y:S01]  /*b0ba0*/  STL [R1+0x4018], R17 ;  /* 0x0040181101007387 */ /* 0x000fe20000100800 */
[----:B----4-:R-:W-:-:S04]  /*b0bb0*/  IMAD.MOV.U32 R5, RZ, RZ, R14 ;  /* 0x000000ffff057224 */ /* 0x010fc800078e000e */
[----:B------:R-:W-:Y:S02]  /*b0bc0*/  IMAD.MOV.U32 R29, RZ, RZ, R5 ;  /* 0x000000ffff1d7224 */ /* 0x000fe400078e0005 */
[----:B------:R-:W-:-:S05]  /*b0bd0*/  IMAD.X R5, R11, 0x1, R3, P4 ;  /* 0x000000010b057824 */ /* 0x000fca00020e0603 */
[----:B------:R0:W-:Y:S04]  /*b0be0*/  STL [R1+0x2b04], R5 ;  /* 0x002b040501007387 */ /* 0x0001e80000100800 */
[----:B0-----:R-:W4:Y:S01]  /*b0bf0*/  LDL.LU.64 R4, [R1+0x6858] ;  /* 0x0068580001047983 */ /* 0x001f220000300a00 */
[----:B------:R-:W-:Y:S02]  /*b0c00*/  IMAD.MOV.U32 R14, RZ, RZ, R13 ;  /* 0x000000ffff0e7224 */ /* 0x000fe400078e000d */
[----:B------:R-:W-:Y:S02]  /*b0c10*/  IMAD.MOV.U32 R13, RZ, RZ, R10 ;  /* 0x000000ffff0d7224 */ /* 0x000fe400078e000a */
[----:B--2---:R-:W-:Y:S02]  /*b0c20*/  IMAD.MOV.U32 R10, RZ, RZ, R8 ;  /* 0x000000ffff0a7224 */ /* 0x004fe400078e0008 */
[----:B------:R-:W-:-:S02]  /*b0c30*/  IMAD.MOV.U32 R8, RZ, RZ, R9 ;  /* 0x000000ffff087224 */ /* 0x000fc400078e0009 */
[----:B------:R-:W-:Y:S01]  /*b0c40*/  IMAD.MOV.U32 R9, RZ, RZ, R20 ;  /* 0x000000ffff097224 */ /* 0x000fe200078e0014 */
[----:B------:R-:W-:Y:S01]  /*b0c50*/  IADD3 R20, P6, PT, R17, R2, RZ ;  /* 0x0000000211147210 */ /* 0x000fe20007fde0ff */
[----:B------:R-:W-:-:S04]  /*b0c60*/  IMAD.MOV.U32 R17, RZ, RZ, R21 ;  /* 0x000000ffff117224 */ /* 0x000fc800078e0015 */
[----:B----4-:R-:W-:-:S05]  /*b0c70*/  IMAD.X R21, R11, 0x1, R4, P6 ;  /* 0x000000010b157824 */ /* 0x010fca00030e0604 */
[----:B------:R0:W-:Y:S04]  /*b0c80*/  STL.64 [R1+0x2af8], R20 ;  /* 0x002af81401007387 */ /* 0x0001e80000100a00 */
[----:B0-----:R-:W2:Y:S01]  /*b0c90*/  LDL.LU R21, [R1+0x6850] ;  /* 0x0068500001157983 */ /* 0x001ea20000300800 */
[----:B---3--:R-:W-:Y:S02]  /*b0ca0*/  SHF.R.S32.HI R25, RZ, 0x1f, R18 ;  /* 0x0000001fff197819 */ /* 0x008fe40000011412 */
[C---:B------:R-:W-:Y:S02]  /*b0cb0*/  IADD3 R28, P5, PT, R18.reuse, R0, RZ ;  /* 0x00000000121c7210 */ /* 0x040fe40007fbe0ff */
[----:B------:R-:W-:Y:S01]  /*b0cc0*/  IADD3 R20, P6, PT, R18, R2, RZ ;  /* 0x0000000212147210 */ /* 0x000fe20007fde0ff */
[----:B--2---:R-:W-:-:S02]  /*b0cd0*/  IMAD.MOV.U32 R11, RZ, RZ, R21 ;  /* 0x000000ffff0b7224 */ /* 0x004fc400078e0015 */
[----:B------:R-:W2:Y:S04]  /*b0ce0*/  LDL.LU R21, [R1+0x140] ;  /* 0x0001400001157983 */ /* 0x000ea80000300800 */
[----:B------:R0:W-:Y:S02]  /*b0cf0*/  STL [R1+0x36f0], R18 ;  /* 0x0036f01201007387 */ /* 0x0001e40000100800 */
[----:B0-----:R-:W-:Y:S02]  /*b0d00*/  IMAD.MOV.U32 R18, RZ, RZ, R29 ;  /* 0x000000ffff127224 */ /* 0x001fe400078e001d */
[----:B------:R-:W-:-:S05]  /*b0d10*/  IMAD.X R29, R25, 0x1, R3, P5 ;  /* 0x00000001191d7824 */ /* 0x000fca00028e0603 */
[----:B------:R0:W-:Y:S04]  /*b0d20*/  STL.64 [R1+0x2af0], R28 ;  /* 0x002af01c01007387 */ /* 0x0001e80000100a00 */
[----:B0-----:R-:W3:Y:S04]  /*b0d30*/  LDL.LU.64 R28, [R1+0x6848] ;  /* 0x00684800011c7983 */ /* 0x001ee80000300a00 */
[----:B---3--:R0:W-:Y:S04]  /*b0d40*/  STL.64 [R1+0x6830], R28 ;  /* 0x0068301c01007387 */ /* 0x0081e80000100a00 */
[----:B------:R2:W-:Y:S01]  /*b0d50*/  STL.64 [R1+0x6838], R22 ;  /* 0x0068381601007387 */ /* 0x0005e20000100a00 */
[----:B0-----:R-:W-:-:S02]  /*b0d60*/  IMAD.MOV.U32 R29, RZ, RZ, R11 ;  /* 0x000000ffff1d7224 */ /* 0x001fc400078e000b */
[----:B--2---:R-:W-:Y:S02]  /*b0d70*/  IMAD.MOV.U32 R23, RZ, RZ, R21 ;  /* 0x000000ffff177224 */ /* 0x004fe400078e0015 */
[----:B------:R-:W-:Y:S01]  /*b0d80*/  IMAD.X R21, R25, 0x1, R4, P6 ;  /* 0x0000000119157824 */ /* 0x000fe200030e0604 */
[----:B------:R-:W-:Y:S02]  /*b0d90*/  SHF.R.S32.HI R11, RZ, 0x1f, R19 ;  /* 0x0000001fff0b7819 */ /* 0x000fe40000011413 */
[----:B------:R-:W-:Y:S02]  /*b0da0*/  IADD3 R22, P4, PT, R19, R0, RZ ;  /* 0x0000000013167210 */ /* 0x000fe40007f9e0ff */
[----:B------:R0:W-:Y:S04]  /*b0db0*/  STL.64 [R1+0x2ae8], R20 ;  /* 0x002ae81401007387 */ /* 0x0001e80000100a00 */
[----:B0-----:R-:W2:Y:S04]  /*b0dc0*/  LDL.LU.64 R20, [R1+0x6840] ;  /* 0x0068400001147983 */ /* 0x001ea80000300a00 */
[----:B------:R0:W-:Y:S04]  /*b0dd0*/  STL.64 [R1+0x6828], R8 ;  /* 0x0068280801007387 */ /* 0x0001e80000100a00 */
[----:B------:R-:W-:Y:S01]  /*b0de0*/  STL [R1+0x36e8], R19 ;  /* 0x0036e81301007387 */ /* 0x000fe20000100800 */
[----:B0-----:R-:W-:-:S02]  /*b0df0*/  IMAD.MOV.U32 R9, RZ, RZ, R23 ;  /* 0x000000ffff097224 */ /* 0x001fc400078e0017 */
[----:B------:R-:W-:-:S05]  /*b0e00*/  IMAD.X R23, R11, 0x1, R3, P4 ;  /* 0x000000010b177824 */ /* 0x000fca00020e0603 */
[----:B------:R0:W-:Y:S04]  /*b0e10*/  STL.64 [R1+0x2ae0], R22 ;  /* 0x002ae01601007387 */ /* 0x0001e80000100a00 */
[----:B0-----:R-:W3:Y:S01]  /*b0e20*/  LDL.LU.64 R22, [R1+0x6838] ;  /* 0x0068380001167983 */ /* 0x001ee20000300a00 */
[----:B------:R-:W-:Y:S01]  /*b0e30*/  IADD3 R28, P6, PT, R19, R2, RZ ;  /* 0x00000002131c7210 */ /* 0x000fe20007fde0ff */
[----:B------:R-:W-:-:S04]  /*b0e40*/  IMAD.MOV.U32 R25, RZ, RZ, R29 ;  /* 0x000000ffff197224 */ /* 0x000fc800078e001d */
[----:B------:R-:W-:Y:S02]  /*b0e50*/  IMAD.X R29, R11, 0x1, R4, P6 ;  /* 0x000000010b1d7824 */ /* 0x000fe400030e0604 */
[----:B------:R-:W-:Y:S02]  /*b0e60*/  IMAD.MOV.U32 R19, RZ, RZ, R25 ;  /* 0x000000ffff137224 */ /* 0x000fe400078e0019 */
[----:B------:R-:W-:Y:S01]  /*b0e70*/  IMAD.MOV.U32 R11, RZ, RZ, R18 ;  /* 0x000000ffff0b7224 */ /* 0x000fe200078e0012 */
[----:B------:R0:W-:Y:S04]  /*b0e80*/  STL.64 [R1+0x2ad8], R28 ;  /* 0x002ad81c01007387 */ /* 0x0001e80000100a00 */
[----:B0-----:R-:W4:Y:S04]  /*b0e90*/  LDL.LU.64 R28, [R1+0x6830] ;  /* 0x00683000011c7983 */ /* 0x001f280000300a00 */
[----:B------:R-:W-:Y:S01]  /*b0ea0*/  STL.64 [R1+0x6820], R4 ;  /* 0x0068200401007387 */ /* 0x000fe20000100a00 */
[----:B--2---:R-:W-:-:S02]  /*b0eb0*/  SHF.R.S32.HI R25, RZ, 0x1f, R20 ;  /* 0x0000001fff197819 */ /* 0x004fc40000011414 */
[C---:B------:R-:W-:Y:S01]  /*b0ec0*/  IADD3 R8, P5, PT, R20.reuse, R0, RZ ;  /* 0x0000000014087210 */ /* 0x040fe20007fbe0ff */
[----:B------:R0:W-:Y:S01]  /*b0ed0*/  STL [R1+0x36e4], R20 ;  /* 0x0036e41401007387 */ /* 0x0001e20000100800 */
[----:B---3--:R-:W-:Y:S01]  /*b0ee0*/  IMAD.MOV.U32 R18, RZ, RZ, R22 ;  /* 0x000000ffff127224 */ /* 0x008fe200078e0016 */
[----:B------:R-:W-:Y:S01]  /*b0ef0*/  IADD3 R22, P6, PT, R20, R2, RZ ;  /* 0x0000000214167210 */ /* 0x000fe20007fde0ff */
[----:B0-----:R-:W-:Y:S02]  /*b0f00*/  IMAD.MOV.U32 R20, RZ, RZ, R9 ;  /* 0x000000ffff147224 */ /* 0x001fe400078e0009 */
[----:B------:R-:W-:-:S05]  /*b0f10*/  IMAD.X R9, R25, 0x1, R3, P5 ;  /* 0x0000000119097824 */ /* 0x000fca00028e0603 */
[----:B------:R0:W-:Y:S04]  /*b0f20*/  STL.64 [R1+0x2ad0], R8 ;  /* 0x002ad00801007387 */ /* 0x0001e80000100a00 */
[----:B0-----:R-:W2:Y:S01]  /*b0f30*/  LDL.LU.64 R8, [R1+0x6828] ;  /* 0x0068280001087983 */ /* 0x001ea20000300a00 */
[----:B------:R-:W-:-:S03]  /*b0f40*/  IMAD.MOV.U32 R4, RZ, RZ, R16 ;  /* 0x000000ffff047224 */ /* 0x000fc600078e0010 */
[----:B--2---:R0:W-:Y:S02]  /*b0f50*/  STL.64 [R1+0x6800], R8 ;  /* 0x0068000801007387 */ /* 0x0041e40000100a00 */
[----:B0-----:R-:W-:Y:S01]  /*b0f60*/  IMAD.MOV.U32 R8, RZ, RZ, R4 ;  /* 0x000000ffff087224 */ /* 0x001fe200078e0004 */
[----:B------:R-:W-:-:S05]  /*b0f70*/  IADD3 R4, P4, PT, R21, R0, RZ ;  /* 0x0000000015047210 */ /* 0x000fca0007f9e0ff */
[----:B------:R0:W-:Y:S04]  /*b0f80*/  STL [R1+0x2ac0], R4 ;  /* 0x002ac00401007387 */ /* 0x0001e80000100800 */
[----:B0-----:R-:W2:Y:S01]  /*b0f90*/  LDL.LU.64 R4, [R1+0x6820] ;  /* 0x0068200001047983 */ /* 0x001ea20000300a00 */
[----:B------:R-:W-:Y:S02]  /*b0fa0*/  IMAD.MOV.U32 R16, RZ, RZ, R14 ;  /* 0x000000ffff107224 */ /* 0x000fe400078e000e */
[----:B------:R-:W-:Y:S02]  /*b0fb0*/  IMAD.MOV.U32 R14, RZ, RZ, R13 ;  /* 0x000000ffff0e7224 */ /* 0x000fe400078e000d */
[----:B------:R-:W-:Y:S02]  /*b0fc0*/  IMAD.MOV.U32 R13, RZ, RZ, R6 ;  /* 0x000000ffff0d7224 */ /* 0x000fe400078e0006 */
[----:B------:R-:W-:-:S02]  /*b0fd0*/  IMAD.MOV.U32 R6, RZ, RZ, R27 ;  /* 0x000000ffff067224 */ /* 0x000fc400078e001b */
[----:B------:R-:W-:Y:S02]  /*b0fe0*/  IMAD.MOV.U32 R27, RZ, RZ, R23 ;  /* 0x000000ffff1b7224 */ /* 0x000fe400078e0017 */
[----:B--2---:R-:W-:-:S05]  /*b0ff0*/  IMAD.X R23, R25, 0x1, R4, P6 ;  /* 0x0000000119177824 */ /* 0x004fca00030e0604 */
[----:B------:R0:W-:Y:S04]  /*b1000*/  STL.64 [R1+0x2ac8], R22 ;  /* 0x002ac81601007387 */ /* 0x0001e80000100a00 */
[----:B0-----:R-:W2:Y:S04]  /*b1010*/  LDL.LU.64 R22, [R1+0x6818] ;  /* 0x0068180001167983 */ /* 0x001ea80000300a00 */
[----:B------:R0:W-:Y:S04]  /*b1020*/  STL.64 [R1+0x6808], R26 ;  /* 0x0068081a01007387 */ /* 0x0001e80000100a00 */
[----:B0-----:R-:W3:Y:S01]  /*b1030*/  LDL.64 R26, [R1+0x2ac0] ;  /* 0x002ac000011a7983 */ /* 0x001ee20000100a00 */
[----:B------:R-:W-:-:S03]  /*b1040*/  IMAD.MOV.U32 R9, RZ, RZ, R11 ;  /* 0x000000ffff097224 */ /* 0x000fc600078e000b */
[----:B---3--:R0:W-:Y:S02]  /*b1050*/  STL [R1+0x6810], R26 ;  /* 0x0068101a01007387 */ /* 0x0081e40000100800 */
[----:B0-----:R-:W-:-:S04]  /*b1060*/  IMAD.MOV.U32 R26, RZ, RZ, R9 ;  /* 0x000000ffff1a7224 */ /* 0x001fc800078e0009 */
[----:B------:R-:W-:Y:S01]  /*b1070*/  IMAD.MOV.U32 R9, RZ, RZ, R26 ;  /* 0x000000ffff097224 */ /* 0x000fe200078e001a */
[----:B--2---:R-:W-:Y:S01]  /*b1080*/  IADD3 R26, P5, PT, R22, R0, RZ ;  /* 0x00000000161a7210 */ /* 0x004fe20007fbe0ff */
[----:B------:R-:W-:Y:S04]  /*b1090*/  STL [R1+0x36e0], R21 ;  /* 0x0036e01501007387 */ /* 0x000fe80000100800 */
[----:B------:R0:W-:Y:S04]  /*b10a0*/  STL [R1+0x2ab0], R26 ;  /* 0x002ab01a01007387 */ /* 0x0001e80000100800 */
[----:B0-----:R1:W2:Y:S01]  /*b10b0*/  LDL.LU R26, [R1+0x6810] ;  /* 0x00681000011a7983 */ /* 0x0012a20000300800 */
[----:B------:R-:W-:-:S05]  /*b10c0*/  SHF.R.S32.HI R11, RZ, 0x1f, R21 ;  /* 0x0000001fff0b7819 */ /* 0x000fca0000011415 */
[----:B------:R-:W-:-:S05]  /*b10d0*/  IMAD.X R27, R11, 0x1, R3, P4 ;  /* 0x000000010b1b7824 */ /* 0x000fca00020e0603 */
[----:B------:R2:W-:Y:S04]  /*b10e0*/  STL [R1+0x2ac4], R27 ;  /* 0x002ac41b01007387 */ /* 0x0005e80000100800 */
[----:B--2---:R-:W2:Y:S01]  /*b10f0*/  LDL.LU.64 R26, [R1+0x6808] ;  /* 0x00680800011a7983 */ /* 0x004ea20000300a00 */
[----:B------:R-:W-:Y:S01]  /*b1100*/  IMAD.MOV.U32 R25, RZ, RZ, R8 ;  /* 0x000000ffff197224 */ /* 0x000fe200078e0008 */
[----:B------:R-:W-:Y:S02]  /*b1110*/  IADD3 R8, P6, PT, R21, R2, RZ ;  /* 0x0000000215087210 */ /* 0x000fe40007fde0ff */
[----:B--2---:R-:W-:Y:S04]  /*b1120*/  STL [R1+0x67f0], R27 ;  /* 0x0067f01b01007387 */ /* 0x004fe80000100800 */
[----:B------:R0:W-:Y:S02]  /*b1130*/  STL.64 [R1+0x67f8], R26 ;  /* 0x0067f81a01007387 */ /* 0x0001e40000100a00 */
[----:B0-----:R-:W-:-:S02]  /*b1140*/  IMAD.MOV.U32 R27, RZ, RZ, R9 ;  /* 0x000000ffff1b7224 */ /* 0x001fc400078e0009 */
[----:B------:R-:W-:-:S05]  /*b1150*/  IMAD.X R9, R11, 0x1, R4, P6 ;  /* 0x000000010b097824 */ /* 0x000fca00030e0604 */
[----:B------:R0:W-:Y:S04]  /*b1160*/  STL.64 [R1+0x2ab8], R8 ;  /* 0x002ab80801007387 */ /* 0x0001e80000100a00 */
[----:B0-----:R-:W2:Y:S01]  /*b1170*/  LDL.LU.64 R8, [R1+0x6800] ;  /* 0x0068000001087983 */ /* 0x001ea20000300a00 */
[----:B------:R-:W-:Y:S01]  /*b1180*/  IMAD.MOV.U32 R21, RZ, RZ, R25 ;  /* 0x000000ffff157224 */ /* 0x000fe200078e0019 */
[----:B------:R-:W-:Y:S02]  /*b1190*/  SHF.R.S32.HI R25, RZ, 0x1f, R22 ;  /* 0x0000001fff197819 */ /* 0x000fe40000011416 */
[----:B--2---:R0:W-:Y:S04]  /*b11a0*/  STL.64 [R1+0x67e8], R8 ;  /* 0x0067e80801007387 */ /* 0x0041e80000100a00 */
[----:B0-----:R1:W2:Y:S01]  /*b11b0*/  LDL.64 R8, [R1+0x2ab0] ;  /* 0x002ab00001087983 */ /* 0x0012a20000100a00 */
[----:B------:R-:W-:Y:S01]  /*b11c0*/  IADD3 R26, P6, PT, R22, R2, RZ ;  /* 0x00000002161a7210 */ /* 0x000fe20007fde0ff */
[----:B------:R-:W-:-:S04]  /*b11d0*/  IMAD.MOV.U32 R11, RZ, RZ, R27 ;  /* 0x000000ffff0b7224 */ /* 0x000fc800078e001b */
[C---:B------:R-:W-:Y:S01]  /*b11e0*/  IMAD.X R27, R25.reuse, 0x1, R4, P6 ;  /* 0x00000001191b7824 */ /* 0x040fe200030e0604 */
[----:B------:R-:W-:Y:S01]  /*b11f0*/  STL [R1+0x36dc], R22 ;  /* 0x0036dc1601007387 */ /* 0x000fe20000100800 */
[----:B--2---:R-:W-:-:S05]  /*b1200*/  IMAD.X R9, R25, 0x1, R3, P5 ;  /* 0x0000000119097824 */ /* 0x004fca00028e0603 */
[----:B------:R-:W-:Y:S04]  /*b1210*/  STL [R1+0x2ab4], R9 ;  /* 0x002ab40901007387 */ /* 0x000fe80000100800 */
[----:B------:R0:W-:Y:S04]  /*b1220*/  STL.64 [R1+0x2aa8], R26 ;  /* 0x002aa81a01007387 */ /* 0x0001e80000100a00 */
[----:B0-----:R-:W2:Y:S01]  /*b1230*/  LDL.LU.64 R26, [R1+0x67f8] ;  /* 0x0067f800011a7983 */ /* 0x001ea20000300a00 */
[----:B------:R-:W-:Y:S02]  /*b1240*/  IMAD.MOV.U32 R9, RZ, RZ, R5 ;  /* 0x000000ffff097224 */ /* 0x000fe400078e0005 */
[----:B--2---:R-:W-:Y:S01]  /*b1250*/  IMAD.MOV.U32 R5, RZ, RZ, R26 ;  /* 0x000000ffff057224 */ /* 0x004fe200078e001a */
[----:B------:R-:W-:-:S05]  /*b1260*/  IADD3 R26, P6, PT, R23, R2, RZ ;  /* 0x00000002171a7210 */ /* 0x000fca0007fde0ff */
[----:B------:R-:W-:Y:S04]  /*b1270*/  STL [R1+0x2a98], R26 ;  /* 0x002a981a01007387 */ /* 0x000fe80000100800 */
[----:B------:R-:W2:Y:S01]  /*b1280*/  LDL.LU R27, [R1+0x67f0] ;  /* 0x0067f000011b7983 */ /* 0x000ea20000300800 */
[----:B------:R-:W-:Y:S01]  /*b1290*/  IMAD.MOV.U32 R22, RZ, RZ, R11 ;  /* 0x000000ffff167224 */ /* 0x000fe200078e000b */
[----:B------:R-:W-:Y:S02]  /*b12a0*/  SHF.R.S32.HI R11, RZ, 0x1f, R23 ;  /* 0x0000001fff0b7819 */ /* 0x000fe40000011417 */
[----:B------:R-:W-:Y:S01]  /*b12b0*/  IADD3 R8, P4, PT, R23, R0, RZ ;  /* 0x0000000017087210 */ /* 0x000fe20007f9e0ff */
[----:B------:R2:W-:Y:S02]  /*b12c0*/  STL [R1+0x36d8], R23 ;  /* 0x0036d81701007387 */ /* 0x0005e40000100800 */
[----:B--2---:R-:W-:-:S02]  /*b12d0*/  IMAD.MOV.U32 R23, RZ, RZ, R27 ;  /* 0x000000ffff177224 */ /* 0x004fc400078e001b */
[----:B------:R-:W-:Y:S02]  /*b12e0*/  IMAD.MOV.U32 R27, RZ, RZ, R9 ;  /* 0x000000ffff1b7224 */ /* 0x000fe400078e0009 */
[----:B------:R-:W-:-:S05]  /*b12f0*/  IMAD.X R9, R11, 0x1, R3, P4 ;  /* 0x000000010b097824 */ /* 0x000fca00020e0603 */
[----:B------:R0:W-:Y:S04]  /*b1300*/  STL.64 [R1+0x2aa0], R8 ;  /* 0x002aa00801007387 */ /* 0x0001e80000100a00 */
[----:B0-----:R-:W2:Y:S04]  /*b1310*/  LDL.LU.64 R8, [R1+0x67e8] ;  /* 0x0067e80001087983 */ /* 0x001ea80000300a00 */
[----:B--2---:R0:W-:Y:S04]  /*b1320*/  STL.64 [R1+0x67d0], R8 ;  /* 0x0067d00801007387 */ /* 0x0041e80000100a00 */
[----:B0-----:R1:W2:Y:S01]  /*b1330*/  LDL.64 R8, [R1+0x2a98] ;  /* 0x002a980001087983 */ /* 0x0012a20000100a00 */
[----:B------:R-:W-:-:S02]  /*b1340*/  SHF.R.S32.HI R25, RZ, 0x1f, R24 ;  /* 0x0000001fff197819 */ /* 0x000fc40000011418 */
[----:B------:R-:W-:Y:S01]  /*b1350*/  IADD3 R26, P5, PT, R24, R0, RZ ;  /* 0x00000000181a7210 */ /* 0x000fe20007fbe0ff */
[----:B----4-:R-:W-:Y:S01]  /*b1360*/  STL.64 [R1+0x67d8], R28 ;  /* 0x0067d81c01007387 */ /* 0x010fe20000100a00 */
[----:B--2---:R-:W-:-:S05]  /*b1370*/  IMAD.X R9, R11, 0x1, R4, P6 ;  /* 0x000000010b097824 */ /* 0x004fca00030e0604 */
[----:B------:R-:W-:Y:S04]  /*b1380*/  STL [R1+0x2a9c], R9 ;  /* 0x002a9c0901007387 */ /* 0x000fe80000100800 */
[----:B------:R0:W-:Y:S04]  /*b1390*/  STL.64 [R1+0x67c0], R22 ;  /* 0x0067c01601007387 */ /* 0x0001e80000100a00 */
[----:B------:R-:W-:Y:S01]  /*b13a0*/  STL [R1+0x36d4], R24 ;  /* 0x0036d41801007387 */ /* 0x000fe20000100800 */
[----:B0-----:R-:W-:Y:S02]  /*b13b0*/  IMAD.MOV.U32 R23, RZ, RZ, R27 ;  /* 0x000000ffff177224 */ /* 0x001fe400078e001b */
[----:B------:R-:W-:-:S05]  /*b13c0*/  IMAD.X R27, R25, 0x1, R3, P5 ;  /* 0x00000001191b7824 */ /* 0x000fca00028e0603 */
[----:B------:R0:W-:Y:S04]  /*b13d0*/  STL.64 [R1+0x2a90], R26 ;  /* 0x002a901a01007387 */ /* 0x0001e80000100a00 */
[----:B0-----:R-:W2:Y:S01]  /*b13e0*/  LDL.LU.64 R26, [R1+0x67e0] ;  /* 0x0067e000011a7983 */ /* 0x001ea20000300a00 */
[----:B------:R-:W-:-:S05]  /*b13f0*/  IADD3 R8, P6, PT, R24, R2, RZ ;  /* 0x0000000218087210 */ /* 0x000fca0007fde0ff */
[----:B------:R-:W-:Y:S01]  /*b1400*/  IMAD.X R9, R25, 0x1, R4, P6 ;  /* 0x0000000119097824 */ /* 0x000fe200030e0604 */
[----:B--2---:R-:W-:-:S05]  /*b1410*/  IADD3 R28, P4, PT, R26, R0, RZ ;  /* 0x000000001a1c7210 */ /* 0x004fca0007f9e0ff */
[----:B------:R0:W-:Y:S04]  /*b1420*/  STL [R1+0x2a80], R28 ;  /* 0x002a801c01007387 */ /* 0x0001e80000100800 */
[----:B0-----:R-:W2:Y:S04]  /*b1430*/  LDL.LU.64 R28, [R1+0x67d8] ;  /* 0x0067d800011c7983 */ /* 0x001ea80000300a00 */
[----:B------:R0:W-:Y:S04]  /*b1440*/  STL.64 [R1+0x2a88], R8 ;  /* 0x002a880801007387 */ /* 0x0001e80000100a00 */
[----:B0-----:R-:W3:Y:S04]  /*b1450*/  LDL.LU.64 R8, [R1+0x67d0] ;  /* 0x0067d00001087983 */ /* 0x001ee80000300a00 */
[----:B------:R0:W-:Y:S04]  /*b1460*/  STL.64 [R1+0x67c8], R4 ;  /* 0x0067c80401007387 */ /* 0x0001e80000100a00 */
[----:B0-----:R1:W4:Y:S01]  /*b1470*/  LDL.64 R4, [R1+0x2a80] ;  /* 0x002a800001047983 */ /* 0x0013220000100a00 */
[----:B------:R-:W-:-:S02]  /*b1480*/  SHF.R.S32.HI R11, RZ, 0x1f, R26 ;  /* 0x0000001fff0b7819 */ /* 0x000fc4000001141a */
[----:B------:R-:W-:Y:S01]  /*b1490*/  IADD3 R22, P6, PT, R26, R2, RZ ;  /* 0x000000021a167210 */ /* 0x000fe20007fde0ff */
[----:B--2---:R-:W-:Y:S02]  /*b14a0*/  IMAD.MOV.U32 R26, RZ, RZ, R29 ;  /* 0x000000ffff1a7224 */ /* 0x004fe400078e001d */
[----:B----4-:R-:W-:-:S04]  /*b14b0*/  IMAD.MOV.U32 R5, RZ, RZ, R23 ;  /* 0x000000ffff057224 */ /* 0x010fc800078e0017 */
[----:B------:R-:W-:Y:S02]  /*b14c0*/  IMAD.MOV.U32 R29, RZ, RZ, R5 ;  /* 0x000000ffff1d7224 */ /* 0x000fe400078e0005 */
[----:B------:R-:W-:-:S05]  /*b14d0*/  IMAD.X R5, R11, 0x1, R3, P4 ;  /* 0x000000010b057824 */ /* 0x000fca00020e0603 */
[----:B------:R0:W-:Y:S04]  /*b14e0*/  STL [R1+0x2a84], R5 ;  /* 0x002a840501007387 */ /* 0x0001e80000100800 */
[----:B0-----:R-:W2:Y:S02]  /*b14f0*/  LDL.LU.64 R4, [R1+0x67c8] ;  /* 0x0067c80001047983 */ /* 0x001ea40000300a00 */
[----:B--2---:R-:W-:-:S05]  /*b1500*/  IMAD.X R23, R11, 0x1, R4, P6 ;  /* 0x000000010b177824 */ /* 0x004fca00030e0604 */
[----:B------:R0:W-:Y:S04]  /*b1510*/  STL.64 [R1+0x2a78], R22 ;  /* 0x002a781601007387 */ /* 0x0001e80000100a00 */
[----:B0-----:R-:W2:Y:S01]  /*b1520*/  LDL.LU.64 R22, [R1+0x67c0] ;  /* 0x0067c00001167983 */ /* 0x001ea20000300a00 */
[----:B------:R-:W-:Y:S01]  /*b1530*/  IMAD.MOV.U32 R24, RZ, RZ, R21 ;  /* 0x000000ffff187224 */ /* 0x000fe200078e0015 */
[----:B------:R-:W-:Y:S01]  /*b1540*/  SHF.R.S32.HI R25, RZ, 0x1f, R27 ;  /* 0x0000001fff197819 */ /* 0x000fe2000001141b */
[----:B------:R-:W-:Y:S01]  /*b1550*/  IMAD.MOV.U32 R21, RZ, RZ, R28 ;  /* 0x000000ffff157224 */ /* 0x000fe200078e001c */
[C---:B------:R-:W-:Y:S01]  /*b1560*/  IADD3 R28, P5, PT, R27.reuse, R0, RZ ;  /* 0x000000001b1c7210 */ /* 0x040fe20007fbe0ff */
[----:B------:R-:W4:Y:S04]  /*b1570*/  LDL.LU R11, [R1+0x1b4c] ;  /* 0x001b4c00010b7983 */ /* 0x000f280000300800 */
[----:B--2---:R0:W-:Y:S04]  /*b1580*/  STL.64 [R1+0x67b0], R22 ;  /* 0x0067b01601007387 */ /* 0x0041e80000100a00 */
[----:B------:R2:W-:Y:S01]  /*b1590*/  STL [R1+0x36d0], R27 ;  /* 0x0036d01b01007387 */ /* 0x0005e20000100800 */
[----:B0-----:R-:W-:Y:S01]  /*b15a0*/  IADD3 R22, P6, PT, R27, R2, RZ ;  /* 0x000000021b167210 */ /* 0x001fe20007fde0ff */
[----:B--2---:R-:W-:-:S02]  /*b15b0*/  IMAD.MOV.U32 R27, RZ, RZ, R29 ;  /* 0x000000ffff1b7224 */ /* 0x004fc400078e001d */
[----:B------:R-:W-:-:S05]  /*b15c0*/  IMAD.X R29, R25, 0x1, R3, P5 ;  /* 0x00000001191d7824 */ /* 0x000fca00028e0603 */
[----:B------:R0:W-:Y:S04]  /*b15d0*/  STL.64 [R1+0x2a70], R28 ;  /* 0x002a701c01007387 */ /* 0x0001e80000100a00 */
[----:B0-----:R-:W2:Y:S01]  /*b15e0*/  LDL.LU.64 R28, [R1+0x67b8] ;  /* 0x0067b800011c7983 */ /* 0x001ea20000300a00 */
[----:B----4-:R-:W-:-:S03]  /*b15f0*/  IMAD.MOV.U32 R23, RZ, RZ, R11 ;  /* 0x000000ffff177224 */ /* 0x010fc600078e000b */
[----:B---3--:R2:W-:Y:S02]  /*b1600*/  STL.64 [R1+0x6798], R8 ;  /* 0x0067980801007387 */ /* 0x0085e40000100a00 */
[----:B--2---:R-:W-:-:S05]  /*b1610*/  IADD3 R8, P4, PT, R28, R0, RZ ;  /* 0x000000001c087210 */ /* 0x004fca0007f9e0ff */
[----:B------:R0:W-:Y:S02]  /*b1620*/  STL [R1+0x67a0], R8 ;  /* 0x0067a00801007387 */ /* 0x0001e40000100800 */
[----:B0-----:R-:W-:Y:S02]  /*b1630*/  IMAD.MOV.U32 R8, RZ, RZ, R23 ;  /* 0x000000ffff087224 */ /* 0x001fe400078e0017 */
[----:B------:R-:W-:-:S03]  /*b1640*/  IMAD.X R23, R25, 0x1, R4, P6 ;  /* 0x0000000119177824 */ /* 0x000fc600030e0604 */
[----:B------:R0:W-:Y:S04]  /*b1650*/  STL.64 [R1+0x67a8], R8 ;  /* 0x0067a80801007387 */ /* 0x0001e80000100a00 */
[----:B------:R2:W-:Y:S01]  /*b1660*/  STL.64 [R1+0x2a68], R22 ;  /* 0x002a681601007387 */ /* 0x0005e20000100a00 */
[----:B0-----:R-:W-:-:S03]  /*b1670*/  IADD3 R8, P6, PT, R28, R2, RZ ;  /* 0x000000021c087210 */ /* 0x001fc60007fde0ff */
[----:B--2---:R-:W2:Y:S04]  /*b1680*/  LDL.LU.64 R22, [R1+0x67b0] ;  /* 0x0067b00001167983 */ /* 0x004ea80000300a00 */
[----:B------:R0:W-:Y:S04]  /*b1690*/  STL [R1+0x2a58], R8 ;  /* 0x002a580801007387 */ /* 0x0001e80000100800 */
[----:B0-----:R-:W3:Y:S01]  /*b16a0*/  LDL.LU.64 R8, [R1+0x67a8] ;  /* 0x0067a80001087983 */ /* 0x001ee20000300a00 */
[----:B------:R-:W-:Y:S01]  /*b16b0*/  SHF.R.S32.HI R11, RZ, 0x1f, R28 ;  /* 0x0000001fff0b7819 */ /* 0x000fe2000001141c */
[----:B---3--:R-:W-:Y:S01]  /*b16c0*/  IMAD.MOV.U32 R28, RZ, RZ, R8 ;  /* 0x000000ffff1c7224 */ /* 0x008fe200078e0008 */
[----:B------:R-:W-:-:S05]  /*b16d0*/  IADD3 R8, P5, PT, R29, R0, RZ ;  /* 0x000000001d087210 */ /* 0x000fca0007fbe0ff */
[----:B------:R0:W-:Y:S04]  /*b16e0*/  STL [R1+0x2a50], R8 ;  /* 0x002a500801007387 */ /* 0x0001e80000100800 */
[----:B0-----:R-:W3:Y:S01]  /*b16f0*/  LDL.LU R8, [R1+0x67a0] ;  /* 0x0067a00001087983 */ /* 0x001ee20000300800 */
[----:B------:R-:W-:-:S05]  /*b1700*/  IMAD.X R9, R11, 0x1, R3, P4 ;  /* 0x000000010b097824 */ /* 0x000fca00020e0603 */
[----:B---3--:R0:W-:Y:S04]  /*b1710*/  STL.64 [R1+0x2a60], R8 ;  /* 0x002a600801007387 */ /* 0x0081e80000100a00 */
[----:B0-----:R-:W3:Y:S04]  /*b1720*/  LDL.LU.64 R8, [R1+0x6798] ;  /* 0x0067980001087983 */ /* 0x001ee80000300a00 */
[----:B------:R0:W-:Y:S04]  /*b1730*/  STL.64 [R1+0x6790], R2 ;  /* 0x0067900201007387 */ /* 0x0001e80000100a00 */
[----:B0-----:R1:W4:Y:S01]  /*b1740*/  LDL.64 R2, [R1+0x2a58] ;  /* 0x002a580001027983 */ /* 0x0013220000100a00 */
[----:B------:R-:W-:-:S05]  /*b1750*/  SHF.R.S32.HI R25, RZ, 0x1f, R29 ;  /* 0x0000001fff197819 */ /* 0x000fca000001141d */
[----:B------:R0:W-:Y:S04]  /*b1760*/  STL.64 [R1+0x6788], R24 ;  /* 0x0067881801007387 */ /* 0x0001e80000100a00 */
[----:B0-----:R-:W2:Y:S04]  /*b1770*/  LDL.LU R24, [R1+0x248] ;  /* 0x0002480001187983 */ /* 0x001ea80000300800 */
[----:B---3--:R0:W-:Y:S04]  /*b1780*/  STL.64 [R1+0x6780], R8 ;  /* 0x0067800801007387 */ /* 0x0081e80000100a00 */
[----:B0-----:R1:W3:Y:S01]  /*b1790*/  LDL.64 R8, [R1+0x2a50] ;  /* 0x002a500001087983 */ /* 0x0012e20000100a00 */
[----:B----4-:R-:W-:-:S05]  /*b17a0*/  IMAD.X R3, R11, 0x1, R4, P6 ;  /* 0x000000010b037824 */ /* 0x010fca00030e0604 */
[----:B------:R0:W-:Y:S04]  /*b17b0*/  STL [R1+0x2a5c], R3 ;  /* 0x002a5c0301007387 */ /* 0x0001e80000100800 */
[----:B0-----:R-:W4:Y:S01]  /*b17c0*/  LDL.LU.64 R2, [R1+0x6790] ;  /* 0x0067900001027983 */ /* 0x001f220000300a00 */
[----:B--2---:R-:W-:-:S03]  /*b17d0*/  IMAD.MOV.U32 R11, RZ, RZ, R24 ;  /* 0x000000ffff0b7224 */ /* 0x004fc600078e0018 */
[----:B------:R-:W-:Y:S04]  /*b17e0*/  STL.64 [R1+0x6778], R4 ;  /* 0x0067780401007387 */ /* 0x000fe80000100a00 */
[----:B------:R0:W-:Y:S04]  /*b17f0*/  STL.64 [R1+0x6768], R14 ;  /* 0x0067680e01007387 */ /* 0x0001e80000100a00 */
[----:B0-----:R-:W2:Y:S01]  /*b1800*/  LDL.LU R14, [R1] ;  /* 0x00000000010e7983 */ /* 0x001ea20000300800 */
[----:B----4-:R-:W-:-:S05]  /*b1810*/  IADD3 R24, P6, PT, R29, R2, RZ ;  /* 0x000000021d187210 */ /* 0x010fca0007fde0ff */
[----:B------:R0:W-:Y:S04]  /*b1820*/  STL [R1+0x2a48], R24 ;  /* 0x002a481801007387 */ /* 0x0001e80000100800 */
[----:B0-----:R-:W3:Y:S04]  /*b1830*/  LDL.LU.64 R24, [R1+0x6788] ;  /* 0x0067880001187983 */ /* 0x001ee80000300a00 */
[----:B------:R-:W-:Y:S01]  /*b1840*/  STL [R1+0x36a4], R29 ;  /* 0x0036a41d01007387 */ /* 0x000fe20000100800 */
[----:B--2---:R-:W-:Y:S01]  /*b1850*/  IADD3 R4, P4, PT, R14, R0, RZ ;  /* 0x000000000e047210 */ /* 0x004fe20007f9e0ff */
[----:B---3--:R-:W-:-:S05]  /*b1860*/  IMAD.X R9, R25, 0x1, R3, P5 ;  /* 0x0000000119097824 */ /* 0x008fca00028e0603 */
[----:B------:R0:W-:Y:S04]  /*b1870*/  STL [R1+0x2a54], R9 ;  /* 0x002a540901007387 */ /* 0x0001e80000100800 */
[----:B0-----:R-:W2:Y:S04]  /*b1880*/  LDL.LU.64 R8, [R1+0x6780] ;  /* 0x0067800001087983 */ /* 0x001ea80000300a00 */
[----:B------:R0:W-:Y:S04]  /*b1890*/  STL.64 [R1+0x6770], R2 ;  /* 0x0067700201007387 */ /* 0x0001e80000100a00 */
[----:B0-----:R1:W3:Y:S04]  /*b18a0*/  LDL.64 R2, [R1+0x2a48] ;  /* 0x002a480001027983 */ /* 0x0012e80000100a00 */
[----:B------:R0:W-:Y:S04]  /*b18b0*/  STL [R1+0x2a40], R4 ;  /* 0x002a400401007387 */ /* 0x0001e80000100800 */
[----:B0-----:R-:W3:Y:S02]  /*b18c0*/  LDL.LU.64 R4, [R1+0x6778] ;  /* 0x0067780001047983 */ /* 0x001ee40000300a00 */
[----:B---3--:R-:W-:-:S05]  /*b18d0*/  IMAD.X R3, R25, 0x1, R4, P6 ;  /* 0x0000000119037824 */ /* 0x008fca00030e0604 */
[----:B------:R0:W-:Y:S04]  /*b18e0*/  STL [R1+0x2a4c], R3 ;  /* 0x002a4c0301007387 */ /* 0x0001e80000100800 */
[----:B0-----:R-:W3:Y:S01]  /*b18f0*/  LDL.LU.64 R2, [R1+0x6770] ;  /* 0x0067700001027983 */ /* 0x001ee20000300a00 */
[----:B------:R-:W-:Y:S01]  /*b1900*/  IMAD.MOV.U32 R29, RZ, RZ, R11 ;  /* 0x000000ffff1d7224 */ /* 0x000fe200078e000b */
[----:B------:R-:W-:Y:S02]  /*b1910*/  SHF.R.S32.HI R11, RZ, 0x1f, R14 ;  /* 0x0000001fff0b7819 */ /* 0x000fe4000001140e */
[----:B---3--:R-:W-:-:S05]  /*b1920*/  IADD3 R14, P6, PT, R14, R2, RZ ;  /* 0x000000020e0e7210 */ /* 0x008fca0007fde0ff */
[----:B------:R0:W-:Y:S04]  /*b1930*/  STL [R1+0x2a38], R14 ;  /* 0x002a380e01007387 */ /* 0x0001e80000100800 */
[----:B0-----:R-:W3:Y:S04]  /*b1940*/  LDL.LU.64 R14, [R1+0x6768] ;  /* 0x00676800010e7983 */ /* 0x001ee80000300a00 */
[----:B------:R0:W-:Y:S04]  /*b1950*/  STL.64 [R1+0x6760], R4 ;  /* 0x0067600401007387 */ /* 0x0001e80000100a00 */
[----:B0-----:R1:W4:Y:S04]  /*b1960*/  LDL.64 R4, [R1+0x2a40] ;  /* 0x002a400001047983 */ /* 0x0013280000100a00 */
[----:B---3--:R0:W-:Y:S04]  /*b1970*/  STL.64 [R1+0x6758], R14 ;  /* 0x0067580e01007387 */ /* 0x0081e80000100a00 */
[----:B0-----:R1:W3:Y:S01]  /*b1980*/  LDL.64 R14, [R1+0x2a38] ;  /* 0x002a3800010e7983 */ /* 0x0012e20000100a00 */
[----:B----4-:R-:W-:-:S03]  /*b1990*/  IMAD.X R5, R11, 0x1, R3, P4 ;  /* 0x000000010b057824 */ /* 0x010fc600020e0603 */
[----:B------:R-:W-:Y:S04]  /*b19a0*/  STL.64 [R1+0x6750], R28 ;  /* 0x0067501c01007387 */ /* 0x000fe80000100a00 */
[----:B------:R0:W-:Y:S04]  /*b19b0*/  STL.64 [R1+0x6740], R26 ;  /* 0x0067401a01007387 */ /* 0x0001e80000100a00 */
[----:B0-----:R-:W4:Y:S04]  /*b19c0*/  LDL.LU R27, [R1+0x4] ;  /* 0x00000400011b7983 */ /* 0x001f280000300800 */
[----:B------:R-:W-:Y:S04]  /*b19d0*/  STL.64 [R1+0x6748], R22 ;  /* 0x0067481601007387 */ /* 0x000fe80000100a00 */
[----:B------:R0:W-:Y:S04]  /*b19e0*/  STL [R1+0x2a44], R5 ;  /* 0x002a440501007387 */ /* 0x0001e80000100800 */
[----:B0-----:R-:W3:Y:S02]  /*b19f0*/  LDL.LU.64 R4, [R1+0x6760] ;  /* 0x0067600001047983 */ /* 0x001ee40000300a00 */
[----:B---3--:R-:W-:-:S05]  /*b1a00*/  IMAD.X R15, R11, 0x1, R4, P6 ;  /* 0x000000010b0f7824 */ /* 0x008fca00030e0604 */
[----:B------:R0:W-:Y:S04]  /*b1a10*/  STL [R1+0x2a3c], R15 ;  /* 0x002a3c0f01007387 */ /* 0x0001e80000100800 */
[----:B0-----:R-:W3:Y:S01]  /*b1a20*/  LDL.LU.64 R14, [R1+0x6758] ;  /* 0x00675800010e7983 */ /* 0x001ee20000300a00 */
[----:B----4-:R-:W-:Y:S02]  /*b1a30*/  SHF.R.S32.HI R25, RZ, 0x1f, R27 ;  /* 0x0000001fff197819 */ /* 0x010fe4000001141b */
[C---:B------:R-:W-:Y:S01]  /*b1a40*/  IADD3 R28, P5, PT, R27.reuse, R0, RZ ;  /* 0x000000001b1c7210 */ /* 0x040fe20007fbe0ff */
[----:B---3--:R0:W-:Y:S04]  /*b1a50*/  STL.64 [R1+0x6738], R14 ;  /* 0x0067380e01007387 */ /* 0x0081e80000100a00 */
[----:B0-----:R-:W3:Y:S01]  /*b1a60*/  LDL.LU R14, [R1+0x8] ;  /* 0x00000800010e7983 */ /* 0x001ee20000300800 */
[----:B------:R-:W-:Y:S01]  /*b1a70*/  IADD3 R26, P6, PT, R27, R2, RZ ;  /* 0x000000021b1a7210 */ /* 0x000fe20007fde0ff */
[----:B------:R-:W-:-:S04]  /*b1a80*/  IMAD.X R29, R25, 0x1, R3, P5 ;  /* 0x00000001191d7824 */ /* 0x000fc800028e0603 */
[----:B------:R-:W-:Y:S01]  /*b1a90*/  IMAD.X R27, R25, 0x1, R4, P6 ;  /* 0x00000001191b7824 */ /* 0x000fe200030e0604 */
[----:B------:R0:W-:Y:S04]  /*b1aa0*/  STL.64 [R1+0x2a30], R28 ;  /* 0x002a301c01007387 */ /* 0x0001e80000100a00 */
[----:B0-----:R-:W4:Y:S01]  /*b1ab0*/  LDL.LU.64 R28, [R1+0x6750] ;  /* 0x00675000011c7983 */ /* 0x001f220000300a00 */
[C---:B---3--:R-:W-:Y:S02]  /*b1ac0*/  IADD3 R22, P4, PT, R14.reuse, R0, RZ ;  /* 0x000000000e167210 */ /* 0x048fe40007f9e0ff */
[----:B------:R-:W-:Y:S02]  /*b1ad0*/  SHF.R.S32.HI R11, RZ, 0x1f, R14 ;  /* 0x0000001fff0b7819 */ /* 0x000fe4000001140e */
[----:B------:R-:W-:Y:S01]  /*b1ae0*/  IADD3 R14, P6, PT, R14, R2, RZ ;  /* 0x000000020e0e7210 */ /* 0x000fe20007fde0ff */
[----:B------:R0:W-:Y:S04]  /*b1af0*/  STL [R1+0x2a20], R22 ;  /* 0x002a201601007387 */ /* 0x0001e80000100800 */
[----:B0-----:R-:W3:Y:S04]  /*b1b00*/  LDL.LU.64 R22, [R1+0x6748] ;  /* 0x0067480001167983 */ /* 0x001ee80000300a00 */
[----:B------:R0:W-:Y:S04]  /*b1b10*/  STL.64 [R1+0x2a28], R26 ;  /* 0x002a281a01007387 */ /* 0x0001e80000100a00 */
[----:B0-----:R-:W2:Y:S04]  /*b1b20*/  LDL.LU.64 R26, [R1+0x6740] ;  /* 0x00674000011a7983 */ /* 0x001ea80000300a00 */
[----:B------:R0:W-:Y:S04]  /*b1b30*/  STL [R1+0x2a18], R14 ;  /* 0x002a180e01007387 */ /* 0x0001e80000100800 */
[----:B0-----:R-:W2:Y:S04]  /*b1b40*/  LDL.LU.64 R14, [R1+0x6738] ;  /* 0x00673800010e7983 */ /* 0x001ea80000300a00 */
[----:B------:R0:W-:Y:S04]  /*b1b50*/  STL.64 [R1+0x6730], R4 ;  /* 0x0067300401007387 */ /* 0x0001e80000100a00 */
[----:B0-----:R1:W3:Y:S04]  /*b1b60*/  LDL.64 R4, [R1+0x2a20] ;  /* 0x002a200001047983 */ /* 0x0012e80000100a00 */
[----:B--2---:R0:W-:Y:S04]  /*b1b70*/  STL.64 [R1+0x6728], R14 ;  /* 0x0067280e01007387 */ /* 0x0041e80000100a00 */
[----:B0-----:R1:W2:Y:S01]  /*b1b80*/  LDL.64 R14, [R1+0x2a18] ;  /* 0x002a1800010e7983 */ /* 0x0012a20000100a00 */
[----:B---3--:R-:W-:-:S03]  /*b1b90*/  IMAD.X R5, R11, 0x1, R3, P4 ;  /* 0x000000010b057824 */ /* 0x008fc600020e0603 */
[----:B----4-:R-:W-:Y:S04]  /*b1ba0*/  STL.64 [R1+0x6718], R28 ;  /* 0x0067181c01007387 */ /* 0x010fe80000100a00 */
[----:B------:R0:W-:Y:S04]  /*b1bb0*/  STL.64 [R1+0x6720], R8 ;  /* 0x0067200801007387 */ /* 0x0001e80000100a00 */
[----:B0-----:R-:W3:Y:S04]  /*b1bc0*/  LDL.LU R8, [R1+0xc] ;  /* 0x00000c0001087983 */ /* 0x001ee80000300800 */
[----:B------:R0:W-:Y:S04]  /*b1bd0*/  STL [R1+0x2a24], R5 ;  /* 0x002a240501007387 */ /* 0x0001e80000100800 */
[----:B0-----:R-:W2:Y:S02]  /*b1be0*/  LDL.LU.64 R4, [R1+0x6730] ;  /* 0x0067300001047983 */ /* 0x001ea40000300a00 */
[----:B--2---:R-:W-:-:S05]  /*b1bf0*/  IMAD.X R15, R11, 0x1, R4, P6 ;  /* 0x000000010b0f7824 */ /* 0x004fca00030e0604 */
[----:B------:R0:W-:Y:S04]  /*b1c00*/  STL [R1+0x2a1c], R15 ;  /* 0x002a1c0f01007387 */ /* 0x0001e80000100800 */
[----:B0-----:R-:W2:Y:S04]  /*b1c10*/  LDL.LU.64 R14, [R1+0x6728] ;  /* 0x00672800010e7983 */ /* 0x001ea80000300a00 */
[----:B------:R-:W-:Y:S01]  /*b1c20*/  STL.64 [R1+0x6710], R4 ;  /* 0x0067100401007387 */ /* 0x000fe20000100a00 */
[----:B---3--:R-:W-:Y:S02]  /*b1c30*/  SHF.R.S32.HI R25, RZ, 0x1f, R8 ;  /* 0x0000001fff197819 */ /* 0x008fe40000011408 */
[C---:B------:R-:W-:Y:S01]  /*b1c40*/  IADD3 R28, P5, PT, R8.reuse, R0, RZ ;  /* 0x00000000081c7210 */ /* 0x040fe20007fbe0ff */
[----:B--2---:R0:W-:Y:S04]  /*b1c50*/  STL.64 [R1+0x6700], R14 ;  /* 0x0067000e01007387 */ /* 0x0041e80000100a00 */
[----:B0-----:R-:W2:Y:S01]  /*b1c60*/  LDL.LU R14, [R1+0x10] ;  /* 0x00001000010e7983 */ /* 0x001ea20000300800 */
[----:B------:R-:W-:Y:S01]  /*b1c70*/  IADD3 R8, P6, PT, R8, R2, RZ ;  /* 0x0000000208087210 */ /* 0x000fe20007fde0ff */
[----:B------:R-:W-:-:S04]  /*b1c80*/  IMAD.X R29, R25, 0x1, R3, P5 ;  /* 0x00000001191d7824 */ /* 0x000fc800028e0603 */
[----:B------:R0:W-:Y:S04]  /*b1c90*/  STL [R1+0x2a08], R8 ;  /* 0x002a080801007387 */ /* 0x0001e80000100800 */
[----:B0-----:R-:W3:Y:S04]  /*b1ca0*/  LDL.LU.64 R8, [R1+0x6720] ;  /* 0x0067200001087983 */ /* 0x001ee80000300a00 */
[----:B------:R0:W-:Y:S04]  /*b1cb0*/  STL.64 [R1+0x2a10], R28 ;  /* 0x002a101c01007387 */ /* 0x0001e80000100a00 */
[----:B0-----:R-:W4:Y:S04]  /*b1cc0*/  LDL.LU.64 R28, [R1+0x6718] ;  /* 0x00671800011c7983 */ /* 0x001f280000300a00 */
[----:B------:R0:W-:Y:S04]  /*b1cd0*/  STL.64 [R1+0x6708], R2 ;  /* 0x0067080201007387 */ /* 0x0001e80000100a00 */
[----:B0-----:R1:W3:Y:S01]  /*b1ce0*/  LDL.64 R2, [R1+0x2a08] ;  /* 0x002a080001027983 */ /* 0x0012e20000100a00 */
[----:B--2---:R-:W-:-:S05]  /*b1cf0*/  IADD3 R4, P4, PT, R14, R0, RZ ;  /* 0x000000000e047210 */ /* 0x004fca0007f9e0ff */
[----:B------:R0:W-:Y:S04]  /*b1d00*/  STL [R1+0x2a00], R4 ;  /* 0x002a000401007387 */ /* 0x0001e80000100800 */
[----:B0-----:R-:W3:Y:S02]  /*b1d10*/  LDL.LU.64 R4, [R1+0x6710] ;  /* 0x0067100001047983 */ /* 0x001ee40000300a00 */
[----:B---3--:R-:W-:-:S05]  /*b1d20*/  IMAD.X R3, R25, 0x1, R4, P6 ;  /* 0x0000000119037824 */ /* 0x008fca00030e0604 */
[----:B------:R0:W-:Y:S04]  /*b1d30*/  STL [R1+0x2a0c], R3 ;  /* 0x002a0c0301007387 */ /* 0x0001e80000100800 */
[----:B0-----:R-:W2:Y:S01]  /*b1d40*/  LDL.LU.64 R2, [R1+0x6708] ;  /* 0x0067080001027983 */ /* 0x001ea20000300a00 */
[----:B------:R-:W-:Y:S02]  /*b1d50*/  SHF.R.S32.HI R11, RZ, 0x1f, R14 ;  /* 0x0000001fff0b7819 */ /* 0x000fe4000001140e */
[----:B--2---:R-:W-:-:S05]  /*b1d60*/  IADD3 R14, P6, PT, R14, R2, RZ ;  /* 0x000000020e0e7210 */ /* 0x004fca0007fde0ff */
        /* <DEDUP_REMOVED lines=52> */
[----:B---3--:R-:W-:-:S03]  /*b20b0*/  SHF.R.S32.HI R25, RZ, 0x1f, R23 ;  /* 0x0000001fff197819 */ /* 0x008fc60000011417 */
[----:B--2---:R0:W-:Y:S04]  /*b20c0*/  STL.64 [R1+0x6698], R14 ;  /* 0x0066980e01007387 */ /* 0x0041e80000100a00 */
[----:B0-----:R-:W2:Y:S01]  /*b20d0*/  LDL.LU R14, [R1+0x20] ;  /* 0x00002000010e7983 */ /* 0x001ea20000300800 */
[----:B------:R-:W-:-:S05]  /*b20e0*/  IADD3 R28, P5, PT, R23, R0, RZ ;  /* 0x00000000171c7210 */ /* 0x000fca0007fbe0ff */
[----:B------:R-:W-:-:S05]  /*b20f0*/  IMAD.X R29, R25, 0x1, R3, P5 ;  /* 0x00000001191d7824 */ /* 0x000fca00028e0603 */
[----:B------:R0:W-:Y:S04]  /*b2100*/  STL.64 [R1+0x29d0], R28 ;  /* 0x0029d01c01007387 */ /* 0x0001e80000100a00 */
[----:B0-----:R-:W3:Y:S01]  /*b2110*/  LDL.LU.64 R28, [R1+0x66b0] ;  /* 0x0066b000011c7983 */ /* 0x001ee20000300a00 */
[----:B--2---:R-:W-:-:S05]  /*b2120*/  IADD3 R4, P4, PT, R14, R0, RZ ;  /* 0x000000000e047210 */ /* 0x004fca0007f9e0ff */
[----:B------:R0:W-:Y:S04]  /*b2130*/  STL [R1+0x29c0], R4 ;  /* 0x0029c00401007387 */ /* 0x0001e80000100800 */
[----:B0-----:R-:W2:Y:S01]  /*b2140*/  LDL.LU.64 R4, [R1+0x66a8] ;  /* 0x0066a80001047983 */ /* 0x001ea20000300a00 */
[----:B------:R-:W-:Y:S02]  /*b2150*/  IADD3 R22, P6, PT, R23, R2, RZ ;  /* 0x0000000217167210 */ /* 0x000fe40007fde0ff */
[----:B------:R-:W-:-:S03]  /*b2160*/  SHF.R.S32.HI R11, RZ, 0x1f, R14 ;  /* 0x0000001fff0b7819 */ /* 0x000fc6000001140e */
[----:B--2---:R-:W-:Y:S01]  /*b2170*/  IMAD.X R23, R25, 0x1, R4, P6 ;  /* 0x0000000119177824 */ /* 0x004fe200030e0604 */
[----:B------:R-:W-:-:S04]  /*b2180*/  IADD3 R14, P6, PT, R14, R2, RZ ;  /* 0x000000020e0e7210 */ /* 0x000fc80007fde0ff */
[----:B------:R0:W-:Y:S04]  /*b2190*/  STL.64 [R1+0x29c8], R22 ;  /* 0x0029c81601007387 */ /* 0x0001e80000100a00 */
[----:B0-----:R-:W2:Y:S04]  /*b21a0*/  LDL.LU.64 R22, [R1+0x66a0] ;  /* 0x0066a00001167983 */ /* 0x001ea80000300a00 */
[----:B------:R0:W-:Y:S04]  /*b21b0*/  STL [R1+0x29b8], R14 ;  /* 0x0029b80e01007387 */ /* 0x0001e80000100800 */
[----:B0-----:R-:W4:Y:S04]  /*b21c0*/  LDL.LU.64 R14, [R1+0x6698] ;  /* 0x00669800010e7983 */ /* 0x001f280000300a00 */
[----:B------:R0:W-:Y:S04]  /*b21d0*/  STL.64 [R1+0x6690], R4 ;  /* 0x0066900401007387 */ /* 0x0001e80000100a00 */
[----:B0-----:R1:W2:Y:S04]  /*b21e0*/  LDL.64 R4, [R1+0x29c0] ;  /* 0x0029c00001047983 */ /* 0x0012a80000100a00 */
[----:B----4-:R0:W-:Y:S04]  /*b21f0*/  STL.64 [R1+0x6688], R14 ;  /* 0x0066880e01007387 */ /* 0x0101e80000100a00 */
[----:B0-----:R1:W4:Y:S01]  /*b2200*/  LDL.64 R14, [R1+0x29b8] ;  /* 0x0029b800010e7983 */ /* 0x0013220000100a00 */
[----:B--2---:R-:W-:-:S03]  /*b2210*/  IMAD.X R5, R11, 0x1, R3, P4 ;  /* 0x000000010b057824 */ /* 0x004fc600020e0603 */
[----:B---3--:R-:W-:Y:S04]  /*b2220*/  STL.64 [R1+0x6680], R28 ;  /* 0x0066801c01007387 */ /* 0x008fe80000100a00 */
[----:B------:R0:W-:Y:S04]  /*b2230*/  STL.64 [R1+0x6670], R26 ;  /* 0x0066701a01007387 */ /* 0x0001e80000100a00 */
[----:B0-----:R-:W2:Y:S04]  /*b2240*/  LDL.LU R27, [R1+0x24] ;  /* 0x00002400011b7983 */ /* 0x001ea80000300800 */
[----:B------:R-:W-:Y:S04]  /*b2250*/  STL.64 [R1+0x6678], R22 ;  /* 0x0066781601007387 */ /* 0x000fe80000100a00 */
[----:B------:R0:W-:Y:S04]  /*b2260*/  STL [R1+0x29c4], R5 ;  /* 0x0029c40501007387 */ /* 0x0001e80000100800 */
[----:B0-----:R-:W4:Y:S02]  /*b2270*/  LDL.LU.64 R4, [R1+0x6690] ;  /* 0x0066900001047983 */ /* 0x001f240000300a00 */
[----:B----4-:R-:W-:-:S05]  /*b2280*/  IMAD.X R15, R11, 0x1, R4, P6 ;  /* 0x000000010b0f7824 */ /* 0x010fca00030e0604 */
[----:B------:R0:W-:Y:S04]  /*b2290*/  STL [R1+0x29bc], R15 ;  /* 0x0029bc0f01007387 */ /* 0x0001e80000100800 */
[----:B0-----:R-:W3:Y:S01]  /*b22a0*/  LDL.LU.64 R14, [R1+0x6688] ;  /* 0x00668800010e7983 */ /* 0x001ee20000300a00 */
[----:B--2---:R-:W-:Y:S02]  /*b22b0*/  SHF.R.S32.HI R25, RZ, 0x1f, R27 ;  /* 0x0000001fff197819 */ /* 0x004fe4000001141b */
[C---:B------:R-:W-:Y:S01]  /*b22c0*/  IADD3 R28, P5, PT, R27.reuse, R0, RZ ;  /* 0x000000001b1c7210 */ /* 0x040fe20007fbe0ff */
[----:B---3--:R0:W-:Y:S04]  /*b22d0*/  STL.64 [R1+0x6668], R14 ;  /* 0x0066680e01007387 */ /* 0x0081e80000100a00 */
[----:B0-----:R-:W2:Y:S01]  /*b22e0*/  LDL.LU R14, [R1+0x28] ;  /* 0x00002800010e7983 */ /* 0x001ea20000300800 */
[----:B------:R-:W-:Y:S01]  /*b22f0*/  IADD3 R26, P6, PT, R27, R2, RZ ;  /* 0x000000021b1a7210 */ /* 0x000fe20007fde0ff */
[----:B------:R-:W-:-:S04]  /*b2300*/  IMAD.X R29, R25, 0x1, R3, P5 ;  /* 0x00000001191d7824 */ /* 0x000fc800028e0603 */
[----:B------:R-:W-:Y:S01]  /*b2310*/  IMAD.X R27, R25, 0x1, R4, P6 ;  /* 0x00000001191b7824 */ /* 0x000fe200030e0604 */
[----:B------:R0:W-:Y:S04]  /*b2320*/  STL.64 [R1+0x29b0], R28 ;  /* 0x0029b01c01007387 */ /* 0x0001e80000100a00 */
[----:B0-----:R-:W3:Y:S01]  /*b2330*/  LDL.LU.64 R28, [R1+0x6680] ;  /* 0x00668000011c7983 */ /* 0x001ee20000300a00 */
[C---:B--2---:R-:W-:Y:S02]  /*b2340*/  IADD3 R22, P4, PT, R14.reuse, R0, RZ ;  /* 0x000000000e167210 */ /* 0x044fe40007f9e0ff */
[----:B------:R-:W-:Y:S02]  /*b2350*/  SHF.R.S32.HI R11, RZ, 0x1f, R14 ;  /* 0x0000001fff0b7819 */ /* 0x000fe4000001140e */
[----:B------:R-:W-:Y:S01]  /*b2360*/  IADD3 R14, P6, PT, R14, R2, RZ ;  /* 0x000000020e0e7210 */ /* 0x000fe20007fde0ff */
[----:B------:R0:W-:Y:S04]  /*b2370*/  STL [R1+0x29a0], R22 ;  /* 0x0029a01601007387 */ /* 0x0001e80000100800 */
[----:B0-----:R-:W2:Y:S04]  /*b2380*/  LDL.LU.64 R22, [R1+0x6678] ;  /* 0x0066780001167983 */ /* 0x001ea80000300a00 */
[----:B------:R0:W-:Y:S04]  /*b2390*/  STL.64 [R1+0x29a8], R26 ;  /* 0x0029a81a01007387 */ /* 0x0001e80000100a00 */
[----:B0-----:R-:W4:Y:S04]  /*b23a0*/  LDL.LU.64 R26, [R1+0x6670] ;  /* 0x00667000011a7983 */ /* 0x001f280000300a00 */
[----:B------:R0:W-:Y:S04]  /*b23b0*/  STL [R1+0x2998], R14 ;  /* 0x0029980e01007387 */ /* 0x0001e80000100800 */
[----:B0-----:R-:W2:Y:S04]  /*b23c0*/  LDL.LU.64 R14, [R1+0x6668] ;  /* 0x00666800010e7983 */ /* 0x001ea80000300a00 */
[----:B------:R0:W-:Y:S04]  /*b23d0*/  STL.64 [R1+0x6660], R4 ;  /* 0x0066600401007387 */ /* 0x0001e80000100a00 */
[----:B0-----:R1:W3:Y:S04]  /*b23e0*/  LDL.64 R4, [R1+0x29a0] ;  /* 0x0029a00001047983 */ /* 0x0012e80000100a00 */
[----:B--2---:R0:W-:Y:S04]  /*b23f0*/  STL.64 [R1+0x6658], R14 ;  /* 0x0066580e01007387 */ /* 0x0041e80000100a00 */
[----:B0-----:R1:W2:Y:S01]  /*b2400*/  LDL.64 R14, [R1+0x2998] ;  /* 0x00299800010e7983 */ /* 0x0012a20000100a00 */
[----:B---3--:R-:W-:-:S03]  /*b2410*/  IMAD.X R5, R11, 0x1, R3, P4 ;  /* 0x000000010b057824 */ /* 0x008fc600020e0603 */
[----:B------:R-:W-:Y:S04]  /*b2420*/  STL.64 [R1+0x6648], R28 ;  /* 0x0066481c01007387 */ /* 0x000fe80000100a00 */
        /* <DEDUP_REMOVED lines=17> */
[----:B0-----:R-:W3:Y:S04]  /*b2540*/  LDL.LU.64 R28, [R1+0x6648] ;  /* 0x00664800011c7983 */ /* 0x001ee80000300a00 */
        /* <DEDUP_REMOVED lines=18> */
[----:B----4-:R0:W-:Y:S04]  /*b2670*/  STL.64 [R1+0x6608], R26 ;  /* 0x0066081a01007387 */ /* 0x0101e80000100a00 */
[----:B0-----:R-:W3:Y:S04]  /*b2680*/  LDL.LU R27, [R1+0x34] ;  /* 0x00003400011b7983 */ /* 0x001ee80000300800 */
[----:B------:R-:W-:Y:S04]  /*b2690*/  STL.64 [R1+0x6610], R22 ;  /* 0x0066101601007387 */ /* 0x000fe80000100a00 */
[----:B------:R0:W-:Y:S04]  /*b26a0*/  STL [R1+0x2984], R5 ;  /* 0x0029840501007387 */ /* 0x0001e80000100800 */
[----:B0-----:R-:W2:Y:S02]  /*b26b0*/  LDL.LU.64 R4, [R1+0x6628] ;  /* 0x0066280001047983 */ /* 0x001ea40000300a00 */
[----:B--2---:R-:W-:-:S05]  /*b26c0*/  IMAD.X R15, R11, 0x1, R4, P6 ;  /* 0x000000010b0f7824 */ /* 0x004fca00030e0604 */
[----:B------:R0:W-:Y:S04]  /*b26d0*/  STL [R1+0x297c], R15 ;  /* 0x00297c0f01007387 */ /* 0x0001e80000100800 */
[----:B0-----:R-:W2:Y:S01]  /*b26e0*/  LDL.LU.64 R14, [R1+0x6620] ;  /* 0x00662000010e7983 */ /* 0x001ea20000300a00 */
[----:B---3--:R-:W-:Y:S02]  /*b26f0*/  SHF.R.S32.HI R25, RZ, 0x1f, R27 ;  /* 0x0000001fff197819 */ /* 0x008fe4000001141b */
[C---:B------:R-:W-:Y:S01]  /*b2700*/  IADD3 R8, P5, PT, R27.reuse, R0, RZ ;  /* 0x000000001b087210 */ /* 0x040fe20007fbe0ff */
[----:B--2---:R0:W-:Y:S04]  /*b2710*/  STL.64 [R1+0x6600], R14 ;  /* 0x0066000e01007387 */ /* 0x0041e80000100a00 */
        /* <DEDUP_REMOVED lines=17> */
[----:B--2---:R-:W-:Y:S04]  /*b2830*/  STL.64 [R1+0x65e8], R14 ;  /* 0x0065e80e01007387 */ /* 0x004fe80000100a00 */
[----:B------:R0:W-:Y:S04]  /*b2840*/  STL.64 [R1+0x65f0], R18 ;  /* 0x0065f01201007387 */ /* 0x0001e80000100a00 */
[----:B0-----:R1:W2:Y:S01]  /*b2850*/  LDL.64 R18, [R1+0x2958] ;  /* 0x0029580001127983 */ /* 0x0012a20000100a00 */
[----:B---3--:R-:W-:-:S03]  /*b2860*/  IMAD.X R5, R11, 0x1, R3, P4 ;  /* 0x000000010b057824 */ /* 0x008fc600020e0603 */
[----:B------:R0:W-:Y:S04]  /*b2870*/  STL.64 [R1+0x65d8], R12 ;  /* 0x0065d80c01007387 */ /* 0x0001e80000100a00 */
[----:B0-----:R-:W3:Y:S04]  /*b2880*/  LDL.LU R13, [R1+0x3c] ;  /* 0x00003c00010d7983 */ /* 0x001ee80000300800 */
[----:B----4-:R0:W-:Y:S04]  /*b2890*/  STL.64 [R1+0x65d0], R26 ;  /* 0x0065d01a01007387 */ /* 0x0101e80000100a00 */
[----:B0-----:R-:W4:Y:S04]  /*b28a0*/  LDL.LU R26, [R1+0x40] ;  /* 0x00004000011a7983 */ /* 0x001f280000300800 */
[----:B------:R0:W-:Y:S04]  /*b28b0*/  STL [R1+0x2964], R5 ;  /* 0x0029640501007387 */ /* 0x0001e80000100800 */
[----:B0-----:R-:W2:Y:S04]  /*b28c0*/  LDL.LU.64 R4, [R1+0x65f8] ;  /* 0x0065f80001047983 */ /* 0x001ea80000300a00 */
[----:B------:R4:W-:Y:S01]  /*b28d0*/  STL.64 [R1+0x65e0], R22 ;  /* 0x0065e01601007387 */ /* 0x0009e20000100a00 */
[----:B---3--:R-:W-:-:S02]  /*b28e0*/  SHF.R.S32.HI R25, RZ, 0x1f, R13 ;  /* 0x0000001fff197819 */ /* 0x008fc4000001140d */
[----:B------:R-:W-:-:S05]  /*b28f0*/  IADD3 R14, P5, PT, R13, R0, RZ ;  /* 0x000000000d0e7210 */ /* 0x000fca0007fbe0ff */
[--C-:B------:R-:W-:Y:S01]  /*b2900*/  IMAD.X R15, R25, 0x1, R3.reuse, P5 ;  /* 0x00000001190f7824 */ /* 0x100fe200028e0603 */
[C---:B----4-:R-:W-:Y:S01]  /*b2910*/  IADD3 R22, P4, PT, R26.reuse, R0, RZ ;  /* 0x000000001a167210 */ /* 0x050fe20007f9e0ff */
[----:B--2---:R-:W-:Y:S01]  /*b2920*/  IMAD.X R19, R11, 0x1, R4, P6 ;  /* 0x000000010b137824 */ /* 0x004fe200030e0604 */
[-C--:B------:R-:W-:Y:S02]  /*b2930*/  IADD3 R12, P6, PT, R13, R2.reuse, RZ ;  /* 0x000000020d0c7210 */ /* 0x080fe40007fde0ff */
[----:B------:R-:W-:Y:S02]  /*b2940*/  SHF.R.S32.HI R11, RZ, 0x1f, R26 ;  /* 0x0000001fff0b7819 */ /* 0x000fe4000001141a */
[----:B------:R0:W-:Y:S01]  /*b2950*/  STL [R1+0x295c], R19 ;  /* 0x00295c1301007387 */ /* 0x0001e20000100800 */
[----:B------:R-:W-:Y:S01]  /*b2960*/  IMAD.X R13, R25, 0x1, R4, P6 ;  /* 0x00000001190d7824 */ /* 0x000fe200030e0604 */
[----:B------:R-:W-:Y:S02]  /*b2970*/  IADD3 R26, P6, PT, R26, R2, RZ ;  /* 0x000000021a1a7210 */ /* 0x000fe40007fde0ff */
[----:B0-----:R-:W2:Y:S04]  /*b2980*/  LDL.LU.64 R18, [R1+0x65f0] ;  /* 0x0065f00001127983 */ /* 0x001ea80000300a00 */
[----:B------:R0:W-:Y:S04]  /*b2990*/  STL.64 [R1+0x2950], R14 ;  /* 0x0029500e01007387 */ /* 0x0001e80000100a00 */
[----:B0-----:R-:W3:Y:S04]  /*b29a0*/  LDL.LU.64 R14, [R1+0x65e8] ;  /* 0x0065e800010e7983 */ /* 0x001ee80000300a00 */
[----:B------:R0:W-:Y:S04]  /*b29b0*/  STL [R1+0x2940], R22 ;  /* 0x0029401601007387 */ /* 0x0001e80000100800 */
[----:B0-----:R-:W4:Y:S04]  /*b29c0*/  LDL.LU.64 R22, [R1+0x65e0] ;  /* 0x0065e00001167983 */ /* 0x001f280000300a00 */
[----:B------:R0:W-:Y:S04]  /*b29d0*/  STL.64 [R1+0x2948], R12 ;  /* 0x0029480c01007387 */ /* 0x0001e80000100a00 */
[----:B0-----:R-:W2:Y:S04]  /*b29e0*/  LDL.LU.64 R12, [R1+0x65d8] ;  /* 0x0065d800010c7983 */ /* 0x001ea80000300a00 */
[----:B------:R0:W-:Y:S04]  /*b29f0*/  STL [R1+0x2938], R26 ;  /* 0x0029381a01007387 */ /* 0x0001e80000100800 */
[----:B0-----:R-:W2:Y:S04]  /*b2a00*/  LDL.LU.64 R26, [R1+0x65d0] ;  /* 0x0065d000011a7983 */ /* 0x001ea80000300a00 */
[----:B--2---:R-:W-:Y:S04]  /*b2a10*/  STL.64 [R1+0x65b8], R26 ;  /* 0x0065b81a01007387 */ /* 0x004fe80000100a00 */
[----:B----4-:R0:W-:Y:S04]  /*b2a20*/  STL.64 [R1+0x65c0], R22 ;  /* 0x0065c01601007387 */ /* 0x0101e80000100a00 */
[----:B0-----:R-:W2:Y:S04]  /*b2a30*/  LDL.64 R22, [R1+0x2938] ;  /* 0x0029380001167983 */ /* 0x001ea80000100a00 */
[----:B--2---:R0:W-:Y:S04]  /*b2a40*/  STL [R1+0x65c8], R22 ;  /* 0x0065c81601007387 */ /* 0x0041e80000100800 */
[----:B0-----:R1:W2:Y:S04]  /*b2a50*/  LDL.64 R22, [R1+0x2940] ;  /* 0x0029400001167983 */ /* 0x0012a80000100a00 */
[----:B------:R0:W-:Y:S04]  /*b2a60*/  STL.64 [R1+0x65a8], R28 ;  /* 0x0065a81c01007387 */ /* 0x0001e80000100a00 */
[----:B0-----:R-:W4:Y:S04]  /*b2a70*/  LDL.LU R28, [R1+0x44] ;  /* 0x00004400011c7983 */ /* 0x001f280000300800 */
[----:B------:R0:W-:Y:S04]  /*b2a80*/  STL.64 [R1+0x65a0], R12 ;  /* 0x0065a00c01007387 */ /* 0x0001e80000100a00 */
[----:B0-----:R-:W3:Y:S01]  /*b2a90*/  LDL.LU R12, [R1+0x48] ;  /* 0x00004800010c7983 */ /* 0x001ee20000300800 */
[----:B--2---:R-:W-:-:S05]  /*b2aa0*/  IMAD.X R23, R11, 0x1, R3, P4 ;  /* 0x000000010b177824 */ /* 0x004fca00020e0603 */
[----:B------:R0:W-:Y:S04]  /*b2ab0*/  STL [R1+0x2944], R23 ;  /* 0x0029441701007387 */ /* 0x0001e80000100800 */
[----:B------:R1:W2:Y:S01]  /*b2ac0*/  LDL.LU R22, [R1+0x65c8] ;  /* 0x0065c80001167983 */ /* 0x0002a20000300800 */
[----:B0-----:R-:W-:Y:S01]  /*b2ad0*/  IMAD.X R23, R11, 0x1, R4, P6 ;  /* 0x000000010b177824 */ /* 0x001fe200030e0604 */
[----:B----4-:R-:W-:Y:S02]  /*b2ae0*/  SHF.R.S32.HI R25, RZ, 0x1f, R28 ;  /* 0x0000001fff197819 */ /* 0x010fe4000001141c */
[C---:B------:R-:W-:Y:S02]  /*b2af0*/  IADD3 R26, P5, PT, R28.reuse, R0, RZ ;  /* 0x000000001c1a7210 */ /* 0x040fe40007fbe0ff */
[----:B------:R-:W-:Y:S01]  /*b2b00*/  IADD3 R28, P6, PT, R28, R2, RZ ;  /* 0x000000021c1c7210 */ /* 0x000fe20007fde0ff */
[----:B------:R2:W-:Y:S02]  /*b2b10*/  STL [R1+0x293c], R23 ;  /* 0x00293c1701007387 */ /* 0x0005e40000100800 */
[----:B------:R-:W-:-:S02]  /*b2b20*/  IMAD.X R27, R25, 0x1, R3, P5 ;  /* 0x00000001191b7824 */ /* 0x000fc400028e0603 */
[----:B--2---:R-:W2:Y:S04]  /*b2b30*/  LDL.LU.64 R22, [R1+0x65c0] ;  /* 0x0065c00001167983 */ /* 0x004ea80000300a00 */
[----:B------:R3:W-:Y:S04]  /*b2b40*/  STL [R1+0x65b0], R28 ;  /* 0x0065b01c01007387 */ /* 0x0007e80000100800 */
[----:B------:R0:W-:Y:S01]  /*b2b50*/  STL.64 [R1+0x2930], R26 ;  /* 0x0029301a01007387 */ /* 0x0001e20000100a00 */
[----:B---3--:R-:W-:-:S03]  /*b2b60*/  IADD3 R28, P4, PT, R12, R0, RZ ;  /* 0x000000000c1c7210 */ /* 0x008fc60007f9e0ff */
[----:B0-----:R-:W3:Y:S04]  /*b2b70*/  LDL.LU.64 R26, [R1+0x65b8] ;  /* 0x0065b800011a7983 */ /* 0x001ee80000300a00 */
[----:B------:R0:W-:Y:S04]  /*b2b80*/  STL [R1+0x2920], R28 ;  /* 0x0029201c01007387 */ /* 0x0001e80000100800 */
[----:B0-----:R-:W4:Y:S01]  /*b2b90*/  LDL.LU R28, [R1+0x65b0] ;  /* 0x0065b000011c7983 */ /* 0x001f220000300800 */
[----:B------:R-:W-:Y:S01]  /*b2ba0*/  IMAD.X R29, R25, 0x1, R4, P6 ;  /* 0x00000001191d7824 */ /* 0x000fe200030e0604 */
[----:B------:R-:W-:-:S02]  /*b2bb0*/  SHF.R.S32.HI R11, RZ, 0x1f, R12 ;  /* 0x0000001fff0b7819 */ /* 0x000fc4000001140c */
[----:B------:R-:W-:Y:S02]  /*b2bc0*/  IADD3 R12, P6, PT, R12, R2, RZ ;  /* 0x000000020c0c7210 */ /* 0x000fe40007fde0ff */
[----:B----4-:R0:W-:Y:S04]  /*b2bd0*/  STL.64 [R1+0x2928], R28 ;  /* 0x0029281c01007387 */ /* 0x0101e80000100a00 */
[----:B0-----:R-:W4:Y:S04]  /*b2be0*/  LDL.LU.64 R28, [R1+0x65a8] ;  /* 0x0065a800011c7983 */ /* 0x001f280000300a00 */
[----:B------:R0:W-:Y:S04]  /*b2bf0*/  STL [R1+0x2918], R12 ;  /* 0x0029180c01007387 */ /* 0x0001e80000100800 */
[----:B0-----:R-:W2:Y:S04]  /*b2c00*/  LDL.LU.64 R12, [R1+0x65a0] ;  /* 0x0065a000010c7983 */ /* 0x001ea80000300a00 */
[----:B--2---:R0:W-:Y:S04]  /*b2c10*/  STL.64 [R1+0x6590], R12 ;  /* 0x0065900c01007387 */ /* 0x0041e80000100a00 */
[----:B0-----:R-:W2:Y:S04]  /*b2c20*/  LDL.64 R12, [R1+0x2918] ;  /* 0x00291800010c7983 */ /* 0x001ea80000100a00 */
[----:B--2---:R0:W-:Y:S04]  /*b2c30*/  STL [R1+0x6598], R12 ;  /* 0x0065980c01007387 */ /* 0x0041e80000100800 */
[----:B0-----:R1:W2:Y:S04]  /*b2c40*/  LDL.64 R12, [R1+0x2920] ;  /* 0x00292000010c7983 */ /* 0x0012a80000100a00 */
[----:B---3--:R-:W-:Y:S04]  /*b2c50*/  STL.64 [R1+0x6588], R26 ;  /* 0x0065881a01007387 */ /* 0x008fe80000100a00 */
[----:B------:R0:W-:Y:S04]  /*b2c60*/  STL.64 [R1+0x6578], R22 ;  /* 0x0065781601007387 */ /* 0x0001e80000100a00 */
[----:B0-----:R-:W3:Y:S04]  /*b2c70*/  LDL.LU R23, [R1+0x4c] ;  /* 0x00004c0001177983 */ /* 0x001ee80000300800 */
[----:B----4-:R-:W-:Y:S01]  /*b2c80*/  STL.64 [R1+0x6580], R28 ;  /* 0x0065801c01007387 */ /* 0x010fe20000100a00 */
[----:B--2---:R-:W-:-:S05]  /*b2c90*/  IMAD.X R13, R11, 0x1, R3, P4 ;  /* 0x000000010b0d7824 */ /* 0x004fca00020e0603 */
[----:B------:R0:W-:Y:S04]  /*b2ca0*/  STL [R1+0x2924], R13 ;  /* 0x0029240d01007387 */ /* 0x0001e80000100800 */
[----:B------:R1:W2:Y:S01]  /*b2cb0*/  LDL.LU R12, [R1+0x6598] ;  /* 0x00659800010c7983 */ /* 0x0002a20000300800 */
[----:B0-----:R-:W-:-:S05]  /*b2cc0*/  IMAD.X R13, R11, 0x1, R4, P6 ;  /* 0x000000010b0d7824 */ /* 0x001fca00030e0604 */
[----:B------:R2:W-:Y:S04]  /*b2cd0*/  STL [R1+0x291c], R13 ;  /* 0x00291c0d01007387 */ /* 0x0005e80000100800 */
[----:B--2---:R-:W2:Y:S01]  /*b2ce0*/  LDL.LU.64 R12, [R1+0x6590] ;  /* 0x00659000010c7983 */ /* 0x004ea20000300a00 */
        /* <DEDUP_REMOVED lines=9> */
[----:B--2---:R-:W-:-:S05]  /*b2d80*/  IADD3 R28, P4, PT, R12, R0, RZ ;  /* 0x000000000c1c7210 */ /* 0x004fca0007f9e0ff */
[----:B------:R0:W-:Y:S04]  /*b2d90*/  STL [R1+0x2900], R28 ;  /* 0x0029001c01007387 */ /* 0x0001e80000100800 */
[----:B0-----:R-:W2:Y:S04]  /*b2da0*/  LDL.LU.64 R28, [R1+0x6580] ;  /* 0x00658000011c7983 */ /* 0x001ea80000300a00 */
[----:B------:R0:W-:Y:S04]  /*b2db0*/  STL.64 [R1+0x2908], R22 ;  /* 0x0029081601007387 */ /* 0x0001e80000100a00 */
[----:B0-----:R-:W4:Y:S01]  /*b2dc0*/  LDL.LU.64 R22, [R1+0x6578] ;  /* 0x0065780001167983 */ /* 0x001f220000300a00 */
[----:B------:R-:W-:-:S02]  /*b2dd0*/  SHF.R.S32.HI R11, RZ, 0x1f, R12 ;  /* 0x0000001fff0b7819 */ /* 0x000fc4000001140c */
[----:B------:R-:W-:-:S05]  /*b2de0*/  IADD3 R12, P6, PT, R12, R2, RZ ;  /* 0x000000020c0c7210 */ /* 0x000fca0007fde0ff */
[----:B------:R0:W-:Y:S04]  /*b2df0*/  STL [R1+0x28f8], R12 ;  /* 0x0028f80c01007387 */ /* 0x0001e80000100800 */
[----:B0-----:R-:W2:Y:S04]  /*b2e00*/  LDL.LU.64 R12, [R1+0x6570] ;  /* 0x00657000010c7983 */ /* 0x001ea80000300a00 */
[----:B----4-:R0:W-:Y:S04]  /*b2e10*/  STL.64 [R1+0x6568], R22 ;  /* 0x0065681601007387 */ /* 0x0101e80000100a00 */
[----:B0-----:R1:W4:Y:S04]  /*b2e20*/  LDL.64 R22, [R1+0x2900] ;  /* 0x0029000001167983 */ /* 0x0013280000100a00 */
[----:B--2---:R0:W-:Y:S04]  /*b2e30*/  STL.64 [R1+0x6560], R12 ;  /* 0x0065600c01007387 */ /* 0x0041e80000100a00 */
[----:B0-----:R1:W2:Y:S04]  /*b2e40*/  LDL.64 R12, [R1+0x28f8] ;  /* 0x0028f800010c7983 */ /* 0x0012a80000100a00 */
[----:B------:R-:W-:Y:S04]  /*b2e50*/  STL.64 [R1+0x6558], R20 ;  /* 0x0065581401007387 */ /* 0x000fe80000100a00 */
[----:B------:R0:W-:Y:S04]  /*b2e60*/  STL.64 [R1+0x6550], R18 ;  /* 0x0065501201007387 */ /* 0x0001e80000100a00 */
[----:B0-----:R-:W3:Y:S01]  /*b2e70*/  LDL.LU R18, [R1+0x54] ;  /* 0x0000540001127983 */ /* 0x001ee20000300800 */
[----:B----4-:R-:W-:-:S05]  /*b2e80*/  IMAD.X R23, R11, 0x1, R3, P4 ;  /* 0x000000010b177824 */ /* 0x010fca00020e0603 */
[----:B------:R0:W-:Y:S04]  /*b2e90*/  STL [R1+0x2904], R23 ;  /* 0x0029041701007387 */ /* 0x0001e80000100800 */
[----:B0-----:R-:W4:Y:S01]  /*b2ea0*/  LDL.LU.64 R22, [R1+0x6568] ;  /* 0x0065680001167983 */ /* 0x001f220000300a00 */
[----:B--2---:R-:W-:-:S05]  /*b2eb0*/  IMAD.X R13, R11, 0x1, R4, P6 ;  /* 0x000000010b0d7824 */ /* 0x004fca00030e0604 */
[----:B------:R0:W-:Y:S04]  /*b2ec0*/  STL [R1+0x28fc], R13 ;  /* 0x0028fc0d01007387 */ /* 0x0001e80000100800 */
[----:B0-----:R-:W2:Y:S04]  /*b2ed0*/  LDL.LU.64 R12, [R1+0x6560] ;  /* 0x00656000010c7983 */ /* 0x001ea80000300a00 */
[----:B------:R-:W-:Y:S04]  /*b2ee0*/  STL.64 [R1+0x6548], R28 ;  /* 0x0065481c01007387 */ /* 0x000fe80000100a00 */
[----:B----4-:R0:W-:Y:S04]  /*b2ef0*/  STL.64 [R1+0x6540], R22 ;  /* 0x0065401601007387 */ /* 0x0101e80000100a00 */
[----:B0-----:R-:W4:Y:S01]  /*b2f00*/  LDL.LU R22, [R1+0x58] ;  /* 0x0000580001167983 */ /* 0x001f220000300800 */
[----:B---3--:R-:W-:-:S02]  /*b2f10*/  SHF.R.S32.HI R25, RZ, 0x1f, R18 ;  /* 0x0000001fff197819 */ /* 0x008fc40000011412 */
[C---:B------:R-:W-:Y:S02]  /*b2f20*/  IADD3 R20, P5, PT, R18.reuse, R0, RZ ;  /* 0x0000000012147210 */ /* 0x040fe40007fbe0ff */
[----:B------:R-:W-:-:S03]  /*b2f30*/  IADD3 R28, P6, PT, R18, R2, RZ ;  /* 0x00000002121c7210 */ /* 0x000fc60007fde0ff */
[C---:B------:R-:W-:Y:S02]  /*b2f40*/  IMAD.X R21, R25.reuse, 0x1, R3, P5 ;  /* 0x0000000119157824 */ /* 0x040fe400028e0603 */
[----:B------:R-:W-:-:S03]  /*b2f50*/  IMAD.X R29, R25, 0x1, R4, P6 ;  /* 0x00000001191d7824 */ /* 0x000fc600030e0604 */
[----:B------:R0:W-:Y:S04]  /*b2f60*/  STL.64 [R1+0x28f0], R20 ;  /* 0x0028f01401007387 */ /* 0x0001e80000100a00 */
[----:B0-----:R-:W3:Y:S01]  /*b2f70*/  LDL.LU.64 R20, [R1+0x6558] ;  /* 0x0065580001147983 */ /* 0x001ee20000300a00 */
[C---:B----4-:R-:W-:Y:S02]  /*b2f80*/  IADD3 R18, P4, PT, R22.reuse, R0, RZ ;  /* 0x0000000016127210 */ /* 0x050fe40007f9e0ff */
[----:B------:R-:W-:Y:S02]  /*b2f90*/  SHF.R.S32.HI R11, RZ, 0x1f, R22 ;  /* 0x0000001fff0b7819 */ /* 0x000fe40000011416 */
[----:B------:R-:W-:Y:S01]  /*b2fa0*/  IADD3 R22, P6, PT, R22, R2, RZ ;  /* 0x0000000216167210 */ /* 0x000fe20007fde0ff */
[----:B------:R0:W-:Y:S04]  /*b2fb0*/  STL [R1+0x28e0], R18 ;  /* 0x0028e01201007387 */ /* 0x0001e80000100800 */
[----:B0-----:R-:W4:Y:S04]  /*b2fc0*/  LDL.LU.64 R18, [R1+0x6550] ;  /* 0x0065500001127983 */ /* 0x001f280000300a00 */
[----:B------:R0:W-:Y:S04]  /*b2fd0*/  STL.64 [R1+0x28e8], R28 ;  /* 0x0028e81c01007387 */ /* 0x0001e80000100a00 */
[----:B0-----:R-:W2:Y:S04]  /*b2fe0*/  LDL.LU.64 R28, [R1+0x6548] ;  /* 0x00654800011c7983 */ /* 0x001ea80000300a00 */
[----:B------:R0:W-:Y:S04]  /*b2ff0*/  STL [R1+0x28d8], R22 ;  /* 0x0028d81601007387 */ /* 0x0001e80000100800 */
[----:B0-----:R-:W2:Y:S04]  /*b3000*/  LDL.LU.64 R22, [R1+0x6540] ;  /* 0x0065400001167983 */ /* 0x001ea80000300a00 */
[----:B------:R0:W-:Y:S04]  /*b3010*/  STL.64 [R1+0x6538], R4 ;  /* 0x0065380401007387 */ /* 0x0001e80000100a00 */
[----:B0-----:R1:W3:Y:S04]  /*b3020*/  LDL.64 R4, [R1+0x28e0] ;  /* 0x0028e00001047983 */ /* 0x0012e80000100a00 */
[----:B------:R0:W-:Y:S04]  /*b3030*/  STL.64 [R1+0x6530], R26 ;  /* 0x0065301a01007387 */ /* 0x0001e80000100a00 */
[----:B0-----:R1:W3:Y:S04]  /*b3040*/  LDL.64 R26, [R1+0x28d8] ;  /* 0x0028d800011a7983 */ /* 0x0012e80000100a00 */
[----:B--2---:R0:W-:Y:S04]  /*b3050*/  STL [R1+0x6528], R22 ;  /* 0x0065281601007387 */ /* 0x0041e80000100800 */
[----:B0-----:R-:W2:Y:S04]  /*b3060*/  LDL.LU R22, [R1+0x5c] ;  /* 0x00005c0001167983 */ /* 0x001ea80000300800 */
[----:B----4-:R-:W-:Y:S01]  /*b3070*/  STL.64 [R1+0x6520], R18 ;  /* 0x0065201201007387 */ /* 0x010fe20000100a00 */
[----:B---3--:R-:W-:-:S03]  /*b3080*/  IMAD.X R5, R11, 0x1, R3, P4 ;  /* 0x000000010b057824 */ /* 0x008fc600020e0603 */
[----:B------:R0:W-:Y:S04]  /*b3090*/  STL.64 [R1+0x6508], R8 ;  /* 0x0065080801007387 */ /* 0x0001e80000100a00 */
[----:B0-----:R-:W3:Y:S04]  /*b30a0*/  LDL.LU R8, [R1+0x60] ;  /* 0x0000600001087983 */ /* 0x001ee80000300800 */
[----:B------:R0:W-:Y:S04]  /*b30b0*/  STL [R1+0x28e4], R5 ;  /* 0x0028e40501007387 */ /* 0x0001e80000100800 */
[----:B0-----:R-:W4:Y:S01]  /*b30c0*/  LDL.LU.64 R4, [R1+0x6538] ;  /* 0x0065380001047983 */ /* 0x001f220000300a00 */
[----:B--2---:R-:W-:-:S02]  /*b30d0*/  SHF.R.S32.HI R25, RZ, 0x1f, R22 ;  /* 0x0000001fff197819 */ /* 0x004fc40000011416 */
[----:B------:R-:W-:-:S05]  /*b30e0*/  IADD3 R18, P5, PT, R22, R0, RZ ;  /* 0x0000000016127210 */ /* 0x000fca0007fbe0ff */
[----:B------:R-:W-:Y:S02]  /*b30f0*/  IMAD.X R19, R25, 0x1, R3, P5 ;  /* 0x0000000119137824 */ /* 0x000fe400028e0603 */
[----:B----4-:R-:W-:-:S05]  /*b3100*/  IMAD.X R27, R11, 0x1, R4, P6 ;  /* 0x000000010b1b7824 */ /* 0x010fca00030e0604 */
[----:B------:R0:W-:Y:S04]  /*b3110*/  STL [R1+0x28dc], R27 ;  /* 0x0028dc1b01007387 */ /* 0x0001e80000100800 */
[----:B0-----:R-:W2:Y:S04]  /*b3120*/  LDL.LU.64 R26, [R1+0x6530] ;  /* 0x00653000011a7983 */ /* 0x001ea80000300a00 */
[----:B------:R3:W-:Y:S04]  /*b3130*/  STL.64 [R1+0x6518], R4 ;  /* 0x0065180401007387 */ /* 0x0007e80000100a00 */
[----:B------:R0:W-:Y:S01]  /*b3140*/  STL.64 [R1+0x6510], R28 ;  /* 0x0065101c01007387 */ /* 0x0001e20000100a00 */
[----:B---3--:R-:W-:-:S02]  /*b3150*/  IADD3 R4, P4, PT, R8, R0, RZ ;  /* 0x0000000008047210 */ /* 0x008fc40007f9e0ff */
[-C--:B0-----:R-:W-:Y:S02]  /*b3160*/  IADD3 R28, P6, PT, R22, R2.reuse, RZ ;  /* 0x00000002161c7210 */ /* 0x081fe40007fde0ff */
[----:B------:R-:W3:Y:S04]  /*b3170*/  LDL.LU R22, [R1+0x6528] ;  /* 0x0065280001167983 */ /* 0x000ee80000300800 */
[----:B------:R0:W-:Y:S04]  /*b3180*/  STL.64 [R1+0x28d0], R18 ;  /* 0x0028d01201007387 */ /* 0x0001e80000100a00 */
[----:B0-----:R-:W4:Y:S04]  /*b3190*/  LDL.LU.64 R18, [R1+0x6520] ;  /* 0x0065200001127983 */ /* 0x001f280000300a00 */
[----:B------:R0:W-:Y:S04]  /*b31a0*/  STL [R1+0x28c0], R4 ;  /* 0x0028c00401007387 */ /* 0x0001e80000100800 */
[----:B0-----:R-:W2:Y:S01]  /*b31b0*/  LDL.LU.64 R4, [R1+0x6518] ;  /* 0x0065180001047983 */ /* 0x001ea20000300a00 */
[----:B------:R-:W-:Y:S01]  /*b31c0*/  SHF.R.S32.HI R11, RZ, 0x1f, R8 ;  /* 0x0000001fff0b7819 */ /* 0x000fe20000011408 */
[----:B--2---:R-:W-:Y:S01]  /*b31d0*/  IMAD.X R29, R25, 0x1, R4, P6 ;  /* 0x00000001191d7824 */ /* 0x004fe200030e0604 */
[----:B------:R-:W-:-:S04]  /*b31e0*/  IADD3 R8, P6, PT, R8, R2, RZ ;  /* 0x0000000208087210 */ /* 0x000fc80007fde0ff */
[----:B------:R0:W-:Y:S04]  /*b31f0*/  STL.64 [R1+0x28c8], R28 ;  /* 0x0028c81c01007387 */ /* 0x0001e80000100a00 */
[----:B0-----:R-:W2:Y:S04]  /*b3200*/  LDL.LU.64 R28, [R1+0x6510] ;  /* 0x00651000011c7983 */ /* 0x001ea80000300a00 */
[----:B------:R0:W-:Y:S04]  /*b3210*/  STL [R1+0x28b8], R8 ;  /* 0x0028b80801007387 */ /* 0x0001e80000100800 */
[----:B0-----:R-:W2:Y:S04]  /*b3220*/  LDL.LU.64 R8, [R1+0x6508] ;  /* 0x0065080001087983 */ /* 0x001ea80000300a00 */
[----:B------:R0:W-:Y:S04]  /*b3230*/  STL.64 [R1+0x6500], R4 ;  /* 0x0065000401007387 */ /* 0x0001e80000100a00 */
[----:B0-----:R1:W3:Y:S04]  /*b3240*/  LDL.64 R4, [R1+0x28c0] ;  /* 0x0028c00001047983 */ /* 0x0012e80000100a00 */
[----:B--2---:R0:W-:Y:S04]  /*b3250*/  STL.64 [R1+0x64e0], R8 ;  /* 0x0064e00801007387 */ /* 0x0041e80000100a00 */
[----:B0-----:R-:W2:Y:S01]  /*b3260*/  LDL.LU R8, [R1+0x68] ;  /* 0x0000680001087983 */ /* 0x001ea20000300800 */
[----:B---3--:R-:W-:-:S03]  /*b3270*/  IMAD.X R5, R11, 0x1, R3, P4 ;  /* 0x000000010b057824 */ /* 0x008fc600020e0603 */
[----:B--2---:R-:W-:Y:S04]  /*b3280*/  STL.64 [R1+0x64f8], R8 ;  /* 0x0064f80801007387 */ /* 0x004fe80000100a00 */
[----:B------:R0:W-:Y:S04]  /*b3290*/  STL.64 [R1+0x64f0], R14 ;  /* 0x0064f00e01007387 */ /* 0x0001e80000100a00 */
[----:B0-----:R-:W2:Y:S04]  /*b32a0*/  LDL.LU R14, [R1+0x64] ;  /* 0x00006400010e7983 */ /* 0x001ea80000300800 */
[----:B----4-:R0:W-:Y:S04]  /*b32b0*/  STL.64 [R1+0x64e8], R18 ;  /* 0x0064e81201007387 */ /* 0x0101e80000100a00 */
[----:B0-----:R1:W3:Y:S04]  /*b32c0*/  LDL.64 R18, [R1+0x28b8] ;  /* 0x0028b80001127983 */ /* 0x0012e80000100a00 */
[----:B------:R0:W-:Y:S04]  /*b32d0*/  STL [R1+0x28c4], R5 ;  /* 0x0028c40501007387 */ /* 0x0001e80000100800 */
[----:B0-----:R-:W3:Y:S01]  /*b32e0*/  LDL.LU.64 R4, [R1+0x6500] ;  /* 0x0065000001047983 */ /* 0x001ee20000300a00 */
[----:B--2---:R-:W-:-:S02]  /*b32f0*/  SHF.R.S32.HI R25, RZ, 0x1f, R14 ;  /* 0x0000001fff197819 */ /* 0x004fc4000001140e */
[----:B------:R-:W-:-:S05]  /*b3300*/  IADD3 R8, P5, PT, R14, R0, RZ ;  /* 0x000000000e087210 */ /* 0x000fca0007fbe0ff */
[----:B------:R-:W-:Y:S02]  /*b3310*/  IMAD.X R9, R25, 0x1, R3, P5 ;  /* 0x0000000119097824 */ /* 0x000fe400028e0603 */
[----:B---3--:R-:W-:-:S05]  /*b3320*/  IMAD.X R19, R11, 0x1, R4, P6 ;  /* 0x000000010b137824 */ /* 0x008fca00030e0604 */
[----:B------:R-:W-:Y:S04]  /*b3330*/  STL [R1+0x28bc], R19 ;  /* 0x0028bc1301007387 */ /* 0x000fe80000100800 */
[----:B------:R0:W-:Y:S04]  /*b3340*/  STL.64 [R1+0x28b0], R8 ;  /* 0x0028b00801007387 */ /* 0x0001e80000100a00 */
[----:B0-----:R-:W2:Y:S01]  /*b3350*/  LDL.LU.64 R8, [R1+0x64f8] ;  /* 0x0064f80001087983 */ /* 0x001ea20000300a00 */
[----:B------:R-:W-:-:S05]  /*b3360*/  IADD3 R18, P6, PT, R14, R2, RZ ;  /* 0x000000020e127210 */ /* 0x000fca0007fde0ff */
[----:B------:R-:W-:Y:S01]  /*b3370*/  IMAD.X R19, R25, 0x1, R4, P6 ;  /* 0x0000000119137824 */ /* 0x000fe200030e0604 */
[C---:B--2---:R-:W-:Y:S02]  /*b3380*/  IADD3 R14, P4, PT, R8.reuse, R0, RZ ;  /* 0x00000000080e7210 */ /* 0x044fe40007f9e0ff */
[----:B------:R-:W-:Y:S02]  /*b3390*/  SHF.R.S32.HI R11, RZ, 0x1f, R8 ;  /* 0x0000001fff0b7819 */ /* 0x000fe40000011408 */
[----:B------:R-:W-:Y:S01]  /*b33a0*/  IADD3 R8, P6, PT, R8, R2, RZ ;  /* 0x0000000208087210 */ /* 0x000fe20007fde0ff */
[----:B------:R0:W-:Y:S04]  /*b33b0*/  STL [R1+0x28a0], R14 ;  /* 0x0028a00e01007387 */ /* 0x0001e80000100800 */
[----:B0-----:R-:W2:Y:S04]  /*b33c0*/  LDL.LU.64 R14, [R1+0x64f0] ;  /* 0x0064f000010e7983 */ /* 0x001ea80000300a00 */
[----:B------:R0:W-:Y:S04]  /*b33d0*/  STL.64 [R1+0x28a8], R18 ;  /* 0x0028a81201007387 */ /* 0x0001e80000100a00 */
[----:B0-----:R-:W3:Y:S04]  /*b33e0*/  LDL.LU.64 R18, [R1+0x64e8] ;  /* 0x0064e80001127983 */ /* 0x001ee80000300a00 */
[----:B------:R0:W-:Y:S04]  /*b33f0*/  STL [R1+0x2898], R8 ;  /* 0x0028980801007387 */ /* 0x0001e80000100800 */
[----:B0-----:R-:W4:Y:S04]  /*b3400*/  LDL.LU.64 R8, [R1+0x64e0] ;  /* 0x0064e00001087983 */ /* 0x001f280000300a00 */
[----:B----4-:R0:W-:Y:S04]  /*b3410*/  STL.64 [R1+0x64d8], R8 ;  /* 0x0064d80801007387 */ /* 0x0101e80000100a00 */
[----:B0-----:R1:W4:Y:S04]  /*b3420*/  LDL.64 R8, [R1+0x28a0] ;  /* 0x0028a00001087983 */ /* 0x0013280000100a00 */
[----:B------:R0:W-:Y:S04]  /*b3430*/  STL.64 [R1+0x64d0], R6 ;  /* 0x0064d00601007387 */ /* 0x0001e80000100a00 */
[----:B0-----:R1:W2:Y:S04]  /*b3440*/  LDL.64 R6, [R1+0x2898] ;  /* 0x0028980001067983 */ /* 0x0012a80000100a00 */
[----:B------:R0:W-:Y:S04]  /*b3450*/  STL.64 [R1+0x64b8], R26 ;  /* 0x0064b81a01007387 */ /* 0x0001e80000100a00 */
[----:B0-----:R-:W2:Y:S04]  /*b3460*/  LDL.LU R27, [R1+0x6c] ;  /* 0x00006c00011b7983 */ /* 0x001ea80000300800 */
[----:B---3--:R0:W-:Y:S04]  /*b3470*/  STL.64 [R1+0x64b0], R18 ;  /* 0x0064b01201007387 */ /* 0x0081e80000100a00 */
[----:B0-----:R-:W3:Y:S01]  /*b3480*/  LDL.LU R18, [R1+0x70] ;  /* 0x0000700001127983 */ /* 0x001ee20000300800 */
[----:B----4-:R-:W-:-:S02]  /*b3490*/  IMAD.X R9, R11, 0x1, R3, P4 ;  /* 0x000000010b097824 */ /* 0x010fc400020e0603 */
[----:B--2---:R-:W-:Y:S01]  /*b34a0*/  IMAD.X R7, R11, 0x1, R4, P6 ;  /* 0x000000010b077824 */ /* 0x004fe200030e0604 */
[----:B------:R-:W-:Y:S01]  /*b34b0*/  SHF.R.S32.HI R25, RZ, 0x1f, R27 ;  /* 0x0000001fff197819 */ /* 0x000fe2000001141b */
[----:B---3--:R0:W-:Y:S04]  /*b34c0*/  STL.64 [R1+0x64c8], R18 ;  /* 0x0064c81201007387 */ /* 0x0081e80000100a00 */
[----:B------:R-:W-:Y:S01]  /*b34d0*/  STL.64 [R1+0x64c0], R14 ;  /* 0x0064c00e01007387 */ /* 0x000fe20000100a00 */
[----:B0-----:R-:W-:-:S03]  /*b34e0*/  IADD3 R18, P5, PT, R27, R0, RZ ;  /* 0x000000001b127210 */ /* 0x001fc60007fbe0ff */
[----:B------:R0:W-:Y:S02]  /*b34f0*/  STL [R1+0x28a4], R9 ;  /* 0x0028a40901007387 */ /* 0x0001e40000100800 */
[----:B------:R-:W-:Y:S02]  /*b3500*/  IMAD.X R19, R25, 0x1, R3, P5 ;  /* 0x0000000119137824 */ /* 0x000fe400028e0603 */
[----:B0-----:R-:W2:Y:S04]  /*b3510*/  LDL.LU.64 R8, [R1+0x64d8] ;  /* 0x0064d80001087983 */ /* 0x001ea80000300a00 */
[----:B------:R0:W-:Y:S04]  /*b3520*/  STL [R1+0x289c], R7 ;  /* 0x00289c0701007387 */ /* 0x0001e80000100800 */
[----:B0-----:R-:W3:Y:S04]  /*b3530*/  LDL.LU.64 R6, [R1+0x64d0] ;  /* 0x0064d00001067983 */ /* 0x001ee80000300a00 */
[----:B------:R0:W-:Y:S04]  /*b3540*/  STL.64 [R1+0x2890], R18 ;  /* 0x0028901201007387 */ /* 0x0001e80000100a00 */
[----:B0-----:R-:W4:Y:S01]  /*b3550*/  LDL.LU.64 R18, [R1+0x64c8] ;  /* 0x0064c80001127983 */ /* 0x001f220000300a00 */
[----:B------:R-:W-:-:S05]  /*b3560*/  IADD3 R26, P6, PT, R27, R2, RZ ;  /* 0x000000021b1a7210 */ /* 0x000fca0007fde0ff */
[----:B------:R-:W-:Y:S01]  /*b3570*/  IMAD.X R27, R25, 0x1, R4, P6 ;  /* 0x00000001191b7824 */ /* 0x000fe200030e0604 */
        /* <DEDUP_REMOVED lines=9> */
[----:B--2---:R-:W-:Y:S04]  /*b3610*/  STL.64 [R1+0x6498], R18 ;  /* 0x0064981201007387 */ /* 0x004fe80000100a00 */
[----:B------:R0:W-:Y:S04]  /*b3620*/  STL.64 [R1+0x64a8], R4 ;  /* 0x0064a80401007387 */ /* 0x0001e80000100a00 */
[----:B0-----:R1:W2:Y:S04]  /*b3630*/  LDL.64 R4, [R1+0x2880] ;  /* 0x0028800001047983 */ /* 0x0012a80000100a00 */
[----:B------:R0:W-:Y:S04]  /*b3640*/  STL.64 [R1+0x64a0], R22 ;  /* 0x0064a01601007387 */ /* 0x0001e80000100a00 */
[----:B0-----:R1:W3:Y:S04]  /*b3650*/  LDL.64 R22, [R1+0x2878] ;  /* 0x0028780001167983 */ /* 0x0012e80000100a00 */
[----:B------:R0:W-:Y:S04]  /*b3660*/  STL.64 [R1+0x6488], R8 ;  /* 0x0064880801007387 */ /* 0x0001e80000100a00 */
[----:B0-----:R-:W3:Y:S04]  /*b3670*/  LDL.LU R9, [R1+0x74] ;  /* 0x0000740001097983 */ /* 0x001ee80000300800 */
[----:B------:R-:W-:Y:S01]  /*b3680*/  STL.64 [R1+0x6490], R26 ;  /* 0x0064901a01007387 */ /* 0x000fe20000100a00 */
[----:B--2---:R-:W-:-:S05]  /*b3690*/  IMAD.X R5, R11, 0x1, R3, P4 ;  /* 0x000000010b057824 */ /* 0x004fca00020e0603 */
[----:B------:R0:W-:Y:S04]  /*b36a0*/  STL [R1+0x2884], R5 ;  /* 0x0028840501007387 */ /* 0x0001e80000100800 */
[----:B0-----:R-:W2:Y:S01]  /*b36b0*/  LDL.LU.64 R4, [R1+0x64a8] ;  /* 0x0064a80001047983 */ /* 0x001ea20000300a00 */
[----:B---3--:R-:W-:Y:S02]  /*b36c0*/  SHF.R.S32.HI R25, RZ, 0x1f, R9 ;  /* 0x0000001fff197819 */ /* 0x008fe40000011409 */
[----:B------:R-:W-:-:S05]  /*b36d0*/  IADD3 R18, P5, PT, R9, R0, RZ ;  /* 0x0000000009127210 */ /* 0x000fca0007fbe0ff */
[----:B------:R-:W-:Y:S02]  /*b36e0*/  IMAD.X R19, R25, 0x1, R3, P5 ;  /* 0x0000000119137824 */ /* 0x000fe400028e0603 */
[----:B--2---:R-:W-:-:S05]  /*b36f0*/  IMAD.X R23, R11, 0x1, R4, P6 ;  /* 0x000000010b177824 */ /* 0x004fca00030e0604 */
[----:B------:R0:W-:Y:S04]  /*b3700*/  STL [R1+0x287c], R23 ;  /* 0x00287c1701007387 */ /* 0x0001e80000100800 */
[----:B0-----:R-:W2:Y:S04]  /*b3710*/  LDL.LU.64 R22, [R1+0x64a0] ;  /* 0x0064a00001167983 */ /* 0x001ea80000300a00 */
[----:B------:R0:W-:Y:S04]  /*b3720*/  STL.64 [R1+0x2870], R18 ;  /* 0x0028701201007387 */ /* 0x0001e80000100a00 */
[----:B0-----:R-:W3:Y:S01]  /*b3730*/  LDL.LU.64 R18, [R1+0x6498] ;  /* 0x0064980001127983 */ /* 0x001ee20000300a00 */
[----:B------:R-:W-:-:S03]  /*b3740*/  IADD3 R8, P6, PT, R9, R2, RZ ;  /* 0x0000000209087210 */ /* 0x000fc60007fde0ff */
[----:B---3--:R0:W-:Y:S04]  /*b3750*/  STL.64 [R1+0x6480], R18 ;  /* 0x0064801201007387 */ /* 0x0081e80000100a00 */
[----:B0-----:R-:W3:Y:S01]  /*b3760*/  LDL.LU R18, [R1+0x78] ;  /* 0x0000780001127983 */ /* 0x001ee20000300800 */
[----:B------:R-:W-:Y:S01]  /*b3770*/  IMAD.X R9, R25, 0x1, R4, P6 ;  /* 0x0000000119097824 */ /* 0x000fe200030e0604 */
[----:B---3--:R-:W-:-:S05]  /*b3780*/  IADD3 R26, P4, PT, R18, R0, RZ ;  /* 0x00000000121a7210 */ /* 0x008fca0007f9e0ff */
[----:B------:R0:W-:Y:S04]  /*b3790*/  STL [R1+0x2860], R26 ;  /* 0x0028601a01007387 */ /* 0x0001e80000100800 */
[----:B0-----:R-:W3:Y:S04]  /*b37a0*/  LDL.LU.64 R26, [R1+0x6490] ;  /* 0x00649000011a7983 */ /* 0x001ee80000300a00 */
[----:B------:R0:W-:Y:S04]  /*b37b0*/  STL.64 [R1+0x2868], R8 ;  /* 0x0028680801007387 */ /* 0x0001e80000100a00 */
[----:B0-----:R-:W2:Y:S01]  /*b37c0*/  LDL.LU.64 R8, [R1+0x6488] ;  /* 0x0064880001087983 */ /* 0x001ea20000300a00 */
[----:B------:R-:W-:-:S02]  /*b37d0*/  SHF.R.S32.HI R11, RZ, 0x1f, R18 ;  /* 0x0000001fff0b7819 */ /* 0x000fc40000011412 */
[----:B------:R-:W-:-:S05]  /*b37e0*/  IADD3 R18, P6, PT, R18, R2, RZ ;  /* 0x0000000212127210 */ /* 0x000fca0007fde0ff */
[----:B------:R0:W-:Y:S04]  /*b37f0*/  STL [R1+0x2858], R18 ;  /* 0x0028581201007387 */ /* 0x0001e80000100800 */
[----:B0-----:R-:W3:Y:S04]  /*b3800*/  LDL.LU.64 R18, [R1+0x6480] ;  /* 0x0064800001127983 */ /* 0x001ee80000300a00 */
[----:B--2---:R0:W-:Y:S04]  /*b3810*/  STL.64 [R1+0x6470], R8 ;  /* 0x0064700801007387 */ /* 0x0041e80000100a00 */
[----:B0-----:R-:W2:Y:S04]  /*b3820*/  LDL.64 R8, [R1+0x2858] ;  /* 0x0028580001087983 */ /* 0x001ea80000100a00 */
[----:B--2---:R0:W-:Y:S04]  /*b3830*/  STL [R1+0x6478], R8 ;  /* 0x0064780801007387 */ /* 0x0041e80000100800 */
[----:B0-----:R1:W2:Y:S04]  /*b3840*/  LDL.64 R8, [R1+0x2860] ;  /* 0x0028600001087983 */ /* 0x0012a80000100a00 */
[----:B------:R-:W-:Y:S04]  /*b3850*/  STL.64 [R1+0x6468], R22 ;  /* 0x0064681601007387 */ /* 0x000fe80000100a00 */
[----:B------:R0:W-:Y:S04]  /*b3860*/  STL.64 [R1+0x6460], R12 ;  /* 0x0064600c01007387 */ /* 0x0001e80000100a00 */
[----:B0-----:R-:W3:Y:S01]  /*b3870*/  LDL.LU R12, [R1+0x7c] ;  /* 0x00007c00010c7983 */ /* 0x001ee20000300800 */
[----:B--2---:R-:W-:-:S05]  /*b3880*/  IMAD.X R9, R11, 0x1, R3, P4 ;  /* 0x000000010b097824 */ /* 0x004fca00020e0603 */
[----:B------:R0:W-:Y:S04]  /*b3890*/  STL [R1+0x2864], R9 ;  /* 0x0028640901007387 */ /* 0x0001e80000100800 */
[----:B------:R1:W2:Y:S01]  /*b38a0*/  LDL.LU R8, [R1+0x6478] ;  /* 0x0064780001087983 */ /* 0x0002a20000300800 */
[----:B0-----:R-:W-:-:S05]  /*b38b0*/  IMAD.X R9, R11, 0x1, R4, P6 ;  /* 0x000000010b097824 */ /* 0x001fca00030e0604 */
[----:B------:R2:W-:Y:S04]  /*b38c0*/  STL [R1+0x285c], R9 ;  /* 0x00285c0901007387 */ /* 0x0005e80000100800 */
[----:B--2---:R-:W2:Y:S01]  /*b38d0*/  LDL.LU.64 R8, [R1+0x6470] ;  /* 0x0064700001087983 */ /* 0x004ea20000300a00 */
[----:B---3--:R-:W-:Y:S02]  /*b38e0*/  SHF.R.S32.HI R25, RZ, 0x1f, R12 ;  /* 0x0000001fff197819 */ /* 0x008fe4000001140c */
[----:B------:R-:W-:Y:S01]  /*b38f0*/  IADD3 R22, P5, PT, R12, R0, RZ ;  /* 0x000000000c167210 */ /* 0x000fe20007fbe0ff */
[----:B--2---:R0:W-:Y:S04]  /*b3900*/  STL.64 [R1+0x6450], R8 ;  /* 0x0064500801007387 */ /* 0x0041e80000100a00 */
[----:B0-----:R-:W2:Y:S01]  /*b3910*/  LDL.LU R8, [R1+0x80] ;  /* 0x0000800001087983 */ /* 0x001ea20000300800 */
[----:B------:R-:W-:-:S03]  /*b3920*/  IMAD.X R23, R25, 0x1, R3, P5 ;  /* 0x0000000119177824 */ /* 0x000fc600028e0603 */
[----:B------:R0:W-:Y:S04]  /*b3930*/  STL.64 [R1+0x6458], R18 ;  /* 0x0064581201007387 */ /* 0x0001e80000100a00 */
[----:B------:R3:W-:Y:S01]  /*b3940*/  STL.64 [R1+0x2850], R22 ;  /* 0x0028501601007387 */ /* 0x0007e20000100a00 */
[----:B0-----:R-:W-:-:S03]  /*b3950*/  IADD3 R18, P6, PT, R12, R2, RZ ;  /* 0x000000020c127210 */ /* 0x001fc60007fde0ff */
[----:B---3--:R-:W3:Y:S02]  /*b3960*/  LDL.LU.64 R22, [R1+0x6468] ;  /* 0x0064680001167983 */ /* 0x008ee40000300a00 */
[----:B------:R-:W-:Y:S01]  /*b3970*/  IMAD.X R19, R25, 0x1, R4, P6 ;  /* 0x0000000119137824 */ /* 0x000fe200030e0604 */
[C---:B--2---:R-:W-:Y:S02]  /*b3980*/  IADD3 R12, P4, PT, R8.reuse, R0, RZ ;  /* 0x00000000080c7210 */ /* 0x044fe40007f9e0ff */
[----:B------:R-:W-:Y:S02]  /*b3990*/  SHF.R.S32.HI R11, RZ, 0x1f, R8 ;  /* 0x0000001fff0b7819 */ /* 0x000fe40000011408 */
[----:B------:R-:W-:Y:S01]  /*b39a0*/  IADD3 R8, P6, PT, R8, R2, RZ ;  /* 0x0000000208087210 */ /* 0x000fe20007fde0ff */
[----:B------:R0:W-:Y:S04]  /*b39b0*/  STL [R1+0x2840], R12 ;  /* 0x0028400c01007387 */ /* 0x0001e80000100800 */
[----:B0-----:R-:W2:Y:S04]  /*b39c0*/  LDL.LU.64 R12, [R1+0x6460] ;  /* 0x00646000010c7983 */ /* 0x001ea80000300a00 */
[----:B------:R0:W-:Y:S04]  /*b39d0*/  STL.64 [R1+0x2848], R18 ;  /* 0x0028481201007387 */ /* 0x0001e80000100a00 */
[----:B0-----:R-:W2:Y:S04]  /*b39e0*/  LDL.LU.64 R18, [R1+0x6458] ;  /* 0x0064580001127983 */ /* 0x001ea80000300a00 */
[----:B------:R0:W-:Y:S04]  /*b39f0*/  STL [R1+0x2838], R8 ;  /* 0x0028380801007387 */ /* 0x0001e80000100800 */
[----:B0-----:R-:W3:Y:S04]  /*b3a00*/  LDL.LU.64 R8, [R1+0x6450] ;  /* 0x0064500001087983 */ /* 0x001ee80000300a00 */
[----:B------:R0:W-:Y:S04]  /*b3a10*/  STL.64 [R1+0x6448], R4 ;  /* 0x0064480401007387 */ /* 0x0001e80000100a00 */
[----:B0-----:R1:W3:Y:S04]  /*b3a20*/  LDL.64 R4, [R1+0x2840] ;  /* 0x0028400001047983 */ /* 0x0012e80000100a00 */
[----:B--2---:R0:W-:Y:S04]  /*b3a30*/  STL.64 [R1+0x6440], R18 ;  /* 0x0064401201007387 */ /* 0x0041e80000100a00 */
[----:B0-----:R1:W2:Y:S04]  /*b3a40*/  LDL.64 R18, [R1+0x2838] ;  /* 0x0028380001127983 */ /* 0x0012a80000100a00 */
[----:B------:R0:W-:Y:S04]  /*b3a50*/  STL [R1+0x6438], R7 ;  /* 0x0064380701007387 */ /* 0x0001e80000100800 */
[----:B0-----:R-:W2:Y:S01]  /*b3a60*/  LDL.LU R7, [R1+0x84] ;  /* 0x0000840001077983 */ /* 0x001ea20000300800 */
[----:B---3--:R-:W-:-:S03]  /*b3a70*/  IMAD.X R5, R11, 0x1, R3, P4 ;  /* 0x000000010b057824 */ /* 0x008fc600020e0603 */
[----:B------:R-:W-:Y:S04]  /*b3a80*/  STL.64 [R1+0x6430], R26 ;  /* 0x0064301a01007387 */ /* 0x000fe80000100a00 */
[----:B----4-:R0:W-:Y:S04]  /*b3a90*/  STL.64 [R1+0x6418], R14 ;  /* 0x0064180e01007387 */ /* 0x0101e80000100a00 */
        /* <DEDUP_REMOVED lines=26> */
[----:B0-----:R1:W4:Y:S04]  /*b3c40*/  LDL.64 R4, [R1+0x2820] ;  /* 0x0028200001047983 */ /* 0x0013280000100a00 */
[----:B------:R-:W-:Y:S04]  /*b3c50*/  STL.64 [R1+0x6400], R18 ;  /* 0x0064001201007387 */ /* 0x000fe80000100a00 */
[----:B---3--:R0:W-:Y:S04]  /*b3c60*/  STL.64 [R1+0x6408], R6 ;  /* 0x0064080601007387 */ /* 0x0081e80000100a00 */
[----:B0-----:R1:W3:Y:S04]  /*b3c70*/  LDL.64 R6, [R1+0x2818] ;  /* 0x0028180001067983 */ /* 0x0012e80000100a00 */
[----:B--2---:R0:W-:Y:S04]  /*b3c80*/  STL.64 [R1+0x63e8], R14 ;  /* 0x0063e80e01007387 */ /* 0x0041e80000100a00 */
[----:B0-----:R-:W2:Y:S01]  /*b3c90*/  LDL.LU R14, [R1+0x90] ;  /* 0x00009000010e7983 */ /* 0x001ea20000300800 */
[----:B----4-:R-:W-:-:S03]  /*b3ca0*/  IMAD.X R5, R11, 0x1, R3, P4 ;  /* 0x000000010b057824 */ /* 0x010fc600020e0603 */
[----:B------:R0:W-:Y:S04]  /*b3cb0*/  STL.64 [R1+0x63f0], R26 ;  /* 0x0063f01a01007387 */ /* 0x0001e80000100a00 */
[----:B0-----:R-:W4:Y:S04]  /*b3cc0*/  LDL.LU R27, [R1+0x8c] ;  /* 0x00008c00011b7983 */ /* 0x001f280000300800 */
[----:B------:R-:W-:Y:S04]  /*b3cd0*/  STL.64 [R1+0x63f8], R16 ;  /* 0x0063f81001007387 */ /* 0x000fe80000100a00 */
[----:B------:R0:W-:Y:S04]  /*b3ce0*/  STL [R1+0x2824], R5 ;  /* 0x0028240501007387 */ /* 0x0001e80000100800 */
[----:B0-----:R-:W3:Y:S01]  /*b3cf0*/  LDL.LU.64 R4, [R1+0x6410] ;  /* 0x0064100001047983 */ /* 0x001ee20000300a00 */
[----:B--2---:R-:W-:-:S02]  /*b3d00*/  IADD3 R16, P4, PT, R14, R0, RZ ;  /* 0x000000000e107210 */ /* 0x004fc40007f9e0ff */
[----:B----4-:R-:W-:Y:S02]  /*b3d10*/  SHF.R.S32.HI R25, RZ, 0x1f, R27 ;  /* 0x0000001fff197819 */ /* 0x010fe4000001141b */
[----:B------:R-:W-:-:S05]  /*b3d20*/  IADD3 R18, P5, PT, R27, R0, RZ ;  /* 0x000000001b127210 */ /* 0x000fca0007fbe0ff */
[--C-:B------:R-:W-:Y:S02]  /*b3d30*/  IMAD.X R19, R25, 0x1, R3.reuse, P5 ;  /* 0x0000000119137824 */ /* 0x100fe400028e0603 */
[----:B---3--:R-:W-:Y:S01]  /*b3d40*/  IMAD.X R7, R11, 0x1, R4, P6 ;  /* 0x000000010b077824 */ /* 0x008fe200030e0604 */
        /* <DEDUP_REMOVED lines=20> */
[----:B0-----:R-:W3:Y:S01]  /*b3e90*/  LDL.LU R7, [R1+0x94] ;  /* 0x0000940001077983 */ /* 0x001ee20000300800 */
[----:B--2---:R-:W-:-:S05]  /*b3ea0*/  IMAD.X R15, R11, 0x1, R3, P4 ;  /* 0x000000010b0f7824 */ /* 0x004fca00020e0603 */
[----:B------:R0:W-:Y:S04]  /*b3eb0*/  STL [R1+0x2804], R15 ;  /* 0x0028040f01007387 */ /* 0x0001e80000100800 */
[----:B------:R1:W2:Y:S01]  /*b3ec0*/  LDL.LU R14, [R1+0x63e0] ;  /* 0x0063e000010e7983 */ /* 0x0002a20000300800 */
[----:B0-----:R-:W-:-:S05]  /*b3ed0*/  IMAD.X R15, R11, 0x1, R4, P6 ;  /* 0x000000010b0f7824 */ /* 0x001fca00030e0604 */
[----:B------:R2:W-:Y:S04]  /*b3ee0*/  STL [R1+0x27fc], R15 ;  /* 0x0027fc0f01007387 */ /* 0x0005e80000100800 */
[----:B--2---:R-:W2:Y:S04]  /*b3ef0*/  LDL.LU.64 R14, [R1+0x63d8] ;  /* 0x0063d800010e7983 */ /* 0x004ea80000300a00 */
        /* <DEDUP_REMOVED lines=22> */
[----:B0-----:R1:W2:Y:S04]  /*b4060*/  LDL.64 R14, [R1+0x27d8] ;  /* 0x0027d800010e7983 */ /* 0x0012a80000100a00 */
[----:B---3--:R0:W-:Y:S04]  /*b4070*/  STL.64 [R1+0x6388], R18 ;  /* 0x0063881201007387 */ /* 0x0081e80000100a00 */
[----:B0-----:R-:W3:Y:S01]  /*b4080*/  LDL.LU R18, [R1+0xa8] ;  /* 0x0000a80001127983 */ /* 0x001ee20000300800 */
[----:B------:R-:W-:-:S03]  /*b4090*/  IMAD.X R5, R11, 0x1, R3, P4 ;  /* 0x000000010b057824 */ /* 0x000fc600020e0603 */
[----:B---3--:R-:W-:Y:S04]  /*b40a0*/  STL.64 [R1+0x63a0], R18 ;  /* 0x0063a01201007387 */ /* 0x008fe80000100a00 */
[----:B------:R0:W-:Y:S04]  /*b40b0*/  STL.64 [R1+0x6390], R22 ;  /* 0x0063901601007387 */ /* 0x0001e80000100a00 */
[----:B0-----:R-:W3:Y:S04]  /*b40c0*/  LDL.LU R23, [R1+0x9c] ;  /* 0x00009c0001177983 */ /* 0x001ee80000300800 */
[----:B------:R-:W-:Y:S04]  /*b40d0*/  STL.64 [R1+0x6398], R6 ;  /* 0x0063980601007387 */ /* 0x000fe80000100a00 */
[----:B------:R0:W-:Y:S04]  /*b40e0*/  STL [R1+0x27e4], R5 ;  /* 0x0027e40501007387 */ /* 0x0001e80000100800 */
[----:B0-----:R-:W2:Y:S01]  /*b40f0*/  LDL.LU.64 R4, [R1+0x63b0] ;  /* 0x0063b00001047983 */ /* 0x001ea20000300a00 */
[----:B---3--:R-:W-:-:S02]  /*b4100*/  SHF.R.S32.HI R25, RZ, 0x1f, R23 ;  /* 0x0000001fff197819 */ /* 0x008fc40000011417 */
[----:B------:R-:W-:-:S05]  /*b4110*/  IADD3 R18, P5, PT, R23, R0, RZ ;  /* 0x0000000017127210 */ /* 0x000fca0007fbe0ff */
[----:B------:R-:W-:Y:S02]  /*b4120*/  IMAD.X R19, R25, 0x1, R3, P5 ;  /* 0x0000000119137824 */ /* 0x000fe400028e0603 */
[----:B--2---:R-:W-:-:S05]  /*b4130*/  IMAD.X R15, R11, 0x1, R4, P6 ;  /* 0x000000010b0f7824 */ /* 0x004fca00030e0604 */
[----:B------:R0:W-:Y:S04]  /*b4140*/  STL [R1+0x27dc], R15 ;  /* 0x0027dc0f01007387 */ /* 0x0001e80000100800 */
[----:B0-----:R-:W2:Y:S04]  /*b4150*/  LDL.LU.64 R14, [R1+0x63a8] ;  /* 0x0063a800010e7983 */ /* 0x001ea80000300a00 */
[----:B------:R0:W-:Y:S04]  /*b4160*/  STL.64 [R1+0x27d0], R18 ;  /* 0x0027d01201007387 */ /* 0x0001e80000100a00 */
[----:B0-----:R-:W3:Y:S01]  /*b4170*/  LDL.LU.64 R18, [R1+0x63a0] ;  /* 0x0063a00001127983 */ /* 0x001ee20000300a00 */
[----:B------:R-:W-:-:S05]  /*b4180*/  IADD3 R22, P6, PT, R23, R2, RZ ;  /* 0x0000000217167210 */ /* 0x000fca0007fde0ff */
[----:B------:R-:W-:Y:S01]  /*b4190*/  IMAD.X R23, R25, 0x1, R4, P6 ;  /* 0x0000000119177824 */ /* 0x000fe200030e0604 */
[C---:B---3--:R-:W-:Y:S02]  /*b41a0*/  IADD3 R6, P4, PT, R18.reuse, R0, RZ ;  /* 0x0000000012067210 */ /* 0x048fe40007f9e0ff */
[----:B------:R-:W-:Y:S02]  /*b41b0*/  SHF.R.S32.HI R11, RZ, 0x1f, R18 ;  /* 0x0000001fff0b7819 */ /* 0x000fe40000011412 */
[----:B------:R-:W-:Y:S01]  /*b41c0*/  IADD3 R18, P6, PT, R18, R2, RZ ;  /* 0x0000000212127210 */ /* 0x000fe20007fde0ff */
[----:B------:R0:W-:Y:S04]  /*b41d0*/  STL [R1+0x27c0], R6 ;  /* 0x0027c00601007387 */ /* 0x0001e80000100800 */
[----:B0-----:R-:W3:Y:S04]  /*b41e0*/  LDL.LU.64 R6, [R1+0x6398] ;  /* 0x0063980001067983 */ /* 0x001ee80000300a00 */
[----:B------:R0:W-:Y:S04]  /*b41f0*/  STL.64 [R1+0x27c8], R22 ;  /* 0x0027c81601007387 */ /* 0x0001e80000100a00 */
[----:B0-----:R-:W3:Y:S04]  /*b4200*/  LDL.LU.64 R22, [R1+0x6390] ;  /* 0x0063900001167983 */ /* 0x001ee80000300a00 */
[----:B------:R0:W-:Y:S04]  /*b4210*/  STL [R1+0x27b8], R18 ;  /* 0x0027b81201007387 */ /* 0x0001e80000100800 */
[----:B0-----:R-:W3:Y:S04]  /*b4220*/  LDL.LU.64 R18, [R1+0x6388] ;  /* 0x0063880001127983 */ /* 0x001ee80000300a00 */
[----:B------:R0:W-:Y:S04]  /*b4230*/  STL.64 [R1+0x6380], R4 ;  /* 0x0063800401007387 */ /* 0x0001e80000100a00 */
[----:B0-----:R1:W4:Y:S04]  /*b4240*/  LDL.64 R4, [R1+0x27c0] ;  /* 0x0027c00001047983 */ /* 0x0013280000100a00 */
[----:B--2---:R0:W-:Y:S04]  /*b4250*/  STL.64 [R1+0x6360], R14 ;  /* 0x0063600e01007387 */ /* 0x0041e80000100a00 */
[----:B0-----:R-:W2:Y:S04]  /*b4260*/  LDL.LU R15, [R1+0xd0] ;  /* 0x0000d000010f7983 */ /* 0x001ea80000300800 */
[----:B------:R-:W-:Y:S04]  /*b4270*/  STL.64 [R1+0x6368], R8 ;  /* 0x0063680801007387 */ /* 0x000fe80000100a00 */
[----:B------:R-:W-:Y:S04]  /*b4280*/  STL [R1+0x6370], R9 ;  /* 0x0063700901007387 */ /* 0x000fe80000100800 */
[----:B------:R0:W-:Y:S04]  /*b4290*/  STL.64 [R1+0x6378], R20 ;  /* 0x0063781401007387 */ /* 0x0001e80000100a00 */
[----:B0-----:R1:W2:Y:S04]  /*b42a0*/  LDL.64 R20, [R1+0x27b8] ;  /* 0x0027b80001147983 */ /* 0x0012a80000100a00 */
[----:B---3--:R0:W-:Y:S04]  /*b42b0*/  STL.64 [R1+0x6358], R18 ;  /* 0x0063581201007387 */ /* 0x0081e80000100a00 */
[----:B0-----:R-:W3:Y:S01]  /*b42c0*/  LDL.LU R18, [R1+0xd4] ;  /* 0x0000d40001127983 */ /* 0x001ee20000300800 */
[----:B----4-:R-:W-:-:S05]  /*b42d0*/  IMAD.X R5, R11, 0x1, R3, P4 ;  /* 0x000000010b057824 */ /* 0x010fca00020e0603 */
[----:B------:R0:W-:Y:S04]  /*b42e0*/  STL [R1+0x27c4], R5 ;  /* 0x0027c40501007387 */ /* 0x0001e80000100800 */
[----:B0-----:R-:W4:Y:S01]  /*b42f0*/  LDL.LU.64 R4, [R1+0x6380] ;  /* 0x0063800001047983 */ /* 0x001f220000300a00 */
[----:B--2---:R-:W-:Y:S02]  /*b4300*/  SHF.R.S32.HI R25, RZ, 0x1f, R15 ;  /* 0x0000001fff197819 */ /* 0x004fe4000001140f */
[----:B------:R-:W-:-:S05]  /*b4310*/  IADD3 R8, P5, PT, R15, R0, RZ ;  /* 0x000000000f087210 */ /* 0x000fca0007fbe0ff */
[----:B------:R-:W-:Y:S02]  /*b4320*/  IMAD.X R9, R25, 0x1, R3, P5 ;  /* 0x0000000119097824 */ /* 0x000fe400028e0603 */
[----:B----4-:R-:W-:-:S05]  /*b4330*/  IMAD.X R21, R11, 0x1, R4, P6 ;  /* 0x000000010b157824 */ /* 0x010fca00030e0604 */
[----:B------:R0:W-:Y:S04]  /*b4340*/  STL [R1+0x27bc], R21 ;  /* 0x0027bc1501007387 */ /* 0x0001e80000100800 */
[----:B0-----:R-:W2:Y:S04]  /*b4350*/  LDL.LU.64 R20, [R1+0x6378] ;  /* 0x0063780001147983 */ /* 0x001ea80000300a00 */
[----:B------:R0:W-:Y:S04]  /*b4360*/  STL.64 [R1+0x27b0], R8 ;  /* 0x0027b00801007387 */ /* 0x0001e80000100a00 */
[----:B0-----:R1:W4:Y:S01]  /*b4370*/  LDL.LU R9, [R1+0x6370] ;  /* 0x0063700001097983 */ /* 0x0013220000300800 */
[----:B------:R-:W-:-:S02]  /*b4380*/  IADD3 R14, P6, PT, R15, R2, RZ ;  /* 0x000000020f0e7210 */ /* 0x000fc40007fde0ff */
[C---:B---3--:R-:W-:Y:S02]  /*b4390*/  IADD3 R8, P4, PT, R18.reuse, R0, RZ ;  /* 0x0000000012087210 */ /* 0x048fe40007f9e0ff */
[----:B------:R-:W-:Y:S01]  /*b43a0*/  SHF.R.S32.HI R11, RZ, 0x1f, R18 ;  /* 0x0000001fff0b7819 */ /* 0x000fe20000011412 */
[----:B------:R-:W-:Y:S01]  /*b43b0*/  IMAD.X R15, R25, 0x1, R4, P6 ;  /* 0x00000001190f7824 */ /* 0x000fe200030e0604 */
[----:B------:R-:W-:Y:S01]  /*b43c0*/  IADD3 R18, P6, PT, R18, R2, RZ ;  /* 0x0000000212127210 */ /* 0x000fe20007fde0ff */
[----:B------:R4:W-:Y:S04]  /*b43d0*/  STL [R1+0x27a0], R8 ;  /* 0x0027a00801007387 */ /* 0x0009e80000100800 */
[----:B----4-:R-:W3:Y:S04]  /*b43e0*/  LDL.LU.64 R8, [R1+0x6368] ;  /* 0x0063680001087983 */ /* 0x010ee80000300a00 */
[----:B------:R0:W-:Y:S04]  /*b43f0*/  STL.64 [R1+0x27a8], R14 ;  /* 0x0027a80e01007387 */ /* 0x0001e80000100a00 */
[----:B0-----:R-:W4:Y:S04]  /*b4400*/  LDL.LU.64 R14, [R1+0x6360] ;  /* 0x00636000010e7983 */ /* 0x001f280000300a00 */
[----:B------:R0:W-:Y:S04]  /*b4410*/  STL [R1+0x2798], R18 ;  /* 0x0027981201007387 */ /* 0x0001e80000100800 */
[----:B0-----:R-:W3:Y:S04]  /*b4420*/  LDL.LU.64 R18, [R1+0x6358] ;  /* 0x0063580001127983 */ /* 0x001ee80000300a00 */
[----:B------:R-:W-:Y:S04]  /*b4430*/  STL.64 [R1+0x6340], R22 ;  /* 0x0063401601007387 */ /* 0x000fe80000100a00 */
[----:B------:R0:W-:Y:S04]  /*b4440*/  STL.64 [R1+0x6350], R4 ;  /* 0x0063500401007387 */ /* 0x0001e80000100a00 */
[----:B0-----:R1:W3:Y:S04]  /*b4450*/  LDL.64 R4, [R1+0x27a0] ;  /* 0x0027a00001047983 */ /* 0x0012e80000100a00 */
[----:B--2---:R0:W-:Y:S04]  /*b4460*/  STL.64 [R1+0x6328], R20 ;  /* 0x0063281401007387 */ /* 0x0041e80000100a00 */
[----:B0-----:R-:W2:Y:S01]  /*b4470*/  LDL.LU R20, [R1+0xdc] ;  /* 0x0000dc0001147983 */ /* 0x001ea20000300800 */
[----:B---3--:R-:W-:-:S03]  /*b4480*/  IMAD.X R5, R11, 0x1, R3, P4 ;  /* 0x000000010b057824 */ /* 0x008fc600020e0603 */
[----:B--2---:R0:W-:Y:S04]  /*b4490*/  STL.64 [R1+0x6348], R20 ;  /* 0x0063481401007387 */ /* 0x0041e80000100a00 */
[----:B0-----:R1:W2:Y:S04]  /*b44a0*/  LDL.64 R20, [R1+0x2798] ;  /* 0x0027980001147983 */ /* 0x0012a80000100a00 */
        /* <DEDUP_REMOVED lines=9> */
[C---:B------:R-:W-:Y:S02]  /*b4540*/  IADD3 R22, P5, PT, R15.reuse, R0, RZ ;  /* 0x000000000f167210 */ /* 0x040fe40007fbe0ff */
[----:B------:R-:W-:-:S03]  /*b4550*/  IADD3 R14, P6, PT, R15, R2, RZ ;  /* 0x000000020f0e7210 */ /* 0x000fc60007fde0ff */
[C---:B------:R-:W-:Y:S02]  /*b4560*/  IMAD.X R23, R25.reuse, 0x1, R3, P5 ;  /* 0x0000000119177824 */ /* 0x040fe400028e0603 */
[----:B------:R-:W-:-:S03]  /*b4570*/  IMAD.X R15, R25, 0x1, R4, P6 ;  /* 0x00000001190f7824 */ /* 0x000fc600030e0604 */
        /* <DEDUP_REMOVED lines=11> */
[----:B------:R-:W-:Y:S04]  /*b4630*/  STL.64 [R1+0x6308], R26 ;  /* 0x0063081a01007387 */ /* 0x000fe80000100a00 */
[----:B------:R-:W-:Y:S04]  /*b4640*/  STL [R1+0x6310], R27 ;  /* 0x0063101b01007387 */ /* 0x000fe80000100800 */
[----:B------:R0:W-:Y:S04]  /*b4650*/  STL.64 [R1+0x6300], R28 ;  /* 0x0063001c01007387 */ /* 0x0001e80000100a00 */
[----:B0-----:R-:W2:Y:S04]  /*b4660*/  LDL.LU R29, [R1+0xf0] ;  /* 0x0000f000011d7983 */ /* 0x001ea80000300800 */
[----:B------:R0:W-:Y:S04]  /*b4670*/  STL.64 [R1+0x6318], R18 ;  /* 0x0063181201007387 */ /* 0x0001e80000100a00 */
[----:B0-----:R-:W2:Y:S04]  /*b4680*/  LDL.64 R18, [R1+0x2778] ;  /* 0x0027780001127983 */ /* 0x001ea80000100a00 */
[----:B--2---:R0:W-:Y:S04]  /*b4690*/  STL [R1+0x6320], R18 ;  /* 0x0063201201007387 */ /* 0x0041e80000100800 */
[----:B0-----:R1:W2:Y:S04]  /*b46a0*/  LDL.64 R18, [R1+0x2780] ;  /* 0x0027800001127983 */ /* 0x0012a80000100a00 */
[----:B----4-:R0:W-:Y:S04]  /*b46b0*/  STL.64 [R1+0x62f8], R14 ;  /* 0x0062f80e01007387 */ /* 0x0101e80000100a00 */
[----:B0-----:R-:W4:Y:S01]  /*b46c0*/  LDL.LU R14, [R1+0xf4] ;  /* 0x0000f400010e7983 */ /* 0x001f220000300800 */
[----:B--2---:R-:W-:-:S05]  /*b46d0*/  IMAD.X R19, R11, 0x1, R3, P4 ;  /* 0x000000010b137824 */ /* 0x004fca00020e0603 */
[----:B------:R0:W-:Y:S04]  /*b46e0*/  STL [R1+0x2784], R19 ;  /* 0x0027841301007387 */ /* 0x0001e80000100800 */
[----:B------:R1:W2:Y:S01]  /*b46f0*/  LDL.LU R18, [R1+0x6320] ;  /* 0x0063200001127983 */ /* 0x0002a20000300800 */
[----:B------:R-:W-:Y:S02]  /*b4700*/  SHF.R.S32.HI R25, RZ, 0x1f, R29 ;  /* 0x0000001fff197819 */ /* 0x000fe4000001141d */
[----:B------:R-:W-:Y:S01]  /*b4710*/  IADD3 R26, P5, PT, R29, R0, RZ ;  /* 0x000000001d1a7210 */ /* 0x000fe20007fbe0ff */
[----:B0-----:R-:W-:-:S04]  /*b4720*/  IMAD.X R19, R11, 0x1, R4, P6 ;  /* 0x000000010b137824 */ /* 0x001fc800030e0604 */
[----:B------:R-:W-:Y:S01]  /*b4730*/  IMAD.X R27, R25, 0x1, R3, P5 ;  /* 0x00000001191b7824 */ /* 0x000fe200028e0603 */
[----:B------:R2:W-:Y:S04]  /*b4740*/  STL [R1+0x277c], R19 ;  /* 0x00277c1301007387 */ /* 0x0005e80000100800 */
[----:B--2---:R-:W2:Y:S04]  /*b4750*/  LDL.LU.64 R18, [R1+0x6318] ;  /* 0x0063180001127983 */ /* 0x004ea80000300a00 */
[----:B------:R0:W-:Y:S04]  /*b4760*/  STL.64 [R1+0x2770], R26 ;  /* 0x0027701a01007387 */ /* 0x0001e80000100a00 */
[----:B0-----:R1:W2:Y:S01]  /*b4770*/  LDL.LU R27, [R1+0x6310] ;  /* 0x00631000011b7983 */ /* 0x0012a20000300800 */
[----:B------:R-:W-:-:S02]  /*b4780*/  IADD3 R28, P6, PT, R29, R2, RZ ;  /* 0x000000021d1c7210 */ /* 0x000fc40007fde0ff */
[C---:B----4-:R-:W-:Y:S02]  /*b4790*/  IADD3 R26, P4, PT, R14.reuse, R0, RZ ;  /* 0x000000000e1a7210 */ /* 0x050fe40007f9e0ff */
[----:B------:R-:W-:Y:S01]  /*b47a0*/  SHF.R.S32.HI R11, RZ, 0x1f, R14 ;  /* 0x0000001fff0b7819 */ /* 0x000fe2000001140e */
[----:B------:R-:W-:Y:S01]  /*b47b0*/  IMAD.X R29, R25, 0x1, R4, P6 ;  /* 0x00000001191d7824 */ /* 0x000fe200030e0604 */
[----:B------:R-:W-:Y:S01]  /*b47c0*/  IADD3 R14, P6, PT, R14, R2, RZ ;  /* 0x000000020e0e7210 */ /* 0x000fe20007fde0ff */
[----:B------:R2:W-:Y:S04]  /*b47d0*/  STL [R1+0x2760], R26 ;  /* 0x0027601a01007387 */ /* 0x0005e80000100800 */
[----:B--2---:R-:W2:Y:S04]  /*b47e0*/  LDL.LU.64 R26, [R1+0x6308] ;  /* 0x00630800011a7983 */ /* 0x004ea80000300a00 */
[----:B------:R0:W-:Y:S04]  /*b47f0*/  STL.64 [R1+0x2768], R28 ;  /* 0x0027681c01007387 */ /* 0x0001e80000100a00 */
[----:B0-----:R-:W4:Y:S04]  /*b4800*/  LDL.LU.64 R28, [R1+0x6300] ;  /* 0x00630000011c7983 */ /* 0x001f280000300a00 */
[----:B------:R0:W-:Y:S04]  /*b4810*/  STL [R1+0x2758], R14 ;  /* 0x0027580e01007387 */ /* 0x0001e80000100800 */
[----:B0-----:R-:W2:Y:S04]  /*b4820*/  LDL.LU.64 R14, [R1+0x62f8] ;  /* 0x0062f800010e7983 */ /* 0x001ea80000300a00 */
[----:B--2---:R0:W-:Y:S04]  /*b4830*/  STL.64 [R1+0x62e8], R14 ;  /* 0x0062e80e01007387 */ /* 0x0041e80000100a00 */
[----:B0-----:R-:W2:Y:S04]  /*b4840*/  LDL.64 R14, [R1+0x2758] ;  /* 0x00275800010e7983 */ /* 0x001ea80000100a00 */
[----:B--2---:R0:W-:Y:S04]  /*b4850*/  STL [R1+0x62f0], R14 ;  /* 0x0062f00e01007387 */ /* 0x0041e80000100800 */
[----:B0-----:R1:W2:Y:S04]  /*b4860*/  LDL.64 R14, [R1+0x2760] ;  /* 0x00276000010e7983 */ /* 0x0012a80000100a00 */
[----:B----4-:R0:W-:Y:S04]  /*b4870*/  STL [R1+0x62e0], R28 ;  /* 0x0062e01c01007387 */ /* 0x0101e80000100800 */
[----:B0-----:R-:W4:Y:S04]  /*b4880*/  LDL.LU R28, [R1+0xf8] ;  /* 0x0000f800011c7983 */ /* 0x001f280000300800 */
[----:B------:R-:W-:Y:S01]  /*b4890*/  STL.64 [R1+0x62d8], R26 ;  /* 0x0062d81a01007387 */ /* 0x000fe20000100a00 */
[----:B--2---:R-:W-:-:S05]  /*b48a0*/  IMAD.X R15, R11, 0x1, R3, P4 ;  /* 0x000000010b0f7824 */ /* 0x004fca00020e0603 */
[----:B------:R0:W-:Y:S04]  /*b48b0*/  STL [R1+0x2764], R15 ;  /* 0x0027640f01007387 */ /* 0x0001e80000100800 */
[----:B------:R1:W2:Y:S01]  /*b48c0*/  LDL.LU R14, [R1+0x62f0] ;  /* 0x0062f000010e7983 */ /* 0x0002a20000300800 */
[----:B0-----:R-:W-:-:S05]  /*b48d0*/  IMAD.X R15, R11, 0x1, R4, P6 ;  /* 0x000000010b0f7824 */ /* 0x001fca00030e0604 */
[----:B------:R2:W-:Y:S04]  /*b48e0*/  STL [R1+0x275c], R15 ;  /* 0x00275c0f01007387 */ /* 0x0005e80000100800 */
[----:B--2---:R-:W2:Y:S04]  /*b48f0*/  LDL.LU.64 R14, [R1+0x62e8] ;  /* 0x0062e800010e7983 */ /* 0x004ea80000300a00 */
[----:B------:R-:W-:Y:S04]  /*b4900*/  STL.64 [R1+0x62d0], R4 ;  /* 0x0062d00401007387 */ /* 0x000fe80000100a00 */
[----:B------:R0:W-:Y:S04]  /*b4910*/  STL.64 [R1+0x62c0], R8 ;  /* 0x0062c00801007387 */ /* 0x0001e80000100a00 */
[----:B0-----:R-:W3:Y:S01]  /*b4920*/  LDL.LU R8, [R1+0xfc] ;  /* 0x0000fc0001087983 */ /* 0x001ee20000300800 */
[----:B----4-:R-:W-:-:S02]  /*b4930*/  SHF.R.S32.HI R25, RZ, 0x1f, R28 ;  /* 0x0000001fff197819 */ /* 0x010fc4000001141c */
[----:B------:R-:W-:-:S05]  /*b4940*/  IADD3 R26, P5, PT, R28, R0, RZ ;  /* 0x000000001c1a7210 */ /* 0x000fca0007fbe0ff */
[----:B------:R-:W-:Y:S01]  /*b4950*/  IMAD.X R27, R25, 0x1, R3, P5 ;  /* 0x00000001191b7824 */ /* 0x000fe200028e0603 */
[----:B--2---:R0:W-:Y:S02]  /*b4960*/  STL.64 [R1+0x62c8], R14 ;  /* 0x0062c80e01007387 */ /* 0x0041e40000100a00 */
[----:B0-----:R-:W-:Y:S02]  /*b4970*/  IADD3 R14, P6, PT, R28, R2, RZ ;  /* 0x000000021c0e7210 */ /* 0x001fe40007fde0ff */
[----:B------:R-:W2:Y:S01]  /*b4980*/  LDL.LU R28, [R1+0x62e0] ;  /* 0x0062e000011c7983 */ /* 0x000ea20000300800 */
[----:B---3--:R-:W-:-:S03]  /*b4990*/  IADD3 R4, P4, PT, R8, R0, RZ ;  /* 0x0000000008047210 */ /* 0x008fc60007f9e0ff */
[----:B------:R0:W-:Y:S04]  /*b49a0*/  STL.64 [R1+0x2750], R26 ;  /* 0x0027501a01007387 */ /* 0x0001e80000100a00 */
[----:B0-----:R-:W3:Y:S04]  /*b49b0*/  LDL.LU.64 R26, [R1+0x62d8] ;  /* 0x0062d800011a7983 */ /* 0x001ee80000300a00 */
[----:B------:R0:W-:Y:S04]  /*b49c0*/  STL [R1+0x2740], R4 ;  /* 0x0027400401007387 */ /* 0x0001e80000100800 */
[----:B0-----:R-:W4:Y:S01]  /*b49d0*/  LDL.LU.64 R4, [R1+0x62d0] ;  /* 0x0062d00001047983 */ /* 0x001f220000300a00 */
[----:B------:R-:W-:Y:S01]  /*b49e0*/  SHF.R.S32.HI R11, RZ, 0x1f, R8 ;  /* 0x0000001fff0b7819 */ /* 0x000fe20000011408 */
[----:B----4-:R-:W-:Y:S01]  /*b49f0*/  IMAD.X R15, R25, 0x1, R4, P6 ;  /* 0x00000001190f7824 */ /* 0x010fe200030e0604 */
[----:B------:R-:W-:-:S04]  /*b4a00*/  IADD3 R8, P6, PT, R8, R2, RZ ;  /* 0x0000000208087210 */ /* 0x000fc80007fde0ff */
[----:B------:R0:W-:Y:S04]  /*b4a10*/  STL.64 [R1+0x2748], R14 ;  /* 0x0027480e01007387 */ /* 0x0001e80000100a00 */
[----:B0-----:R-:W4:Y:S04]  /*b4a20*/  LDL.LU.64 R14, [R1+0x62c8] ;  /* 0x0062c800010e7983 */ /* 0x001f280000300a00 */
[----:B------:R0:W-:Y:S04]  /*b4a30*/  STL [R1+0x2738], R8 ;  /* 0x0027380801007387 */ /* 0x0001e80000100800 */
[----:B0-----:R-:W2:Y:S04]  /*b4a40*/  LDL.LU.64 R8, [R1+0x62c0] ;  /* 0x0062c00001087983 */ /* 0x001ea80000300a00 */
[----:B------:R0:W-:Y:S04]  /*b4a50*/  STL.64 [R1+0x62b8], R4 ;  /* 0x0062b80401007387 */ /* 0x0001e80000100a00 */
[----:B0-----:R1:W2:Y:S04]  /*b4a60*/  LDL.64 R4, [R1+0x2740] ;  /* 0x0027400001047983 */ /* 0x0012a80000100a00 */
[----:B----4-:R0:W-:Y:S04]  /*b4a70*/  STL.64 [R1+0x62b0], R14 ;  /* 0x0062b00e01007387 */ /* 0x0101e80000100a00 */
[----:B0-----:R1:W4:Y:S04]  /*b4a80*/  LDL.64 R14, [R1+0x2738] ;  /* 0x00273800010e7983 */ /* 0x0013280000100a00 */
[----:B------:R-:W-:Y:S04]  /*b4a90*/  STL.64 [R1+0x62a0], R22 ;  /* 0x0062a01601007387 */ /* 0x000fe80000100a00 */
[----:B------:R0:W-:Y:S01]  /*b4aa0*/  STL [R1+0x62a8], R10 ;  /* 0x0062a80a01007387 */ /* 0x0001e20000100800 */
[----:B--2---:R-:W-:-:S03]  /*b4ab0*/  IMAD.X R5, R11, 0x1, R3, P4 ;  /* 0x000000010b057824 */ /* 0x004fc600020e0603 */
[----:B0-----:R-:W2:Y:S04]  /*b4ac0*/  LDL.LU R10, [R1+0x100] ;  /* 0x00010000010a7983 */ /* 0x001ea80000300800 */
        /* <DEDUP_REMOVED lines=28> */
[----:B------:R-:W-:Y:S04]  /*b4c90*/  STL.64 [R1+0x6268], R26 ;  /* 0x0062681a01007387 */ /* 0x000fe80000100a00 */
[----:B------:R0:W-:Y:S04]  /*b4ca0*/  STL.64 [R1+0x6270], R14 ;  /* 0x0062700e01007387 */ /* 0x0001e80000100a00 */
[----:B0-----:R-:W4:Y:S04]  /*b4cb0*/  LDL.LU R14, [R1+0x108] ;  /* 0x00010800010e7983 */ /* 0x001f280000300800 */
[----:B------:R0:W-:Y:S04]  /*b4cc0*/  STL.64 [R1+0x6278], R28 ;  /* 0x0062781c01007387 */ /* 0x0001e80000100a00 */
[----:B0-----:R1:W4:Y:S04]  /*b4cd0*/  LDL.64 R28, [R1+0x2718] ;  /* 0x00271800011c7983 */ /* 0x0013280000100a00 */
[----:B--2---:R0:W-:Y:S04]  /*b4ce0*/  STL.64 [R1+0x6250], R18 ;  /* 0x0062501201007387 */ /* 0x0041e80000100a00 */
[----:B0-----:R-:W2:Y:S01]  /*b4cf0*/  LDL.LU R18, [R1+0x10c] ;  /* 0x00010c0001127983 */ /* 0x001ea20000300800 */
[----:B---3--:R-:W-:-:S05]  /*b4d00*/  IMAD.X R5, R11, 0x1, R3, P4 ;  /* 0x000000010b057824 */ /* 0x008fca00020e0603 */
[----:B------:R0:W-:Y:S04]  /*b4d10*/  STL [R1+0x2724], R5 ;  /* 0x0027240501007387 */ /* 0x0001e80000100800 */
[----:B0-----:R-:W3:Y:S01]  /*b4d20*/  LDL.LU.64 R4, [R1+0x6280] ;  /* 0x0062800001047983 */ /* 0x001ee20000300a00 */
[----:B----4-:R-:W-:Y:S02]  /*b4d30*/  SHF.R.S32.HI R25, RZ, 0x1f, R14 ;  /* 0x0000001fff197819 */ /* 0x010fe4000001140e */
[----:B------:R-:W-:-:S05]  /*b4d40*/  IADD3 R26, P5, PT, R14, R0, RZ ;  /* 0x000000000e1a7210 */ /* 0x000fca0007fbe0ff */
[----:B------:R-:W-:Y:S02]  /*b4d50*/  IMAD.X R27, R25, 0x1, R3, P5 ;  /* 0x00000001191b7824 */ /* 0x000fe400028e0603 */
[----:B---3--:R-:W-:Y:S01]  /*b4d60*/  IMAD.X R29, R11, 0x1, R4, P6 ;  /* 0x000000010b1d7824 */ /* 0x008fe200030e0604 */
[----:B------:R-:W-:-:S04]  /*b4d70*/  IADD3 R14, P6, PT, R14, R2, RZ ;  /* 0x000000020e0e7210 */ /* 0x000fc80007fde0ff */
[----:B------:R0:W-:Y:S04]  /*b4d80*/  STL [R1+0x271c], R29 ;  /* 0x00271c1d01007387 */ /* 0x0001e80000100800 */
[----:B0-----:R-:W3:Y:S04]  /*b4d90*/  LDL.LU.64 R28, [R1+0x6278] ;  /* 0x00627800011c7983 */ /* 0x001ee80000300a00 */
[----:B------:R0:W-:Y:S04]  /*b4da0*/  STL [R1+0x2708], R14 ;  /* 0x0027080e01007387 */ /* 0x0001e80000100800 */
[----:B0-----:R-:W4:Y:S04]  /*b4db0*/  LDL.LU.64 R14, [R1+0x6270] ;  /* 0x00627000010e7983 */ /* 0x001f280000300a00 */
[----:B------:R0:W-:Y:S04]  /*b4dc0*/  STL.64 [R1+0x2710], R26 ;  /* 0x0027101a01007387 */ /* 0x0001e80000100a00 */
[----:B0-----:R-:W3:Y:S04]  /*b4dd0*/  LDL.LU.64 R26, [R1+0x6268] ;  /* 0x00626800011a7983 */ /* 0x001ee80000300a00 */
[----:B------:R2:W-:Y:S04]  /*b4de0*/  STL.64 [R1+0x6260], R24 ;  /* 0x0062601801007387 */ /* 0x0005e80000100a00 */
[----:B------:R0:W-:Y:S01]  /*b4df0*/  STL.64 [R1+0x6258], R2 ;  /* 0x0062580201007387 */ /* 0x0001e20000100a00 */
[----:B--2---:R-:W-:-:S03]  /*b4e00*/  IADD3 R24, P4, PT, R18, R0, RZ ;  /* 0x0000000012187210 */ /* 0x004fc60007f9e0ff */
[----:B0-----:R1:W2:Y:S04]  /*b4e10*/  LDL.64 R2, [R1+0x2708] ;  /* 0x0027080001027983 */ /* 0x0012a80000100a00 */
[----:B------:R0:W-:Y:S04]  /*b4e20*/  STL [R1+0x2700], R24 ;  /* 0x0027001801007387 */ /* 0x0001e80000100800 */
[----:B0-----:R-:W2:Y:S02]  /*b4e30*/  LDL.LU.64 R24, [R1+0x6260] ;  /* 0x0062600001187983 */ /* 0x001ea40000300a00 */
[----:B--2---:R-:W-:-:S05]  /*b4e40*/  IMAD.X R3, R25, 0x1, R4, P6 ;  /* 0x0000000119037824 */ /* 0x004fca00030e0604 */
[----:B------:R0:W-:Y:S04]  /*b4e50*/  STL [R1+0x270c], R3 ;  /* 0x00270c0301007387 */ /* 0x0001e80000100800 */
[----:B0-----:R-:W2:Y:S01]  /*b4e60*/  LDL.LU.64 R2, [R1+0x6258] ;  /* 0x0062580001027983 */ /* 0x001ea20000300a00 */
[----:B------:R-:W-:Y:S02]  /*b4e70*/  SHF.R.S32.HI R11, RZ, 0x1f, R18 ;  /* 0x0000001fff0b7819 */ /* 0x000fe40000011412 */
[----:B--2---:R-:W-:-:S05]  /*b4e80*/  IADD3 R18, P6, PT, R18, R2, RZ ;  /* 0x0000000212127210 */ /* 0x004fca0007fde0ff */
[----:B------:R0:W-:Y:S04]  /*b4e90*/  STL [R1+0x26f8], R18 ;  /* 0x0026f81201007387 */ /* 0x0001e80000100800 */
[----:B0-----:R-:W2:Y:S04]  /*b4ea0*/  LDL.LU.64 R18, [R1+0x6250] ;  /* 0x0062500001127983 */ /* 0x001ea80000300a00 */
[----:B--2---:R0:W-:Y:S04]  /*b4eb0*/  STL.64 [R1+0x6240], R18 ;  /* 0x0062401201007387 */ /* 0x0041e80000100a00 */
[----:B0-----:R-:W2:Y:S04]  /*b4ec0*/  LDL.64 R18, [R1+0x26f8] ;  /* 0x0026f80001127983 */ /* 0x001ea80000100a00 */
[----:B--2---:R0:W-:Y:S04]  /*b4ed0*/  STL [R1+0x6248], R18 ;  /* 0x0062481201007387 */ /* 0x0041e80000100800 */
[----:B0-----:R1:W2:Y:S04]  /*b4ee0*/  LDL.64 R18, [R1+0x2700] ;  /* 0x0027000001127983 */ /* 0x0012a80000100a00 */
[----:B---3--:R-:W-:Y:S04]  /*b4ef0*/  STL.64 [R1+0x6238], R26 ;  /* 0x0062381a01007387 */ /* 0x008fe80000100a00 */
[----:B----4-:R0:W-:Y:S04]  /*b4f00*/  STL.64 [R1+0x6228], R14 ;  /* 0x0062280e01007387 */ /* 0x0101e80000100a00 */
        /* <DEDUP_REMOVED lines=32> */
[----:B------:R0:W-:Y:S04]  /*b5110*/  STL [R1+0x6208], R16 ;  /* 0x0062081001007387 */ /* 0x0001e80000100800 */
[----:B0-----:R-:W2:Y:S04]  /*b5120*/  LDL.LU R16, [R1+0x118] ;  /* 0x0001180001107983 */ /* 0x001ea80000300800 */
[----:B------:R0:W-:Y:S04]  /*b5130*/  STL [R1+0x26e4], R5 ;  /* 0x0026e40501007387 */ /* 0x0001e80000100800 */
[----:B0-----:R-:W4:Y:S02]  /*b5140*/  LDL.LU.64 R4, [R1+0x6218] ;  /* 0x0062180001047983 */ /* 0x001f240000300a00 */
[----:B----4-:R-:W-:-:S05]  /*b5150*/  IMAD.X R19, R11, 0x1, R4, P6 ;  /* 0x000000010b137824 */ /* 0x010fca00030e0604 */
[----:B------:R0:W-:Y:S04]  /*b5160*/  STL [R1+0x26dc], R19 ;  /* 0x0026dc1301007387 */ /* 0x0001e80000100800 */
[----:B0-----:R-:W3:Y:S04]  /*b5170*/  LDL.LU.64 R18, [R1+0x6210] ;  /* 0x0062100001127983 */ /* 0x001ee80000300a00 */
[----:B------:R-:W-:Y:S04]  /*b5180*/  STL.64 [R1+0x61f8], R4 ;  /* 0x0061f80401007387 */ /* 0x000fe80000100a00 */
[----:B------:R0:W-:Y:S04]  /*b5190*/  STL.64 [R1+0x61e8], R14 ;  /* 0x0061e80e01007387 */ /* 0x0001e80000100a00 */
[----:B0-----:R-:W4:Y:S01]  /*b51a0*/  LDL.LU R14, [R1+0x11c] ;  /* 0x00011c00010e7983 */ /* 0x001f220000300800 */
[----:B--2---:R-:W-:-:S02]  /*b51b0*/  SHF.R.S32.HI R25, RZ, 0x1f, R16 ;  /* 0x0000001fff197819 */ /* 0x004fc40000011410 */
[----:B------:R-:W-:-:S05]  /*b51c0*/  IADD3 R26, P5, PT, R16, R0, RZ ;  /* 0x00000000101a7210 */ /* 0x000fca0007fbe0ff */
[----:B------:R-:W-:Y:S01]  /*b51d0*/  IMAD.X R27, R25, 0x1, R3, P5 ;  /* 0x00000001191b7824 */ /* 0x000fe200028e0603 */
[----:B---3--:R0:W-:Y:S02]  /*b51e0*/  STL.64 [R1+0x61f0], R18 ;  /* 0x0061f01201007387 */ /* 0x0081e40000100a00 */
[----:B0-----:R-:W-:Y:S02]  /*b51f0*/  IADD3 R18, P6, PT, R16, R2, RZ ;  /* 0x0000000210127210 */ /* 0x001fe40007fde0ff */
[----:B------:R-:W2:Y:S01]  /*b5200*/  LDL.LU R16, [R1+0x6208] ;  /* 0x0062080001107983 */ /* 0x000ea20000300800 */
[----:B----4-:R-:W-:-:S03]  /*b5210*/  IADD3 R4, P4, PT, R14, R0, RZ ;  /* 0x000000000e047210 */ /* 0x010fc60007f9e0ff */
        /* <DEDUP_REMOVED lines=12> */
[----:B0-----:R1:W4:Y:S04]  /*b52e0*/  LDL.64 R4, [R1+0x26c0] ;  /* 0x0026c00001047983 */ /* 0x0013280000100a00 */
[----:B------:R0:W-:Y:S04]  /*b52f0*/  STL.64 [R1+0x61d8], R12 ;  /* 0x0061d80c01007387 */ /* 0x0001e80000100a00 */
[----:B0-----:R1:W4:Y:S04]  /*b5300*/  LDL.64 R12, [R1+0x26b8] ;  /* 0x0026b800010c7983 */ /* 0x0013280000100a00 */
[----:B---3--:R-:W-:Y:S04]  /*b5310*/  STL.64 [R1+0x61c8], R26 ;  /* 0x0061c81a01007387 */ /* 0x008fe80000100a00 */
[----:B------:R0:W-:Y:S04]  /*b5320*/  STL [R1+0x61d0], R23 ;  /* 0x0061d01701007387 */ /* 0x0001e80000100800 */
[----:B0-----:R-:W3:Y:S04]  /*b5330*/  LDL.LU R23, [R1+0x120] ;  /* 0x0001200001177983 */ /* 0x001ee80000300800 */
[----:B--2---:R0:W-:Y:S04]  /*b5340*/  STL.64 [R1+0x61b0], R14 ;  /* 0x0061b00e01007387 */ /* 0x0041e80000100a00 */
[----:B0-----:R-:W2:Y:S01]  /*b5350*/  LDL.LU R14, [R1+0x124] ;  /* 0x00012400010e7983 */ /* 0x001ea20000300800 */
[----:B----4-:R-:W-:-:S05]  /*b5360*/  IMAD.X R5, R11, 0x1, R3, P4 ;  /* 0x000000010b057824 */ /* 0x010fca00020e0603 */
[----:B------:R0:W-:Y:S04]  /*b5370*/  STL [R1+0x26c4], R5 ;  /* 0x0026c40501007387 */ /* 0x0001e80000100800 */
[----:B0-----:R-:W4:Y:S01]  /*b5380*/  LDL.LU.64 R4, [R1+0x61e0] ;  /* 0x0061e00001047983 */ /* 0x001f220000300a00 */
[----:B---3--:R-:W-:Y:S02]  /*b5390*/  SHF.R.S32.HI R25, RZ, 0x1f, R23 ;  /* 0x0000001fff197819 */ /* 0x008fe40000011417 */
[----:B------:R-:W-:-:S05]  /*b53a0*/  IADD3 R26, P5, PT, R23, R0, RZ ;  /* 0x00000000171a7210 */ /* 0x000fca0007fbe0ff */
[----:B------:R-:W-:Y:S02]  /*b53b0*/  IMAD.X R27, R25, 0x1, R3, P5 ;  /* 0x00000001191b7824 */ /* 0x000fe400028e0603 */
[----:B----4-:R-:W-:-:S05]  /*b53c0*/  IMAD.X R13, R11, 0x1, R4, P6 ;  /* 0x000000010b0d7824 */ /* 0x010fca00030e0604 */
[----:B------:R0:W-:Y:S04]  /*b53d0*/  STL [R1+0x26bc], R13 ;  /* 0x0026bc0d01007387 */ /* 0x0001e80000100800 */
[----:B0-----:R-:W3:Y:S04]  /*b53e0*/  LDL.LU.64 R12, [R1+0x61d8] ;  /* 0x0061d800010c7983 */ /* 0x001ee80000300a00 */
[----:B------:R2:W-:Y:S04]  /*b53f0*/  STL.64 [R1+0x61c0], R4 ;  /* 0x0061c00401007387 */ /* 0x0005e80000100a00 */
[----:B------:R0:W-:Y:S01]  /*b5400*/  STL.64 [R1+0x61b8], R16 ;  /* 0x0061b81001007387 */ /* 0x0001e20000100a00 */
[----:B--2---:R-:W-:-:S02]  /*b5410*/  IADD3 R4, P4, PT, R14, R0, RZ ;  /* 0x000000000e047210 */ /* 0x004fc40007f9e0ff */
[-C--:B0-----:R-:W-:Y:S02]  /*b5420*/  IADD3 R16, P6, PT, R23, R2.reuse, RZ ;  /* 0x0000000217107210 */ /* 0x081fe40007fde0ff */
[----:B------:R-:W2:Y:S04]  /*b5430*/  LDL.LU R23, [R1+0x61d0] ;  /* 0x0061d00001177983 */ /* 0x000ea80000300800 */
        /* <DEDUP_REMOVED lines=11> */
[----:B--2---:R0:W-:Y:S04]  /*b54f0*/  STL.64 [R1+0x61a8], R14 ;  /* 0x0061a80e01007387 */ /* 0x0041e80000100a00 */
[----:B0-----:R1:W2:Y:S04]  /*b5500*/  LDL.64 R14, [R1+0x26a0] ;  /* 0x0026a000010e7983 */ /* 0x0012a80000100a00 */
[----:B------:R-:W-:Y:S04]  /*b5510*/  STL.64 [R1+0x61a0], R8 ;  /* 0x0061a00801007387 */ /* 0x000fe80000100a00 */
[----:B---3--:R0:W-:Y:S04]  /*b5520*/  STL.64 [R1+0x6198], R12 ;  /* 0x0061980c01007387 */ /* 0x0081e80000100a00 */
[----:B0-----:R-:W3:Y:S04]  /*b5530*/  LDL.LU R12, [R1+0x128] ;  /* 0x00012800010c7983 */ /* 0x001ee80000300800 */
[----:B----4-:R0:W-:Y:S04]  /*b5540*/  STL.64 [R1+0x6190], R26 ;  /* 0x0061901a01007387 */ /* 0x0101e80000100a00 */
[----:B0-----:R1:W4:Y:S01]  /*b5550*/  LDL.64 R26, [R1+0x2698] ;  /* 0x00269800011a7983 */ /* 0x0013220000100a00 */
[----:B--2---:R-:W-:-:S05]  /*b5560*/  IMAD.X R15, R11, 0x1, R3, P4 ;  /* 0x000000010b0f7824 */ /* 0x004fca00020e0603 */
[----:B------:R0:W-:Y:S04]  /*b5570*/  STL [R1+0x26a4], R15 ;  /* 0x0026a40f01007387 */ /* 0x0001e80000100800 */
[----:B0-----:R-:W2:Y:S01]  /*b5580*/  LDL.LU.64 R14, [R1+0x61a8] ;  /* 0x0061a800010e7983 */ /* 0x001ea20000300a00 */
[----:B----4-:R-:W-:-:S05]  /*b5590*/  IMAD.X R27, R11, 0x1, R4, P6 ;  /* 0x000000010b1b7824 */ /* 0x010fca00030e0604 */
[----:B------:R-:W-:Y:S04]  /*b55a0*/  STL [R1+0x269c], R27 ;  /* 0x00269c1b01007387 */ /* 0x000fe80000100800 */
[----:B--2---:R0:W-:Y:S04]  /*b55b0*/  STL.64 [R1+0x6188], R14 ;  /* 0x0061880e01007387 */ /* 0x0041e80000100a00 */
[----:B0-----:R-:W2:Y:S01]  /*b55c0*/  LDL.LU R14, [R1+0x12c] ;  /* 0x00012c00010e7983 */ /* 0x001ea20000300800 */
[----:B---3--:R-:W-:Y:S02]  /*b55d0*/  SHF.R.S32.HI R25, RZ, 0x1f, R12 ;  /* 0x0000001fff197819 */ /* 0x008fe4000001140c */
[----:B------:R-:W-:-:S02]  /*b55e0*/  IADD3 R8, P5, PT, R12, R0, RZ ;  /* 0x000000000c087210 */ /* 0x000fc40007fbe0ff */
        /* <DEDUP_REMOVED lines=19> */
[----:B------:R0:W-:Y:S04]  /*b5720*/  STL [R1+0x6170], R10 ;  /* 0x0061700a01007387 */ /* 0x0001e80000100800 */
[----:B0-----:R-:W3:Y:S04]  /*b5730*/  LDL.LU R10, [R1+0x130] ;  /* 0x00013000010a7983 */ /* 0x001ee80000300800 */
[----:B------:R-:W-:Y:S04]  /*b5740*/  STL.64 [R1+0x6168], R12 ;  /* 0x0061680c01007387 */ /* 0x000fe80000100a00 */
[----:B------:R0:W-:Y:S04]  /*b5750*/  STL [R1+0x2684], R5 ;  /* 0x0026840501007387 */ /* 0x0001e80000100800 */
[----:B0-----:R-:W2:Y:S02]  /*b5760*/  LDL.LU.64 R4, [R1+0x6180] ;  /* 0x0061800001047983 */ /* 0x001ea40000300a00 */
[----:B--2---:R-:W-:-:S05]  /*b5770*/  IMAD.X R15, R11, 0x1, R4, P6 ;  /* 0x000000010b0f7824 */ /* 0x004fca00030e0604 */
[----:B------:R0:W-:Y:S04]  /*b5780*/  STL [R1+0x267c], R15 ;  /* 0x00267c0f01007387 */ /* 0x0001e80000100800 */
[----:B0-----:R-:W2:Y:S04]  /*b5790*/  LDL.LU.64 R14, [R1+0x6178] ;  /* 0x00617800010e7983 */ /* 0x001ea80000300a00 */
[----:B------:R-:W-:Y:S04]  /*b57a0*/  STL.64 [R1+0x6160], R4 ;  /* 0x0061600401007387 */ /* 0x000fe80000100a00 */
[----:B------:R0:W-:Y:S04]  /*b57b0*/  STL.64 [R1+0x6150], R16 ;  /* 0x0061501001007387 */ /* 0x0001e80000100a00 */
[----:B0-----:R-:W2:Y:S01]  /*b57c0*/  LDL.LU R16, [R1+0x134] ;  /* 0x0001340001107983 */ /* 0x001ea20000300800 */
[----:B---3--:R-:W-:-:S02]  /*b57d0*/  SHF.R.S32.HI R25, RZ, 0x1f, R10 ;  /* 0x0000001fff197819 */ /* 0x008fc4000001140a */
[C---:B------:R-:W-:Y:S01]  /*b57e0*/  IADD3 R12, P5, PT, R10.reuse, R0, RZ ;  /* 0x000000000a0c7210 */ /* 0x040fe20007fbe0ff */
[----:B------:R0:W-:Y:S04]  /*b57f0*/  STL.64 [R1+0x6158], R18 ;  /* 0x0061581201007387 */ /* 0x0001e80000100a00 */
[----:B------:R-:W-:Y:S01]  /*b5800*/  IMAD.X R13, R25, 0x1, R3, P5 ;  /* 0x00000001190d7824 */ /* 0x000fe200028e0603 */
[----:B0-----:R-:W-:Y:S02]  /*b5810*/  IADD3 R18, P6, PT, R10, R2, RZ ;  /* 0x000000020a127210 */ /* 0x001fe40007fde0ff */
[----:B------:R-:W3:Y:S04]  /*b5820*/  LDL.LU R10, [R1+0x6170] ;  /* 0x00617000010a7983 */ /* 0x000ee80000300800 */
[----:B------:R0:W-:Y:S04]  /*b5830*/  STL.64 [R1+0x2670], R12 ;  /* 0x0026700c01007387 */ /* 0x0001e80000100a00 */
[----:B0-----:R-:W3:Y:S01]  /*b5840*/  LDL.LU.64 R12, [R1+0x6168] ;  /* 0x00616800010c7983 */ /* 0x001ee20000300a00 */
[----:B--2---:R-:W-:-:S05]  /*b5850*/  IADD3 R4, P4, PT, R16, R0, RZ ;  /* 0x0000000010047210 */ /* 0x004fca0007f9e0ff */
        /* <DEDUP_REMOVED lines=13> */
[----:B----4-:R-:W-:Y:S04]  /*b5930*/  STL.64 [R1+0x6138], R26 ;  /* 0x0061381a01007387 */ /* 0x010fe80000100a00 */
[----:B------:R0:W-:Y:S04]  /*b5940*/  STL.64 [R1+0x6128], R22 ;  /* 0x0061281601007387 */ /* 0x0001e80000100a00 */
[----:B0-----:R-:W4:Y:S04]  /*b5950*/  LDL.LU R23, [R1+0x138] ;  /* 0x0001380001177983 */ /* 0x001f280000300800 */
        /* <DEDUP_REMOVED lines=8> */
[----:B---3--:R-:W-:-:S05]  /*b59e0*/  IMAD.X R15, R11, 0x1, R4, P6 ;  /* 0x000000010b0f7824 */ /* 0x008fca00030e0604 */
[----:B------:R0:W-:Y:S04]  /*b59f0*/  STL [R1+0x265c], R15 ;  /* 0x00265c0f01007387 */ /* 0x0001e80000100800 */
[----:B0-----:R-:W3:Y:S04]  /*b5a00*/  LDL.LU.64 R14, [R1+0x6140] ;  /* 0x00614000010e7983 */ /* 0x001ee80000300a00 */
[----:B------:R2:W-:Y:S04]  /*b5a10*/  STL.64 [R1+0x6130], R4 ;  /* 0x0061300401007387 */ /* 0x0005e80000100a00 */
[----:B------:R0:W-:Y:S01]  /*b5a20*/  STL.64 [R1+0x2650], R26 ;  /* 0x0026501a01007387 */ /* 0x0001e20000100a00 */
[----:B--2---:R-:W-:-:S03]  /*b5a30*/  IADD3 R4, P4, PT, R16, R0, RZ ;  /* 0x0000000010047210 */ /* 0x004fc60007f9e0ff */
[----:B0-----:R-:W2:Y:S04]  /*b5a40*/  LDL.LU.64 R26, [R1+0x6138] ;  /* 0x00613800011a7983 */ /* 0x001ea80000300a00 */
[----:B------:R0:W-:Y:S04]  /*b5a50*/  STL [R1+0x2640], R4 ;  /* 0x0026400401007387 */ /* 0x0001e80000100800 */
[----:B0-----:R-:W4:Y:S01]  /*b5a60*/  LDL.LU.64 R4, [R1+0x6130] ;  /* 0x0061300001047983 */ /* 0x001f220000300a00 */
[----:B------:R-:W-:Y:S02]  /*b5a70*/  IADD3 R22, P6, PT, R23, R2, RZ ;  /* 0x0000000217167210 */ /* 0x000fe40007fde0ff */
[----:B------:R-:W-:-:S03]  /*b5a80*/  SHF.R.S32.HI R11, RZ, 0x1f, R16 ;  /* 0x0000001fff0b7819 */ /* 0x000fc60000011410 */
[----:B----4-:R-:W-:Y:S01]  /*b5a90*/  IMAD.X R23, R25, 0x1, R4, P6 ;  /* 0x0000000119177824 */ /* 0x010fe200030e0604 */
[----:B------:R-:W-:-:S04]  /*b5aa0*/  IADD3 R16, P6, PT, R16, R2, RZ ;  /* 0x0000000210107210 */ /* 0x000fc80007fde0ff */
[----:B------:R0:W-:Y:S04]  /*b5ab0*/  STL.64 [R1+0x2648], R22 ;  /* 0x0026481601007387 */ /* 0x0001e80000100a00 */
[----:B0-----:R-:W4:Y:S04]  /*b5ac0*/  LDL.LU.64 R22, [R1+0x6128] ;  /* 0x0061280001167983 */ /* 0x001f280000300a00 */
[----:B------:R0:W-:Y:S04]  /*b5ad0*/  STL [R1+0x2638], R16 ;  /* 0x0026381001007387 */ /* 0x0001e80000100800 */
[----:B0-----:R-:W2:Y:S04]  /*b5ae0*/  LDL.LU.64 R16, [R1+0x6120] ;  /* 0x0061200001107983 */ /* 0x001ea80000300a00 */
[----:B--2---:R0:W-:Y:S04]  /*b5af0*/  STL.64 [R1+0x6118], R16 ;  /* 0x0061181001007387 */ /* 0x0041e80000100a00 */
[----:B0-----:R1:W2:Y:S04]  /*b5b00*/  LDL.64 R16, [R1+0x2640] ;  /* 0x0026400001107983 */ /* 0x0012a80000100a00 */
[----:B---3--:R-:W-:Y:S04]  /*b5b10*/  STL.64 [R1+0x6100], R14 ;  /* 0x0061000e01007387 */ /* 0x008fe80000100a00 */
[----:B------:R0:W-:Y:S04]  /*b5b20*/  STL.64 [R1+0x6108], R8 ;  /* 0x0061080801007387 */ /* 0x0001e80000100a00 */
[----:B0-----:R-:W3:Y:S04]  /*b5b30*/  LDL.LU R8, [R1+0x150] ;  /* 0x0001500001087983 */ /* 0x001ee80000300800 */
[----:B------:R0:W-:Y:S04]  /*b5b40*/  STL.64 [R1+0x6110], R12 ;  /* 0x0061100c01007387 */ /* 0x0001e80000100a00 */
[----:B0-----:R1:W3:Y:S01]  /*b5b50*/  LDL.64 R12, [R1+0x2638] ;  /* 0x00263800010c7983 */ /* 0x0012e20000100a00 */
[----:B--2---:R-:W-:-:S05]  /*b5b60*/  IMAD.X R17, R11, 0x1, R3, P4 ;  /* 0x000000010b117824 */ /* 0x004fca00020e0603 */
[----:B------:R0:W-:Y:S04]  /*b5b70*/  STL [R1+0x2644], R17 ;  /* 0x0026441101007387 */ /* 0x0001e80000100800 */
[----:B0-----:R-:W2:Y:S01]  /*b5b80*/  LDL.LU.64 R16, [R1+0x6118] ;  /* 0x0061180001107983 */ /* 0x001ea20000300a00 */
[----:B---3--:R-:W-:-:S05]  /*b5b90*/  IMAD.X R13, R11, 0x1, R4, P6 ;  /* 0x000000010b0d7824 */ /* 0x008fca00030e0604 */
[----:B------:R0:W-:Y:S04]  /*b5ba0*/  STL [R1+0x263c], R13 ;  /* 0x00263c0d01007387 */ /* 0x0001e80000100800 */
[----:B0-----:R-:W3:Y:S04]  /*b5bb0*/  LDL.LU.64 R12, [R1+0x6110] ;  /* 0x00611000010c7983 */ /* 0x001ee80000300a00 */
[----:B------:R-:W-:Y:S04]  /*b5bc0*/  STL.64 [R1+0x60f8], R4 ;  /* 0x0060f80401007387 */ /* 0x000fe80000100a00 */
[----:B--2---:R0:W-:Y:S04]  /*b5bd0*/  STL.64 [R1+0x60e8], R16 ;  /* 0x0060e81001007387 */ /* 0x0041e80000100a00 */
[----:B0-----:R-:W2:Y:S01]  /*b5be0*/  LDL.LU R16, [R1+0x154] ;  /* 0x0001540001107983 */ /* 0x001ea20000300800 */
[----:B------:R-:W-:-:S02]  /*b5bf0*/  SHF.R.S32.HI R25, RZ, 0x1f, R8 ;  /* 0x0000001fff197819 */ /* 0x000fc40000011408 */
[C---:B------:R-:W-:Y:S02]  /*b5c00*/  IADD3 R14, P5, PT, R8.reuse, R0, RZ ;  /* 0x00000000080e7210 */ /* 0x040fe40007fbe0ff */
[----:B------:R-:W-:-:S03]  /*b5c10*/  IADD3 R8, P6, PT, R8, R2, RZ ;  /* 0x0000000208087210 */ /* 0x000fc60007fde0ff */
[----:B------:R-:W-:Y:S02]  /*b5c20*/  IMAD.X R15, R25, 0x1, R3, P5 ;  /* 0x00000001190f7824 */ /* 0x000fe400028e0603 */
        /* <DEDUP_REMOVED lines=19> */
[----:B0-----:R1:W2:Y:S04]  /*b5d60*/  LDL.64 R16, [R1+0x2618] ;  /* 0x0026180001107983 */ /* 0x0012a80000100a00 */
[----:B------:R-:W-:Y:S01]  /*b5d70*/  STL.64 [R1+0x60d0], R14 ;  /* 0x0060d00e01007387 */ /* 0x000fe20000100a00 */
[----:B---3--:R-:W-:-:S03]  /*b5d80*/  IMAD.X R5, R11, 0x1, R3, P4 ;  /* 0x000000010b057824 */ /* 0x008fc600020e0603 */
[----:B------:R0:W-:Y:S04]  /*b5d90*/  STL.64 [R1+0x60c0], R6 ;  /* 0x0060c00601007387 */ /* 0x0001e80000100a00 */
[----:B0-----:R-:W3:Y:S04]  /*b5da0*/  LDL.LU R7, [R1+0x158] ;  /* 0x0001580001077983 */ /* 0x001ee80000300800 */
[----:B------:R0:W-:Y:S04]  /*b5db0*/  STL.64 [R1+0x60b8], R18 ;  /* 0x0060b81201007387 */ /* 0x0001e80000100a00 */
[----:B0-----:R-:W2:Y:S04]  /*b5dc0*/  LDL.LU R18, [R1+0x15c] ;  /* 0x00015c0001127983 */ /* 0x001ea80000300800 */
        /* <DEDUP_REMOVED lines=9> */
[----:B------:R3:W-:Y:S01]  /*b5e60*/  STL.64 [R1+0x2610], R14 ;  /* 0x0026100e01007387 */ /* 0x0007e20000100a00 */
[----:B0-----:R-:W-:-:S03]  /*b5e70*/  IADD3 R4, P4, PT, R18, R0, RZ ;  /* 0x0000000012047210 */ /* 0x001fc60007f9e0ff */
[----:B---3--:R-:W3:Y:S04]  /*b5e80*/  LDL.LU.64 R14, [R1+0x60d0] ;  /* 0x0060d000010e7983 */ /* 0x008ee80000300a00 */
        /* <DEDUP_REMOVED lines=11> */
[----:B0-----:R1:W2:Y:S04]  /*b5f40*/  LDL.64 R4, [R1+0x2600] ;  /* 0x0026000001047983 */ /* 0x0012a80000100a00 */
[----:B------:R0:W-:Y:S04]  /*b5f50*/  STL.64 [R1+0x60a8], R16 ;  /* 0x0060a81001007387 */ /* 0x0001e80000100a00 */
[----:B0-----:R1:W4:Y:S04]  /*b5f60*/  LDL.64 R16, [R1+0x25f8] ;  /* 0x0025f80001107983 */ /* 0x0013280000100a00 */
[----:B---3--:R-:W-:Y:S04]  /*b5f70*/  STL.64 [R1+0x60a0], R14 ;  /* 0x0060a00e01007387 */ /* 0x008fe80000100a00 */
[----:B------:R0:W-:Y:S04]  /*b5f80*/  STL.64 [R1+0x6090], R12 ;  /* 0x0060900c01007387 */ /* 0x0001e80000100a00 */
[----:B0-----:R-:W3:Y:S04]  /*b5f90*/  LDL.LU R13, [R1+0x160] ;  /* 0x00016000010d7983 */ /* 0x001ee80000300800 */
[----:B------:R-:W-:Y:S01]  /*b5fa0*/  STL.64 [R1+0x6098], R20 ;  /* 0x0060981401007387 */ /* 0x000fe20000100a00 */
[----:B--2---:R-:W-:-:S05]  /*b5fb0*/  IMAD.X R5, R11, 0x1, R3, P4 ;  /* 0x000000010b057824 */ /* 0x004fca00020e0603 */
[----:B------:R0:W-:Y:S04]  /*b5fc0*/  STL [R1+0x2604], R5 ;  /* 0x0026040501007387 */ /* 0x0001e80000100800 */
[----:B0-----:R-:W4:Y:S02]  /*b5fd0*/  LDL.LU.64 R4, [R1+0x60b0] ;  /* 0x0060b00001047983 */ /* 0x001f240000300a00 */
[----:B----4-:R-:W-:-:S05]  /*b5fe0*/  IMAD.X R17, R11, 0x1, R4, P6 ;  /* 0x000000010b117824 */ /* 0x010fca00030e0604 */
        /* <DEDUP_REMOVED lines=298> */
[----:B------:R0:W-:Y:S04]  /*b7290*/  STL [R1+0x5ed0], R10 ;  /* 0x005ed00a01007387 */ /* 0x0001e80000100800 */
        /* <DEDUP_REMOVED lines=10> */
[----:B------:R-:W-:-:S03]  /*b7340*/  IADD3 R6, P5, PT, R10, R0, RZ ;  /* 0x000000000a067210 */ /* 0x000fc60007fbe0ff */
[----:B------:R0:W-:Y:S02]  /*b7350*/  STL.64 [R1+0x5eb8], R14 ;  /* 0x005eb80e01007387 */ /* 0x0001e40000100a00 */
        /* <DEDUP_REMOVED lines=17> */
[----:B------:R0:W-:Y:S04]  /*b7470*/  STL.64 [R1+0x5ea0], R12 ;  /* 0x005ea00c01007387 */ /* 0x0001e80000100a00 */
[----:B0-----:R1:W4:Y:S04]  /*b7480*/  LDL.64 R12, [R1+0x24b0] ;  /* 0x0024b000010c7983 */ /* 0x0013280000100a00 */
[----:B---3--:R0:W-:Y:S04]  /*b7490*/  STL [R1+0x5e98], R7 ;  /* 0x005e980701007387 */ /* 0x0081e80000100800 */
[----:B0-----:R-:W3:Y:S04]  /*b74a0*/  LDL.LU R7, [R1+0x310] ;  /* 0x0003100001077983 */ /* 0x001ee80000300800 */
[----:B------:R-:W-:Y:S04]  /*b74b0*/  STL.64 [R1+0x5e90], R20 ;  /* 0x005e901401007387 */ /* 0x000fe80000100a00 */
[----:B--2---:R0:W-:Y:S04]  /*b74c0*/  STL.64 [R1+0x5e78], R16 ;  /* 0x005e781001007387 */ /* 0x0041e80000100a00 */
[----:B0-----:R-:W2:Y:S01]  /*b74d0*/  LDL.LU R16, [R1+0x314] ;  /* 0x0003140001107983 */ /* 0x001ea20000300800 */
[----:B----4-:R-:W-:-:S05]  /*b74e0*/  IMAD.X R5, R11, 0x1, R3, P4 ;  /* 0x000000010b057824 */ /* 0x010fca00020e0603 */
[----:B------:R0:W-:Y:S04]  /*b74f0*/  STL [R1+0x24bc], R5 ;  /* 0x0024bc0501007387 */ /* 0x0001e80000100800 */
[----:B0-----:R-:W4:Y:S02]  /*b7500*/  LDL.LU.64 R4, [R1+0x5ea8] ;  /* 0x005ea80001047983 */ /* 0x001f240000300a00 */
[----:B----4-:R-:W-:-:S05]  /*b7510*/  IMAD.X R13, R11, 0x1, R4, P6 ;  /* 0x000000010b0d7824 */ /* 0x010fca00030e0604 */
[----:B------:R0:W-:Y:S04]  /*b7520*/  STL [R1+0x24b4], R13 ;  /* 0x0024b40d01007387 */ /* 0x0001e80000100800 */
[----:B0-----:R-:W4:Y:S01]  /*b7530*/  LDL.LU.64 R12, [R1+0x5ea0] ;  /* 0x005ea000010c7983 */ /* 0x001f220000300a00 */
[----:B---3--:R-:W-:Y:S02]  /*b7540*/  SHF.R.S32.HI R25, RZ, 0x1f, R7 ;  /* 0x0000001fff197819 */ /* 0x008fe40000011407 */
[-C--:B------:R-:W-:Y:S01]  /*b7550*/  IADD3 R20, P5, PT, R7, R0.reuse, RZ ;  /* 0x0000000007147210 */ /* 0x080fe20007fbe0ff */
[----:B------:R2:W-:Y:S04]  /*b7560*/  STL.64 [R1+0x5e88], R4 ;  /* 0x005e880401007387 */ /* 0x0005e80000100a00 */
[----:B------:R-:W-:Y:S01]  /*b7570*/  IMAD.X R21, R25, 0x1, R3, P5 ;  /* 0x0000000119157824 */ /* 0x000fe200028e0603 */
[----:B--2---:R-:W-:Y:S01]  /*b7580*/  IADD3 R4, P4, PT, R16, R0, RZ ;  /* 0x0000000010047210 */ /* 0x004fe20007f9e0ff */
[----:B----4-:R0:W-:Y:S02]  /*b7590*/  STL.64 [R1+0x5e80], R12 ;  /* 0x005e800c01007387 */ /* 0x0101e40000100a00 */
[----:B0-----:R-:W-:-:S02]  /*b75a0*/  IADD3 R12, P6, PT, R7, R2, RZ ;  /* 0x00000002070c7210 */ /* 0x001fc40007fde0ff */
[----:B------:R-:W2:Y:S04]  /*b75b0*/  LDL.LU R7, [R1+0x5e98] ;  /* 0x005e980001077983 */ /* 0x000ea80000300800 */
        /* <DEDUP_REMOVED lines=13> */
[----:B----4-:R-:W-:Y:S04]  /*b7690*/  STL.64 [R1+0x5e60], R12 ;  /* 0x005e600c01007387 */ /* 0x010fe80000100a00 */
[----:B------:R0:W-:Y:S04]  /*b76a0*/  STL [R1+0x5e68], R19 ;  /* 0x005e681301007387 */ /* 0x0001e80000100800 */
[----:B0-----:R-:W4:Y:S04]  /*b76b0*/  LDL.LU R19, [R1+0x318] ;  /* 0x0003180001137983 */ /* 0x001f280000300800 */
[----:B------:R0:W-:Y:S04]  /*b76c0*/  STL.64 [R1+0x5e48], R14 ;  /* 0x005e480e01007387 */ /* 0x0001e80000100a00 */
[----:B0-----:R-:W3:Y:S01]  /*b76d0*/  LDL.LU R14, [R1+0x31c] ;  /* 0x00031c00010e7983 */ /* 0x001ee20000300800 */
[----:B--2---:R-:W-:-:S05]  /*b76e0*/  IMAD.X R17, R11, 0x1, R3, P4 ;  /* 0x000000010b117824 */ /* 0x004fca00020e0603 */
[----:B------:R0:W-:Y:S04]  /*b76f0*/  STL [R1+0x249c], R17 ;  /* 0x00249c1101007387 */ /* 0x0001e80000100800 */
[----:B0-----:R-:W2:Y:S04]  /*b7700*/  LDL.LU.64 R16, [R1+0x5e70] ;  /* 0x005e700001107983 */ /* 0x001ea80000300a00 */
[----:B--2---:R0:W-:Y:S04]  /*b7710*/  STL.64 [R1+0x5e50], R16 ;  /* 0x005e501001007387 */ /* 0x0041e80000100a00 */
[----:B0-----:R1:W2:Y:S01]  /*b7720*/  LDL.64 R16, [R1+0x2490] ;  /* 0x0024900001107983 */ /* 0x0012a20000100a00 */
[----:B----4-:R-:W-:-:S02]  /*b7730*/  SHF.R.S32.HI R25, RZ, 0x1f, R19 ;  /* 0x0000001fff197819 */ /* 0x010fc40000011413 */
[-C--:B------:R-:W-:Y:S01]  /*b7740*/  IADD3 R12, P5, PT, R19, R0.reuse, RZ ;  /* 0x00000000130c7210 */ /* 0x080fe20007fbe0ff */
[----:B------:R3:W-:Y:S04]  /*b7750*/  STL.64 [R1+0x5e58], R4 ;  /* 0x005e580401007387 */ /* 0x0007e80000100a00 */
[----:B------:R-:W-:Y:S02]  /*b7760*/  IMAD.X R13, R25, 0x1, R3, P5 ;  /* 0x00000001190d7824 */ /* 0x000fe400028e0603 */
[----:B--2---:R-:W-:Y:S01]  /*b7770*/  IMAD.X R17, R11, 0x1, R4, P6 ;  /* 0x000000010b117824 */ /* 0x004fe200030e0604 */
[----:B---3--:R-:W-:Y:S02]  /*b7780*/  IADD3 R4, P4, PT, R14, R0, RZ ;  /* 0x000000000e047210 */ /* 0x008fe40007f9e0ff */
[----:B------:R-:W-:-:S02]  /*b7790*/  IADD3 R16, P6, PT, R19, R2, RZ ;  /* 0x0000000213107210 */ /* 0x000fc40007fde0ff */
[----:B------:R-:W-:Y:S04]  /*b77a0*/  STL [R1+0x2494], R17 ;  /* 0x0024941101007387 */ /* 0x000fe80000100800 */
        /* <DEDUP_REMOVED lines=16> */
[----:B---3--:R-:W-:Y:S04]  /*b78b0*/  STL.64 [R1+0x5e30], R12 ;  /* 0x005e300c01007387 */ /* 0x008fe80000100a00 */
[----:B------:R0:W-:Y:S01]  /*b78c0*/  STL.64 [R1+0x5e20], R8 ;  /* 0x005e200801007387 */ /* 0x0001e20000100a00 */
[----:B--2---:R-:W-:-:S03]  /*b78d0*/  IMAD.X R5, R11, 0x1, R3, P4 ;  /* 0x000000010b057824 */ /* 0x004fc600020e0603 */
[----:B0-----:R-:W2:Y:S04]  /*b78e0*/  LDL.LU R9, [R1+0x330] ;  /* 0x0003300001097983 */ /* 0x001ea80000300800 */
[----:B------:R-:W-:Y:S04]  /*b78f0*/  STL.64 [R1+0x5e28], R26 ;  /* 0x005e281a01007387 */ /* 0x000fe80000100a00 */
[----:B------:R0:W-:Y:S04]  /*b7900*/  STL.64 [R1+0x5e18], R14 ;  /* 0x005e180e01007387 */ /* 0x0001e80000100a00 */
[----:B0-----:R-:W3:Y:S04]  /*b7910*/  LDL.LU R14, [R1+0x334] ;  /* 0x00033400010e7983 */ /* 0x001ee80000300800 */
[----:B------:R0:W-:Y:S04]  /*b7920*/  STL [R1+0x247c], R5 ;  /* 0x00247c0501007387 */ /* 0x0001e80000100800 */
[----:B0-----:R-:W4:Y:S01]  /*b7930*/  LDL.LU.64 R4, [R1+0x5e40] ;  /* 0x005e400001047983 */ /* 0x001f220000300a00 */
[----:B--2---:R-:W-:-:S02]  /*b7940*/  SHF.R.S32.HI R25, RZ, 0x1f, R9 ;  /* 0x0000001fff197819 */ /* 0x004fc40000011409 */
[----:B------:R-:W-:-:S05]  /*b7950*/  IADD3 R12, P5, PT, R9, R0, RZ ;  /* 0x00000000090c7210 */ /* 0x000fca0007fbe0ff */
[--C-:B------:R-:W-:Y:S01]  /*b7960*/  IMAD.X R13, R25, 0x1, R3.reuse, P5 ;  /* 0x00000001190d7824 */ /* 0x100fe200028e0603 */
[C---:B---3--:R-:W-:Y:S01]  /*b7970*/  IADD3 R26, P4, PT, R14.reuse, R0, RZ ;  /* 0x000000000e1a7210 */ /* 0x048fe20007f9e0ff */
[----:B----4-:R-:W-:Y:S01]  /*b7980*/  IMAD.X R17, R11, 0x1, R4, P6 ;  /* 0x000000010b117824 */ /* 0x010fe200030e0604 */
        /* <DEDUP_REMOVED lines=11> */
[----:B0-----:R-:W4:Y:S04]  /*b7a40*/  LDL.LU.64 R8, [R1+0x5e20] ;  /* 0x005e200001087983 */ /* 0x001f280000300a00 */
[----:B------:R0:W-:Y:S04]  /*b7a50*/  STL [R1+0x2450], R14 ;  /* 0x0024500e01007387 */ /* 0x0001e80000100800 */
[----:B0-----:R-:W4:Y:S04]  /*b7a60*/  LDL.LU.64 R14, [R1+0x5e18] ;  /* 0x005e1800010e7983 */ /* 0x001f280000300a00 */
[----:B------:R0:W-:Y:S04]  /*b7a70*/  STL.64 [R1+0x5e10], R4 ;  /* 0x005e100401007387 */ /* 0x0001e80000100a00 */
[----:B0-----:R1:W4:Y:S04]  /*b7a80*/  LDL.64 R4, [R1+0x2458] ;  /* 0x0024580001047983 */ /* 0x0013280000100a00 */
[----:B--2---:R0:W-:Y:S04]  /*b7a90*/  STL.64 [R1+0x5e08], R16 ;  /* 0x005e081001007387 */ /* 0x0041e80000100a00 */
[----:B0-----:R1:W2:Y:S04]  /*b7aa0*/  LDL.64 R16, [R1+0x2450] ;  /* 0x0024500001107983 */ /* 0x0012a80000100a00 */
[----:B---3--:R-:W-:Y:S04]  /*b7ab0*/  STL.64 [R1+0x5e00], R12 ;  /* 0x005e000c01007387 */ /* 0x008fe80000100a00 */
[----:B------:R0:W-:Y:S04]  /*b7ac0*/  STL.64 [R1+0x5df0], R6 ;  /* 0x005df00601007387 */ /* 0x0001e80000100a00 */
[----:B0-----:R-:W3:Y:S04]  /*b7ad0*/  LDL.LU R7, [R1+0x338] ;  /* 0x0003380001077983 */ /* 0x001ee80000300800 */
[----:B----4-:R-:W-:Y:S01]  /*b7ae0*/  STL.64 [R1+0x5df8], R8 ;  /* 0x005df80801007387 */ /* 0x010fe20000100a00 */
[----:B------:R-:W-:-:S05]  /*b7af0*/  IMAD.X R5, R11, 0x1, R3, P4 ;  /* 0x000000010b057824 */ /* 0x000fca00020e0603 */
        /* <DEDUP_REMOVED lines=331> */
[----:B---3--:R-:W-:Y:S01]  /*b8fb0*/  STL.64 [R1+0x5bf8], R20 ;  /* 0x005bf81401007387 */ /* 0x008fe20000100a00 */
[----:B------:R-:W-:-:S03]  /*b8fc0*/  IMAD.X R5, R11, 0x1, R3, P4 ;  /* 0x000000010b057824 */ /* 0x000fc600020e0603 */
        /* <DEDUP_REMOVED lines=9> */
[----:B------:R-:W-:-:S02]  /*b9060*/  IADD3 R20, P5, PT, R26, R0, RZ ;  /* 0x000000001a147210 */ /* 0x000fc40007fbe0ff */
[----:B------:R-:W-:Y:S01]  /*b9070*/  IADD3 R26, P6, PT, R26, R2, RZ ;  /* 0x000000021a1a7210 */ /* 0x000fe20007fde0ff */
[----:B--2---:R0:W-:Y:S04]  /*b9080*/  STL.64 [R1+0x5be0], R16 ;  /* 0x005be01001007387 */ /* 0x0041e80000100a00 */
[----:B0-----:R-:W2:Y:S01]  /*b9090*/  LDL.LU R16, [R1+0x40c] ;  /* 0x00040c0001107983 */ /* 0x001ea20000300800 */
[----:B------:R-:W-:-:S03]  /*b90a0*/  IMAD.X R21, R25, 0x1, R3, P5 ;  /* 0x0000000119157824 */ /* 0x000fc600028e0603 */
        /* <DEDUP_REMOVED lines=33> */
[----:B0-----:R-:W2:Y:S01]  /*b92c0*/  LDL R16, [R1+0x424] ;  /* 0x0004240001107983 */ /* 0x001ea20000100800 */
        /* <DEDUP_REMOVED lines=32> */
[----:B0-----:R-:W2:Y:S01]  /*b94d0*/  LDL R16, [R1+0x42c] ;  /* 0x00042c0001107983 */ /* 0x001ea20000100800 */
        /* <DEDUP_REMOVED lines=200> */
[----:B------:R-:W-:Y:S01]  /*ba160*/  IADD3 R26, P5, PT, R9, R0, RZ ;  /* 0x00000000091a7210 */ /* 0x000fe20007fbe0ff */
[----:B--2---:R0:W-:Y:S04]  /*ba170*/  STL.64 [R1+0x5a48], R16 ;  /* 0x005a481001007387 */ /* 0x0041e80000100a00 */
[----:B0-----:R-:W2:Y:S01]  /*ba180*/  LDL R16, [R1+0x4ac] ;  /* 0x0004ac0001107983 */ /* 0x001ea20000100800 */
        /* <DEDUP_REMOVED lines=235> */
[----:B0-----:R-:W2:Y:S01]  /*bb040*/  LDL.LU R16, [R1+0x554] ;  /* 0x0005540001107983 */ /* 0x001ea20000300800 */
        /* <DEDUP_REMOVED lines=22> */
[----:B------:R0:W-:Y:S04]  /*bb1b0*/  STL.64 [R1+0x58b0], R18 ;  /* 0x0058b01201007387 */ /* 0x0001e80000100a00 */
[----:B0-----:R-:W2:Y:S04]  /*bb1c0*/  LDL.LU R18, [R1+0x55c] ;  /* 0x00055c0001127983 */ /* 0x001ea80000300800 */
[----:B------:R0:W-:Y:S04]  /*bb1d0*/  STL [R1+0x211c], R5 ;  /* 0x00211c0501007387 */ /* 0x0001e80000100800 */
[----:B0-----:R-:W4:Y:S04]  /*bb1e0*/  LDL.LU.64 R4, [R1+0x58d8] ;  /* 0x0058d80001047983 */ /* 0x001f280000300a00 */
[----:B------:R2:W-:Y:S01]  /*bb1f0*/  STL.64 [R1+0x58c0], R26 ;  /* 0x0058c01a01007387 */ /* 0x0005e20000100a00 */
[----:B---3--:R-:W-:-:S02]  /*bb200*/  SHF.R.S32.HI R25, RZ, 0x1f, R9 ;  /* 0x0000001fff197819 */ /* 0x008fc40000011409 */
[----:B------:R-:W-:-:S05]  /*bb210*/  IADD3 R28, P5, PT, R9, R0, RZ ;  /* 0x00000000091c7210 */ /* 0x000fca0007fbe0ff */
[--C-:B------:R-:W-:Y:S01]  /*bb220*/  IMAD.X R29, R25, 0x1, R3.reuse, P5 ;  /* 0x00000001191d7824 */ /* 0x100fe200028e0603 */
[C---:B--2---:R-:W-:Y:S01]  /*bb230*/  IADD3 R26, P4, PT, R18.reuse, R0, RZ ;  /* 0x00000000121a7210 */ /* 0x044fe20007f9e0ff */
        /* <DEDUP_REMOVED lines=15> */
[----:B------:R0:W-:Y:S04]  /*bb330*/  STL.64 [R1+0x58a8], R4 ;  /* 0x0058a80401007387 */ /* 0x0001e80000100a00 */
[----:B0-----:R1:W2:Y:S04]  /*bb340*/  LDL.64 R4, [R1+0x20f8] ;  /* 0x0020f80001047983 */ /* 0x0012a80000100a00 */
[----:B------:R0:W-:Y:S04]  /*bb350*/  STL.64 [R1+0x58a0], R12 ;  /* 0x0058a00c01007387 */ /* 0x0001e80000100a00 */
[----:B0-----:R1:W2:Y:S04]  /*bb360*/  LDL.64 R12, [R1+0x20f0] ;  /* 0x0020f000010c7983 */ /* 0x0012a80000100a00 */
[----:B---3--:R-:W-:Y:S04]  /*bb370*/  STL.64 [R1+0x5898], R28 ;  /* 0x0058981c01007387 */ /* 0x008fe80000100a00 */
[----:B------:R0:W-:Y:S04]  /*bb380*/  STL.64 [R1+0x5888], R14 ;  /* 0x0058880e01007387 */ /* 0x0001e80000100a00 */
[----:B0-----:R-:W3:Y:S04]  /*bb390*/  LDL.LU R15, [R1+0x560] ;  /* 0x00056000010f7983 */ /* 0x001ee80000300800 */
[----:B----4-:R-:W-:Y:S04]  /*bb3a0*/  STL.64 [R1+0x5890], R26 ;  /* 0x0058901a01007387 */ /* 0x010fe80000100a00 */
[----:B--2---:R0:W-:Y:S04]  /*bb3b0*/  STL.64 [R1+0x5880], R18 ;  /* 0x0058801201007387 */ /* 0x0041e80000100a00 */
[----:B0-----:R-:W2:Y:S01]  /*bb3c0*/  LDL R18, [R1+0x564] ;  /* 0x0005640001127983 */ /* 0x001ea20000100800 */
[----:B------:R-:W-:-:S05]  /*bb3d0*/  IMAD.X R5, R11, 0x1, R3, P4 ;  /* 0x000000010b057824 */ /* 0x000fca00020e0603 */
[----:B------:R0:W-:Y:S04]  /*bb3e0*/  STL [R1+0x20fc], R5 ;  /* 0x0020fc0501007387 */ /* 0x0001e80000100800 */
[----:B0-----:R-:W4:Y:S01]  /*bb3f0*/  LDL.LU.64 R4, [R1+0x58a8] ;  /* 0x0058a80001047983 */ /* 0x001f220000300a00 */
[----:B---3--:R-:W-:Y:S02]  /*bb400*/  SHF.R.S32.HI R25, RZ, 0x1f, R15 ;  /* 0x0000001fff197819 */ /* 0x008fe4000001140f */
        /* <DEDUP_REMOVED lines=15> */
[----:B0-----:R-:W3:Y:S04]  /*bb500*/  LDL.LU.64 R14, [R1+0x5888] ;  /* 0x00588800010e7983 */ /* 0x001ee80000300a00 */
[----:B------:R0:W-:Y:S04]  /*bb510*/  STL [R1+0x20d0], R18 ;  /* 0x0020d01201007387 */ /* 0x0001e80000100800 */
[----:B0-----:R-:W3:Y:S04]  /*bb520*/  LDL.LU.64 R18, [R1+0x5880] ;  /* 0x0058800001127983 */ /* 0x001ee80000300a00 */
[----:B------:R0:W-:Y:S04]  /*bb530*/  STL.64 [R1+0x5878], R4 ;  /* 0x0058780401007387 */ /* 0x0001e80000100a00 */
[----:B0-----:R1:W4:Y:S04]  /*bb540*/  LDL.64 R4, [R1+0x20d8] ;  /* 0x0020d80001047983 */ /* 0x0013280000100a00 */
[----:B------:R-:W-:Y:S04]  /*bb550*/  STL.64 [R1+0x5868], R16 ;  /* 0x0058681001007387 */ /* 0x000fe80000100a00 */
[----:B--2---:R0:W-:Y:S04]  /*bb560*/  STL.64 [R1+0x5870], R12 ;  /* 0x0058700c01007387 */ /* 0x0041e80000100a00 */
[----:B0-----:R1:W2:Y:S04]  /*bb570*/  LDL.64 R12, [R1+0x20d0] ;  /* 0x0020d000010c7983 */ /* 0x0012a80000100a00 */
[----:B------:R0:W-:Y:S04]  /*bb580*/  STL.64 [R1+0x5858], R6 ;  /* 0x0058580601007387 */ /* 0x0001e80000100a00 */
[----:B0-----:R-:W2:Y:S04]  /*bb590*/  LDL.LU R7, [R1+0x568] ;  /* 0x0005680001077983 */ /* 0x001ea80000300800 */
[----:B------:R-:W-:Y:S04]  /*bb5a0*/  STL.64 [R1+0x5860], R8 ;  /* 0x0058600801007387 */ /* 0x000fe80000100a00 */
[----:B---3--:R0:W-:Y:S04]  /*bb5b0*/  STL.64 [R1+0x5850], R18 ;  /* 0x0058501201007387 */ /* 0x0081e80000100a00 */
[----:B0-----:R-:W3:Y:S01]  /*bb5c0*/  LDL R18, [R1+0x56c] ;  /* 0x00056c0001127983 */ /* 0x001ee20000100800 */
[----:B----4-:R-:W-:-:S05]  /*bb5d0*/  IMAD.X R5, R11, 0x1, R3, P4 ;  /* 0x000000010b057824 */ /* 0x010fca00020e0603 */
[----:B------:R0:W-:Y:S04]  /*bb5e0*/  STL [R1+0x20dc], R5 ;  /* 0x0020dc0501007387 */ /* 0x0001e80000100800 */
[----:B0-----:R-:W4:Y:S01]  /*bb5f0*/  LDL.LU.64 R4, [R1+0x5878] ;  /* 0x0058780001047983 */ /* 0x001f220000300a00 */
[----:B--2---:R-:W-:Y:S02]  /*bb600*/  SHF.R.S32.HI R25, RZ, 0x1f, R7 ;  /* 0x0000001fff197819 */ /* 0x004fe40000011407 */
        /* <DEDUP_REMOVED lines=58> */
[----:B------:R-:W-:Y:S04]  /*bb9b0*/  STL.64 [R1+0x5800], R28 ;  /* 0x0058001c01007387 */ /* 0x000fe80000100a00 */
[----:B------:R0:W-:Y:S01]  /*bb9c0*/  STL.64 [R1+0x57e8], R20 ;  /* 0x0057e81401007387 */ /* 0x0001e20000100a00 */
[----:B---3--:R-:W-:-:S03]  /*bb9d0*/  IMAD.X R5, R11, 0x1, R3, P4 ;  /* 0x000000010b057824 */ /* 0x008fc600020e0603 */
[----:B0-----:R-:W3:Y:S04]  /*bb9e0*/  LDL R20, [R1+0x57c] ;  /* 0x00057c0001147983 */ /* 0x001ee80000100800 */
[----:B----4-:R0:W-:Y:S04]  /*bb9f0*/  STL.64 [R1+0x57f0], R8 ;  /* 0x0057f00801007387 */ /* 0x0101e80000100a00 */
[----:B0-----:R-:W4:Y:S04]  /*bba00*/  LDL.LU R9, [R1+0x578] ;  /* 0x0005780001097983 */ /* 0x001f280000300800 */
[----:B------:R-:W-:Y:S04]  /*bba10*/  STL.64 [R1+0x57f8], R14 ;  /* 0x0057f80e01007387 */ /* 0x000fe80000100a00 */
[----:B------:R0:W-:Y:S04]  /*bba20*/  STL [R1+0x209c], R5 ;  /* 0x00209c0501007387 */ /* 0x0001e80000100800 */
[----:B0-----:R-:W2:Y:S01]  /*bba30*/  LDL.LU.64 R4, [R1+0x5810] ;  /* 0x0058100001047983 */ /* 0x001ea20000300a00 */
[----:B---3--:R-:W-:-:S02]  /*bba40*/  IADD3 R14, P4, PT, R20, R0, RZ ;  /* 0x00000000140e7210 */ /* 0x008fc40007f9e0ff */
[----:B----4-:R-:W-:Y:S02]  /*bba50*/  SHF.R.S32.HI R25, RZ, 0x1f, R9 ;  /* 0x0000001fff197819 */ /* 0x010fe40000011409 */
[----:B------:R-:W-:-:S05]  /*bba60*/  IADD3 R28, P5, PT, R9, R0, RZ ;  /* 0x00000000091c7210 */ /* 0x000fca0007fbe0ff */
[--C-:B------:R-:W-:Y:S02]  /*bba70*/  IMAD.X R29, R25, 0x1, R3.reuse, P5 ;  /* 0x00000001191d7824 */ /* 0x100fe400028e0603 */
        /* <DEDUP_REMOVED lines=16> */
[----:B0-----:R1:W2:Y:S04]  /*bbb80*/  LDL.64 R20, [R1+0x2078] ;  /* 0x0020780001147983 */ /* 0x0012a80000100a00 */
[----:B------:R-:W-:Y:S04]  /*bbb90*/  STL.64 [R1+0x57c8], R18 ;  /* 0x0057c81201007387 */ /* 0x000fe80000100a00 */
        /* <DEDUP_REMOVED lines=12> */
[----:B0-----:R-:W2:Y:S01]  /*bbc60*/  LDL R20, [R1+0x584] ;  /* 0x0005840001147983 */ /* 0x001ea20000100800 */
        /* <DEDUP_REMOVED lines=24> */
[----:B------:R0:W-:Y:S04]  /*bbdf0*/  STL.64 [R1+0x5780], R28 ;  /* 0x0057801c01007387 */ /* 0x0001e80000100a00 */
[----:B0-----:R-:W2:Y:S01]  /*bbe00*/  LDL.LU R28, [R1+0x58c] ;  /* 0x00058c00011c7983 */ /* 0x001ea20000300800 */
[----:B---3--:R-:W-:-:S03]  /*bbe10*/  IMAD.X R5, R11, 0x1, R3, P4 ;  /* 0x000000010b057824 */ /* 0x008fc600020e0603 */
[----:B--2---:R-:W-:Y:S04]  /*bbe20*/  STL.64 [R1+0x5798], R28 ;  /* 0x0057981c01007387 */ /* 0x004fe80000100a00 */
[----:B------:R0:W-:Y:S04]  /*bbe30*/  STL.64 [R1+0x5788], R6 ;  /* 0x0057880601007387 */ /* 0x0001e80000100a00 */
[----:B0-----:R-:W2:Y:S04]  /*bbe40*/  LDL.LU R7, [R1+0x588] ;  /* 0x0005880001077983 */ /* 0x001ea80000300800 */
[----:B------:R-:W-:Y:S04]  /*bbe50*/  STL.64 [R1+0x5790], R12 ;  /* 0x0057900c01007387 */ /* 0x000fe80000100a00 */
[----:B------:R0:W-:Y:S04]  /*bbe60*/  STL [R1+0x205c], R5 ;  /* 0x00205c0501007387 */ /* 0x0001e80000100800 */
[----:B0-----:R-:W3:Y:S01]  /*bbe70*/  LDL.LU.64 R4, [R1+0x57a8] ;  /* 0x0057a80001047983 */ /* 0x001ee20000300a00 */
[----:B--2---:R-:W-:-:S02]  /*bbe80*/  SHF.R.S32.HI R25, RZ, 0x1f, R7 ;  /* 0x0000001fff197819 */ /* 0x004fc40000011407 */
[----:B------:R-:W-:-:S05]  /*bbe90*/  IADD3 R28, P5, PT, R7, R0, RZ ;  /* 0x00000000071c7210 */ /* 0x000fca0007fbe0ff */
[----:B------:R-:W-:Y:S02]  /*bbea0*/  IMAD.X R29, R25, 0x1, R3, P5 ;  /* 0x00000001191d7824 */ /* 0x000fe400028e0603 */
[----:B---3--:R-:W-:-:S05]  /*bbeb0*/  IMAD.X R21, R11, 0x1, R4, P6 ;  /* 0x000000010b157824 */ /* 0x008fca00030e0604 */
        /* <DEDUP_REMOVED lines=17> */
[----:B--2---:R-:W-:Y:S04]  /*bbfd0*/  STL.64 [R1+0x5760], R20 ;  /* 0x0057601401007387 */ /* 0x004fe80000100a00 */
[----:B------:R0:W-:Y:S04]  /*bbfe0*/  STL.64 [R1+0x5768], R18 ;  /* 0x0057681201007387 */ /* 0x0001e80000100a00 */
[----:B0-----:R-:W2:Y:S04]  /*bbff0*/  LDL.LU R18, [R1+0x590] ;  /* 0x0005900001127983 */ /* 0x001ea80000300800 */
        /* <DEDUP_REMOVED lines=10> */
[----:B----4-:R-:W-:Y:S01]  /*bc0a0*/  IMAD.X R17, R11, 0x1, R4, P6 ;  /* 0x000000010b117824 */ /* 0x010fe200030e0604 */
[----:B------:R-:W-:-:S04]  /*bc0b0*/  IADD3 R18, P6, PT, R18, R2, RZ ;  /* 0x0000000212127210 */ /* 0x000fc80007fde0ff */
[----:B------:R0:W-:Y:S04]  /*bc0c0*/  STL [R1+0x2034], R17 ;  /* 0x0020341101007387 */ /* 0x0001e80000100800 */
[----:B0-----:R-:W2:Y:S04]  /*bc0d0*/  LDL.LU.64 R16, [R1+0x5770] ;  /* 0x0057700001107983 */ /* 0x001ea80000300a00 */
[----:B------:R0:W-:Y:S04]  /*bc0e0*/  STL [R1+0x2020], R18 ;  /* 0x0020201201007387 */ /* 0x0001e80000100800 */
[----:B0-----:R-:W4:Y:S04]  /*bc0f0*/  LDL.LU.64 R18, [R1+0x5768] ;  /* 0x0057680001127983 */ /* 0x001f280000300a00 */
[----:B------:R0:W-:Y:S04]  /*bc100*/  STL.64 [R1+0x2028], R20 ;  /* 0x0020281401007387 */ /* 0x0001e80000100a00 */
[----:B0-----:R-:W2:Y:S04]  /*bc110*/  LDL.LU.64 R20, [R1+0x5760] ;  /* 0x0057600001147983 */ /* 0x001ea80000300a00 */
[----:B------:R0:W-:Y:S04]  /*bc120*/  STL.64 [R1+0x5750], R2 ;  /* 0x0057500201007387 */ /* 0x0001e80000100a00 */
[----:B0-----:R-:W2:Y:S04]  /*bc130*/  LDL.64 R2, [R1+0x2020] ;  /* 0x0020200001027983 */ /* 0x001ea80000100a00 */
[----:B--2---:R3:W-:Y:S02]  /*bc140*/  STL [R1+0x5758], R2 ;  /* 0x0057580201007387 */ /* 0x0047e40000100800 */
[----:B---3--:R-:W-:-:S05]  /*bc150*/  IADD3 R2, P4, PT, R28, R0, RZ ;  /* 0x000000001c027210 */ /* 0x008fca0007f9e0ff */
[----:B------:R0:W-:Y:S04]  /*bc160*/  STL [R1+0x2018], R2 ;  /* 0x0020180201007387 */ /* 0x0001e80000100800 */
[----:B0-----:R1:W2:Y:S01]  /*bc170*/  LDL.LU R2, [R1+0x5758] ;  /* 0x0057580001027983 */ /* 0x0012a20000300800 */
[----:B------:R-:W-:-:S05]  /*bc180*/  IMAD.X R3, R25, 0x1, R4, P6 ;  /* 0x0000000119037824 */ /* 0x000fca00030e0604 */
[----:B------:R2:W-:Y:S04]  /*bc190*/  STL [R1+0x2024], R3 ;  /* 0x0020240301007387 */ /* 0x0005e80000100800 */
[----:B--2---:R-:W2:Y:S01]  /*bc1a0*/  LDL.LU.64 R2, [R1+0x5750] ;  /* 0x0057500001027983 */ /* 0x004ea20000300a00 */
        /* <DEDUP_REMOVED lines=40> */
[----:B----4-:R-:W-:Y:S01]  /*bc430*/  STL.64 [R1+0x5700], R18 ;  /* 0x0057001201007387 */ /* 0x010fe20000100a00 */
[----:B---3--:R-:W-:-:S03]  /*bc440*/  IMAD.X R5, R11, 0x1, R3, P4 ;  /* 0x000000010b057824 */ /* 0x008fc600020e0603 */
[----:B------:R0:W-:Y:S04]  /*bc450*/  STL.64 [R1+0x56e8], R16 ;  /* 0x0056e81001007387 */ /* 0x0001e80000100a00 */
[----:B0-----:R-:W3:Y:S04]  /*bc460*/  LDL R16, [R1+0x5a4] ;  /* 0x0005a40001107983 */ /* 0x001ee80000100800 */
[----:B------:R0:W-:Y:S04]  /*bc470*/  STL.64 [R1+0x56f0], R22 ;  /* 0x0056f01601007387 */ /* 0x0001e80000100a00 */
[----:B0-----:R-:W4:Y:S04]  /*bc480*/  LDL.LU R23, [R1+0x5a0] ;  /* 0x0005a00001177983 */ /* 0x001f280000300800 */
[----:B------:R0:W-:Y:S04]  /*bc490*/  STL [R1+0x1ffc], R5 ;  /* 0x001ffc0501007387 */ /* 0x0001e80000100800 */
[----:B0-----:R-:W2:Y:S01]  /*bc4a0*/  LDL.LU.64 R4, [R1+0x5710] ;  /* 0x0057100001047983 */ /* 0x001ea20000300a00 */
[----:B----4-:R-:W-:-:S02]  /*bc4b0*/  SHF.R.S32.HI R25, RZ, 0x1f, R23 ;  /* 0x0000001fff197819 */ /* 0x010fc40000011417 */
[----:B------:R-:W-:Y:S01]  /*bc4c0*/  IADD3 R18, P5, PT, R23, R0, RZ ;  /* 0x0000000017127210 */ /* 0x000fe20007fbe0ff */
[----:B--2---:R-:W-:-:S04]  /*bc4d0*/  IMAD.X R29, R11, 0x1, R4, P6 ;  /* 0x000000010b1d7824 */ /* 0x004fc800030e0604 */
[----:B------:R-:W-:Y:S01]  /*bc4e0*/  IMAD.X R19, R25, 0x1, R3, P5 ;  /* 0x0000000119137824 */ /* 0x000fe200028e0603 */
[----:B------:R0:W-:Y:S04]  /*bc4f0*/  STL [R1+0x1ff4], R29 ;  /* 0x001ff41d01007387 */ /* 0x0001e80000100800 */
[----:B0-----:R-:W2:Y:S04]  /*bc500*/  LDL.LU.64 R28, [R1+0x5708] ;  /* 0x00570800011c7983 */ /* 0x001ea80000300a00 */
[----:B------:R3:W-:Y:S04]  /*bc510*/  STL.64 [R1+0x56f8], R4 ;  /* 0x0056f80401007387 */ /* 0x0007e80000100a00 */
[----:B------:R0:W-:Y:S01]  /*bc520*/  STL.64 [R1+0x1fe8], R18 ;  /* 0x001fe81201007387 */ /* 0x0001e20000100a00 */
[----:B---3--:R-:W-:-:S03]  /*bc530*/  IADD3 R4, P4, PT, R16, R0, RZ ;  /* 0x0000000010047210 */ /* 0x008fc60007f9e0ff */
[----:B0-----:R-:W3:Y:S04]  /*bc540*/  LDL.LU.64 R18, [R1+0x5700] ;  /* 0x0057000001127983 */ /* 0x001ee80000300a00 */
[----:B------:R0:W-:Y:S04]  /*bc550*/  STL [R1+0x1fd8], R4 ;  /* 0x001fd80401007387 */ /* 0x0001e80000100800 */
[----:B0-----:R-:W4:Y:S01]  /*bc560*/  LDL.LU.64 R4, [R1+0x56f8] ;  /* 0x0056f80001047983 */ /* 0x001f220000300a00 */
[----:B------:R-:W-:Y:S02]  /*bc570*/  IADD3 R22, P6, PT, R23, R2, RZ ;  /* 0x0000000217167210 */ /* 0x000fe40007fde0ff */
[----:B------:R-:W-:-:S03]  /*bc580*/  SHF.R.S32.HI R11, RZ, 0x1f, R16 ;  /* 0x0000001fff0b7819 */ /* 0x000fc60000011410 */
[----:B----4-:R-:W-:-:S05]  /*bc590*/  IMAD.X R23, R25, 0x1, R4, P6 ;  /* 0x0000000119177824 */ /* 0x010fca00030e0604 */
[----:B------:R0:W-:Y:S04]  /*bc5a0*/  STL.64 [R1+0x1fe0], R22 ;  /* 0x001fe01601007387 */ /* 0x0001e80000100a00 */
[----:B0-----:R-:W4:Y:S01]  /*bc5b0*/  LDL.LU.64 R22, [R1+0x56f0] ;  /* 0x0056f00001167983 */ /* 0x001f220000300a00 */
[----:B------:R-:W-:-:S05]  /*bc5c0*/  IADD3 R16, P6, PT, R16, R2, RZ ;  /* 0x0000000210107210 */ /* 0x000fca0007fde0ff */
[----:B------:R0:W-:Y:S04]  /*bc5d0*/  STL [R1+0x1fd0], R16 ;  /* 0x001fd01001007387 */ /* 0x0001e80000100800 */
[----:B0-----:R-:W2:Y:S04]  /*bc5e0*/  LDL.LU.64 R16, [R1+0x56e8] ;  /* 0x0056e80001107983 */ /* 0x001ea80000300a00 */
[----:B----4-:R0:W-:Y:S04]  /*bc5f0*/  STL.64 [R1+0x56e0], R22 ;  /* 0x0056e01601007387 */ /* 0x0101e80000100a00 */
[----:B0-----:R1:W4:Y:S04]  /*bc600*/  LDL.64 R22, [R1+0x1fd8] ;  /* 0x001fd80001167983 */ /* 0x0013280000100a00 */
[----:B------:R-:W-:Y:S04]  /*bc610*/  STL.64 [R1+0x56d0], R8 ;  /* 0x0056d00801007387 */ /* 0x000fe80000100a00 */
[----:B------:R0:W-:Y:S04]  /*bc620*/  STL.64 [R1+0x56d8], R14 ;  /* 0x0056d80e01007387 */ /* 0x0001e80000100a00 */
[----:B0-----:R1:W4:Y:S04]  /*bc630*/  LDL.64 R14, [R1+0x1fd0] ;  /* 0x001fd000010e7983 */ /* 0x0013280000100a00 */
[----:B--2---:R0:W-:Y:S04]  /*bc640*/  STL.64 [R1+0x56b8], R16 ;  /* 0x0056b81001007387 */ /* 0x0041e80000100a00 */
[----:B0-----:R-:W2:Y:S04]  /*bc650*/  LDL.LU R16, [R1+0x5ac] ;  /* 0x0005ac0001107983 */ /* 0x001ea80000300800 */
[----:B---3--:R0:W-:Y:S04]  /*bc660*/  STL.64 [R1+0x56c0], R18 ;  /* 0x0056c01201007387 */ /* 0x0081e80000100a00 */
[----:B0-----:R-:W3:Y:S01]  /*bc670*/  LDL.LU R19, [R1+0x5a8] ;  /* 0x0005a80001137983 */ /* 0x001ee20000300800 */
[----:B----4-:R-:W-:-:S05]  /*bc680*/  IMAD.X R23, R11, 0x1, R3, P4 ;  /* 0x000000010b177824 */ /* 0x010fca00020e0603 */
[----:B------:R0:W-:Y:S04]  /*bc690*/  STL [R1+0x1fdc], R23 ;  /* 0x001fdc1701007387 */ /* 0x0001e80000100800 */
[----:B0-----:R-:W4:Y:S01]  /*bc6a0*/  LDL.LU.64 R22, [R1+0x56e0] ;  /* 0x0056e00001167983 */ /* 0x001f220000300a00 */
[----:B------:R-:W-:Y:S01]  /*bc6b0*/  IMAD.X R15, R11, 0x1, R4, P6 ;  /* 0x000000010b0f7824 */ /* 0x000fe200030e0604 */
[----:B--2---:R-:W-:Y:S02]  /*bc6c0*/  SHF.R.S32.HI R11, RZ, 0x1f, R16 ;  /* 0x0000001fff0b7819 */ /* 0x004fe40000011410 */
[----:B---3--:R-:W-:Y:S02]  /*bc6d0*/  SHF.R.S32.HI R25, RZ, 0x1f, R19 ;  /* 0x0000001fff197819 */ /* 0x008fe40000011413 */
[----:B------:R-:W-:-:S02]  /*bc6e0*/  IADD3 R8, P5, PT, R19, R0, RZ ;  /* 0x0000000013087210 */ /* 0x000fc40007fbe0ff */
[----:B------:R-:W-:-:S03]  /*bc6f0*/  IADD3 R18, P6, PT, R19, R2, RZ ;  /* 0x0000000213127210 */ /* 0x000fc60007fde0ff */
[C---:B------:R-:W-:Y:S02]  /*bc700*/  IMAD.X R9, R25.reuse, 0x1, R3, P5 ;  /* 0x0000000119097824 */ /* 0x040fe400028e0603 */
[----:B------:R-:W-:Y:S01]  /*bc710*/  IMAD.X R19, R25, 0x1, R4, P6 ;  /* 0x0000000119137824 */ /* 0x000fe200030e0604 */
[----:B----4-:R-:W-:Y:S04]  /*bc720*/  STL.64 [R1+0x56c8], R22 ;  /* 0x0056c81601007387 */ /* 0x010fe80000100a00 */
[----:B------:R0:W-:Y:S04]  /*bc730*/  STL [R1+0x1fd4], R15 ;  /* 0x001fd40f01007387 */ /* 0x0001e80000100800 */
[----:B0-----:R-:W2:Y:S01]  /*bc740*/  LDL.LU.64 R14, [R1+0x56d8] ;  /* 0x0056d800010e7983 */ /* 0x001ea20000300a00 */
[----:B------:R-:W-:-:S03]  /*bc750*/  IADD3 R22, P4, PT, R16, R0, RZ ;  /* 0x0000000010167210 */ /* 0x000fc60007f9e0ff */
[----:B------:R0:W-:Y:S01]  /*bc760*/  STL.64 [R1+0x1fc8], R8 ;  /* 0x001fc80801007387 */ /* 0x0001e20000100a00 */
[----:B------:R-:W-:-:S03]  /*bc770*/  IADD3 R16, P6, PT, R16, R2, RZ ;  /* 0x0000000210107210 */ /* 0x000fc60007fde0ff */
        /* <DEDUP_REMOVED lines=15> */
[----:B0-----:R-:W3:Y:S01]  /*bc870*/  LDL R18, [R1+0x12b4] ;  /* 0x0012b40001127983 */ /* 0x001ee20000100800 */
[----:B--2---:R-:W-:-:S05]  /*bc880*/  IMAD.X R23, R11, 0x1, R3, P4 ;  /* 0x000000010b177824 */ /* 0x004fca00020e0603 */
[----:B------:R0:W-:Y:S04]  /*bc890*/  STL [R1+0x1fbc], R23 ;  /* 0x001fbc1701007387 */ /* 0x0001e80000100800 */
[----:B------:R1:W2:Y:S01]  /*bc8a0*/  LDL.LU R22, [R1+0x56b0] ;  /* 0x0056b00001167983 */ /* 0x0002a20000300800 */
[----:B----4-:R-:W-:Y:S02]  /*bc8b0*/  SHF.R.S32.HI R25, RZ, 0x1f, R14 ;  /* 0x0000001fff197819 */ /* 0x010fe4000001140e */
[C---:B------:R-:W-:Y:S01]  /*bc8c0*/  IADD3 R16, P5, PT, R14.reuse, R0, RZ ;  /* 0x000000000e107210 */ /* 0x040fe20007fbe0ff */
[----:B0-----:R-:W-:Y:S01]  /*bc8d0*/  IMAD.X R23, R11, 0x1, R4, P6 ;  /* 0x000000010b177824 */ /* 0x001fe200030e0604 */
[----:B------:R-:W-:-:S03]  /*bc8e0*/  IADD3 R14, P6, PT, R14, R2, RZ ;  /* 0x000000020e0e7210 */ /* 0x000fc60007fde0ff */
[----:B------:R-:W-:Y:S01]  /*bc8f0*/  IMAD.X R17, R25, 0x1, R3, P5 ;  /* 0x0000000119117824 */ /* 0x000fe200028e0603 */
[----:B------:R2:W-:Y:S04]  /*bc900*/  STL [R1+0x1fb4], R23 ;  /* 0x001fb41701007387 */ /* 0x0005e80000100800 */
        /* <DEDUP_REMOVED lines=20> */
[----:B0-----:R-:W3:Y:S04]  /*bca50*/  LDL.LU R9, [R1+0x12b8] ;  /* 0x0012b80001097983 */ /* 0x001ee80000300800 */
[----:B----4-:R0:W-:Y:S04]  /*bca60*/  STL.64 [R1+0x5658], R14 ;  /* 0x0056580e01007387 */ /* 0x0101e80000100a00 */
[----:B0-----:R-:W4:Y:S01]  /*bca70*/  LDL.LU R14, [R1+0x12bc] ;  /* 0x0012bc00010e7983 */ /* 0x001f220000300800 */
[----:B--2---:R-:W-:-:S05]  /*bca80*/  IMAD.X R19, R11, 0x1, R3, P4 ;  /* 0x000000010b137824 */ /* 0x004fca00020e0603 */
[----:B------:R0:W-:Y:S04]  /*bca90*/  STL [R1+0x1f9c], R19 ;  /* 0x001f9c1301007387 */ /* 0x0001e80000100800 */
[----:B------:R1:W2:Y:S01]  /*bcaa0*/  LDL.LU R18, [R1+0x5680] ;  /* 0x0056800001127983 */ /* 0x0002a20000300800 */
[----:B---3--:R-:W-:Y:S01]  /*bcab0*/  SHF.R.S32.HI R25, RZ, 0x1f, R9 ;  /* 0x0000001fff197819 */ /* 0x008fe20000011409 */
[----:B0-----:R-:W-:Y:S01]  /*bcac0*/  IMAD.X R19, R11, 0x1, R4, P6 ;  /* 0x000000010b137824 */ /* 0x001fe200030e0604 */
[C---:B------:R-:W-:Y:S02]  /*bcad0*/  IADD3 R22, P5, PT, R9.reuse, R0, RZ ;  /* 0x0000000009167210 */ /* 0x040fe40007fbe0ff */
[----:B------:R-:W-:Y:S02]  /*bcae0*/  IADD3 R8, P6, PT, R9, R2, RZ ;  /* 0x0000000209087210 */ /* 0x000fe40007fde0ff */
[----:B------:R2:W-:Y:S01]  /*bcaf0*/  STL [R1+0x1f94], R19 ;  /* 0x001f941301007387 */ /* 0x0005e20000100800 */
[----:B------:R-:W-:-:S02]  /*bcb00*/  IMAD.X R23, R25, 0x1, R3, P5 ;  /* 0x0000000119177824 */ /* 0x000fc400028e0603 */
[----:B------:R-:W-:Y:S01]  /*bcb10*/  IMAD.X R9, R25, 0x1, R4, P6 ;  /* 0x0000000119097824 */ /* 0x000fe200030e0604 */
[----:B----4-:R-:W-:Y:S01]  /*bcb20*/  SHF.R.S32.HI R11, RZ, 0x1f, R14 ;  /* 0x0000001fff0b7819 */ /* 0x010fe2000001140e */
[----:B--2---:R-:W2:Y:S04]  /*bcb30*/  LDL.LU.64 R18, [R1+0x5678] ;  /* 0x0056780001127983 */ /* 0x004ea80000300a00 */
[----:B------:R0:W-:Y:S04]  /*bcb40*/  STL.64 [R1+0x5668], R12 ;  /* 0x0056680c01007387 */ /* 0x0001e80000100a00 */
[----:B------:R3:W-:Y:S01]  /*bcb50*/  STL.64 [R1+0x1f88], R22 ;  /* 0x001f881601007387 */ /* 0x0007e20000100a00 */
[----:B0-----:R-:W-:-:S03]  /*bcb60*/  IADD3 R12, P4, PT, R14, R0, RZ ;  /* 0x000000000e0c7210 */ /* 0x001fc60007f9e0ff */
[----:B---3--:R-:W3:Y:S01]  /*bcb70*/  LDL.LU.64 R22, [R1+0x5670] ;  /* 0x0056700001167983 */ /* 0x008ee20000300a00 */
[----:B------:R-:W-:-:S03]  /*bcb80*/  IADD3 R14, P6, PT, R14, R2, RZ ;  /* 0x000000020e0e7210 */ /* 0x000fc60007fde0ff */
        /* <DEDUP_REMOVED lines=10> */
[----:B0-----:R1:W3:Y:S04]  /*bcc30*/  LDL.64 R16, [R1+0x1f70] ;  /* 0x001f700001107983 */ /* 0x0012e80000100a00 */
[----:B------:R0:W-:Y:S04]  /*bcc40*/  STL.64 [R1+0x5630], R6 ;  /* 0x0056300601007387 */ /* 0x0001e80000100a00 */
[----:B0-----:R-:W4:Y:S04]  /*bcc50*/  LDL.LU R7, [R1+0x12c0] ;  /* 0x0012c00001077983 */ /* 0x001f280000300800 */
[----:B------:R0:W-:Y:S04]  /*bcc60*/  STL.64 [R1+0x5628], R8 ;  /* 0x0056280801007387 */ /* 0x0001e80000100a00 */
[----:B0-----:R-:W4:Y:S01]  /*bcc70*/  LDL.LU R8, [R1+0x12c4] ;  /* 0x0012c40001087983 */ /* 0x001f220000300800 */
[----:B--2---:R-:W-:-:S05]  /*bcc80*/  IMAD.X R15, R11, 0x1, R3, P4 ;  /* 0x000000010b0f7824 */ /* 0x004fca00020e0603 */
[----:B------:R0:W-:Y:S01]  /*bcc90*/  STL [R1+0x1f7c], R15 ;  /* 0x001f7c0f01007387 */ /* 0x0001e20000100800 */
[----:B---3--:R-:W-:-:S03]  /*bcca0*/  IMAD.X R17, R11, 0x1, R4, P6 ;  /* 0x000000010b117824 */ /* 0x008fc600030e0604 */
[----:B0-----:R-:W2:Y:S04]  /*bccb0*/  LDL.LU.64 R14, [R1+0x5650] ;  /* 0x00565000010e7983 */ /* 0x001ea80000300a00 */
[----:B------:R0:W-:Y:S01]  /*bccc0*/  STL [R1+0x1f74], R17 ;  /* 0x001f741101007387 */ /* 0x0001e20000100800 */
[----:B----4-:R-:W-:Y:S02]  /*bccd0*/  SHF.R.S32.HI R25, RZ, 0x1f, R7 ;  /* 0x0000001fff197819 */ /* 0x010fe40000011407 */
[----:B------:R-:W-:Y:S01]  /*bcce0*/  IADD3 R18, P5, PT, R7, R0, RZ ;  /* 0x0000000007127210 */ /* 0x000fe20007fbe0ff */
[----:B0-----:R-:W3:Y:S04]  /*bccf0*/  LDL.LU.64 R16, [R1+0x5648] ;  /* 0x0056480001107983 */ /* 0x001ee80000300a00 */
[----:B------:R0:W-:Y:S01]  /*bcd00*/  STL.64 [R1+0x5638], R4 ;  /* 0x0056380401007387 */ /* 0x0001e20000100a00 */
[----:B------:R-:W-:-:S05]  /*bcd10*/  IMAD.X R19, R25, 0x1, R3, P5 ;  /* 0x0000000119137824 */ /* 0x000fca00028e0603 */
[----:B------:R4:W-:Y:S01]  /*bcd20*/  STL.64 [R1+0x1f68], R18 ;  /* 0x001f681201007387 */ /* 0x0009e20000100a00 */
[----:B0-----:R-:W-:-:S03]  /*bcd30*/  IADD3 R4, P4, PT, R8, R0, RZ ;  /* 0x0000000008047210 */ /* 0x001fc60007f9e0ff */
[----:B----4-:R-:W4:Y:S04]  /*bcd40*/  LDL.LU.64 R18, [R1+0x5640] ;  /* 0x0056400001127983 */ /* 0x010f280000300a00 */
        /* <DEDUP_REMOVED lines=13> */
[----:B0-----:R1:W4:Y:S04]  /*bce20*/  LDL.64 R14, [R1+0x1f50] ;  /* 0x001f5000010e7983 */ /* 0x0013280000100a00 */
[----:B------:R-:W-:Y:S04]  /*bce30*/  STL.64 [R1+0x5610], R22 ;  /* 0x0056101601007387 */ /* 0x000fe80000100a00 */
[----:B------:R0:W-:Y:S04]  /*bce40*/  STL.64 [R1+0x55f8], R20 ;  /* 0x0055f81401007387 */ /* 0x0001e80000100a00 */
[----:B0-----:R-:W4:Y:S04]  /*bce50*/  LDL R20, [R1+0x12cc] ;  /* 0x0012cc0001147983 */ /* 0x001f280000100800 */
[----:B------:R0:W-:Y:S04]  /*bce60*/  STL.64 [R1+0x5600], R28 ;  /* 0x0056001c01007387 */ /* 0x0001e80000100a00 */
[----:B0-----:R-:W4:Y:S04]  /*bce70*/  LDL.LU R29, [R1+0x12c8] ;  /* 0x0012c800011d7983 */ /* 0x001f280000300800 */
[----:B--2---:R-:W-:Y:S01]  /*bce80*/  STL.64 [R1+0x5608], R8 ;  /* 0x0056080801007387 */ /* 0x004fe20000100a00 */
[----:B---3--:R-:W-:-:S05]  /*bce90*/  IMAD.X R5, R11, 0x1, R3, P4 ;  /* 0x000000010b057824 */ /* 0x008fca00020e0603 */
[----:B------:R0:W-:Y:S04]  /*bcea0*/  STL [R1+0x1f5c], R5 ;  /* 0x001f5c0501007387 */ /* 0x0001e80000100800 */
[----:B0-----:R-:W2:Y:S01]  /*bceb0*/  LDL.LU.64 R4, [R1+0x5620] ;  /* 0x0056200001047983 */ /* 0x001ea20000300a00 */
[-C--:B----4-:R-:W-:Y:S02]  /*bcec0*/  IADD3 R8, P4, PT, R20, R0.reuse, RZ ;  /* 0x0000000014087210 */ /* 0x090fe40007f9e0ff */
[----:B------:R-:W-:Y:S02]  /*bced0*/  SHF.R.S32.HI R25, RZ, 0x1f, R29 ;  /* 0x0000001fff197819 */ /* 0x000fe4000001141d */
        /* <DEDUP_REMOVED lines=19> */
[----:B--2---:R-:W-:Y:S04]  /*bd010*/  STL.64 [R1+0x55d8], R14 ;  /* 0x0055d80e01007387 */ /* 0x004fe80000100a00 */
[----:B------:R0:W-:Y:S04]  /*bd020*/  STL.64 [R1+0x55e0], R18 ;  /* 0x0055e01201007387 */ /* 0x0001e80000100a00 */
[----:B0-----:R-:W2:Y:S04]  /*bd030*/  LDL.LU R18, [R1+0x12d0] ;  /* 0x0012d00001127983 */ /* 0x001ea80000300800 */
[----:B------:R0:W-:Y:S04]  /*bd040*/  STL.64 [R1+0x55e8], R16 ;  /* 0x0055e81001007387 */ /* 0x0001e80000100a00 */
[----:B0-----:R1:W2:Y:S04]  /*bd050*/  LDL.64 R16, [R1+0x1f10] ;  /* 0x001f100001107983 */ /* 0x0012a80000100a00 */
[----:B---3--:R-:W-:Y:S04]  /*bd060*/  STL.64 [R1+0x55d0], R22 ;  /* 0x0055d01601007387 */ /* 0x008fe80000100a00 */
[----:B----4-:R0:W-:Y:S04]  /*bd070*/  STL.64 [R1+0x55c0], R8 ;  /* 0x0055c00801007387 */ /* 0x0101e80000100a00 */
[----:B0-----:R-:W3:Y:S01]  /*bd080*/  LDL R8, [R1+0x12d4] ;  /* 0x0012d40001087983 */ /* 0x001ee20000100800 */
[----:B------:R-:W-:-:S05]  /*bd090*/  IMAD.X R5, R11, 0x1, R3, P4 ;  /* 0x000000010b057824 */ /* 0x000fca00020e0603 */
        /* <DEDUP_REMOVED lines=14> */
[----:B0-----:R1:W2:Y:S01]  /*bd180*/  LDL.64 R2, [R1+0x1ed8] ;  /* 0x001ed80001027983 */ /* 0x0012a20000100a00 */
[----:B---3--:R-:W-:-:S05]  /*bd190*/  IADD3 R22, P4, PT, R8, R0, RZ ;  /* 0x0000000008167210 */ /* 0x008fca0007f9e0ff */
[----:B------:R0:W-:Y:S04]  /*bd1a0*/  STL [R1+0x1ed0], R22 ;  /* 0x001ed01601007387 */ /* 0x0001e80000100800 */
[----:B0-----:R-:W3:Y:S01]  /*bd1b0*/  LDL.LU.64 R22, [R1+0x55d0] ;  /* 0x0055d00001167983 */ /* 0x001ee20000300a00 */
        /* <DEDUP_REMOVED lines=11> */
[----:B----4-:R-:W-:Y:S04]  /*bd270*/  STL.64 [R1+0x55a0], R18 ;  /* 0x0055a01201007387 */ /* 0x010fe80000100a00 */
[----:B------:R-:W-:Y:S04]  /*bd280*/  STL [R1+0x55a8], R19 ;  /* 0x0055a81301007387 */ /* 0x000fe80000100800 */
[----:B------:R0:W-:Y:S04]  /*bd290*/  STL.64 [R1+0x5598], R14 ;  /* 0x0055980e01007387 */ /* 0x0001e80000100a00 */
[----:B0-----:R-:W4:Y:S01]  /*bd2a0*/  LDL.LU R15, [R1+0x12d8] ;  /* 0x0012d800010f7983 */ /* 0x001f220000300800 */
[----:B--2---:R-:W-:-:S05]  /*bd2b0*/  IMAD.X R9, R11, 0x1, R3, P4 ;  /* 0x000000010b097824 */ /* 0x004fca00020e0603 */
[----:B------:R0:W-:Y:S04]  /*bd2c0*/  STL [R1+0x1ed4], R9 ;  /* 0x001ed40901007387 */ /* 0x0001e80000100800 */
[----:B------:R1:W2:Y:S01]  /*bd2d0*/  LDL.LU R8, [R1+0x55b8] ;  /* 0x0055b80001087983 */ /* 0x0002a20000300800 */
[----:B0-----:R-:W-:-:S05]  /*bd2e0*/  IMAD.X R9, R11, 0x1, R4, P6 ;  /* 0x000000010b097824 */ /* 0x001fca00030e0604 */
[----:B------:R2:W-:Y:S04]  /*bd2f0*/  STL [R1+0x1eac], R9 ;  /* 0x001eac0901007387 */ /* 0x0005e80000100800 */
[----:B--2---:R-:W2:Y:S01]  /*bd300*/  LDL.LU.64 R8, [R1+0x55b0] ;  /* 0x0055b00001087983 */ /* 0x004ea20000300a00 */
[----:B----4-:R-:W-:Y:S02]  /*bd310*/  SHF.R.S32.HI R25, RZ, 0x1f, R15 ;  /* 0x0000001fff197819 */ /* 0x010fe4000001140f */
[----:B------:R-:W-:-:S05]  /*bd320*/  IADD3 R18, P5, PT, R15, R0, RZ ;  /* 0x000000000f127210 */ /* 0x000fca0007fbe0ff */
[----:B------:R-:W-:Y:S01]  /*bd330*/  IMAD.X R19, R25, 0x1, R3, P5 ;  /* 0x0000000119137824 */ /* 0x000fe200028e0603 */
[----:B--2---:R0:W-:Y:S04]  /*bd340*/  STL.64 [R1+0x5590], R8 ;  /* 0x0055900801007387 */ /* 0x0041e80000100a00 */
[----:B0-----:R-:W2:Y:S04]  /*bd350*/  LDL.LU R8, [R1+0x12dc] ;  /* 0x0012dc0001087983 */ /* 0x001ea80000300800 */
[----:B------:R0:W-:Y:S04]  /*bd360*/  STL.64 [R1+0x1ea0], R18 ;  /* 0x001ea01201007387 */ /* 0x0001e80000100a00 */
[----:B0-----:R1:W4:Y:S01]  /*bd370*/  LDL.LU R19, [R1+0x55a8] ;  /* 0x0055a80001137983 */ /* 0x0013220000300800 */
[----:B------:R-:W-:-:S05]  /*bd380*/  IADD3 R14, P6, PT, R15, R2, RZ ;  /* 0x000000020f0e7210 */ /* 0x000fca0007fde0ff */
[----:B------:R-:W-:Y:S01]  /*bd390*/  IMAD.X R15, R25, 0x1, R4, P6 ;  /* 0x00000001190f7824 */ /* 0x000fe200030e0604 */
[C---:B--2---:R-:W-:Y:S02]  /*bd3a0*/  IADD3 R18, P4, PT, R8.reuse, R0, RZ ;  /* 0x0000000008127210 */ /* 0x044fe40007f9e0ff */
[----:B------:R-:W-:Y:S02]  /*bd3b0*/  SHF.R.S32.HI R11, RZ, 0x1f, R8 ;  /* 0x0000001fff0b7819 */ /* 0x000fe40000011408 */
[----:B------:R-:W-:Y:S01]  /*bd3c0*/  IADD3 R8, P6, PT, R8, R2, RZ ;  /* 0x0000000208087210 */ /* 0x000fe20007fde0ff */
[----:B------:R4:W-:Y:S04]  /*bd3d0*/  STL [R1+0x1e88], R18 ;  /* 0x001e881201007387 */ /* 0x0009e80000100800 */
[----:B----4-:R-:W2:Y:S04]  /*bd3e0*/  LDL.LU.64 R18, [R1+0x55a0] ;  /* 0x0055a00001127983 */ /* 0x010ea80000300a00 */
        /* <DEDUP_REMOVED lines=18> */
[----:B----4-:R0:W-:Y:S04]  /*bd510*/  STL.64 [R1+0x5558], R14 ;  /* 0x0055580e01007387 */ /* 0x0101e80000100a00 */
[----:B0-----:R-:W4:Y:S01]  /*bd520*/  LDL.LU R14, [R1+0x12e4] ;  /* 0x0012e400010e7983 */ /* 0x001f220000300800 */
[----:B---3--:R-:W-:-:S02]  /*bd530*/  SHF.R.S32.HI R25, RZ, 0x1f, R24 ;  /* 0x0000001fff197819 */ /* 0x008fc40000011418 */
[C---:B------:R-:W-:Y:S01]  /*bd540*/  IADD3 R28, P5, PT, R24.reuse, R0, RZ ;  /* 0x00000000181c7210 */ /* 0x040fe20007fbe0ff */
[----:B------:R0:W-:Y:S04]  /*bd550*/  STL.64 [R1+0x5560], R6 ;  /* 0x0055600601007387 */ /* 0x0001e80000100a00 */
[----:B------:R-:W-:Y:S01]  /*bd560*/  IMAD.X R29, R25, 0x1, R3, P5 ;  /* 0x00000001191d7824 */ /* 0x000fe200028e0603 */
[----:B0-----:R-:W-:Y:S02]  /*bd570*/  IADD3 R6, P6, PT, R24, R2, RZ ;  /* 0x0000000218067210 */ /* 0x001fe40007fde0ff */
[----:B------:R-:W3:Y:S04]  /*bd580*/  LDL.LU R24, [R1+0x5578] ;  /* 0x0055780001187983 */ /* 0x000ee80000300800 */
[----:B------:R0:W-:Y:S04]  /*bd590*/  STL.64 [R1+0x1e68], R28 ;  /* 0x001e681c01007387 */ /* 0x0001e80000100a00 */
[----:B0-----:R-:W2:Y:S01]  /*bd5a0*/  LDL.LU.64 R28, [R1+0x5570] ;  /* 0x00557000011c7983 */ /* 0x001ea20000300a00 */
[----:B----4-:R-:W-:-:S05]  /*bd5b0*/  IADD3 R4, P4, PT, R14, R0, RZ ;  /* 0x000000000e047210 */ /* 0x010fca0007f9e0ff */
        /* <DEDUP_REMOVED lines=8> */
[----:B0-----:R-:W3:Y:S04]  /*bd640*/  LDL.LU.64 R14, [R1+0x5558] ;  /* 0x00555800010e7983 */ /* 0x001ee80000300a00 */
[----:B------:R0:W-:Y:S04]  /*bd650*/  STL.64 [R1+0x5550], R4 ;  /* 0x0055500401007387 */ /* 0x0001e80000100a00 */
[----:B0-----:R1:W3:Y:S04]  /*bd660*/  LDL.64 R4, [R1+0x1e38] ;  /* 0x001e380001047983 */ /* 0x0012e80000100a00 */
[----:B--2---:R-:W-:Y:S04]  /*bd670*/  STL.64 [R1+0x5538], R8 ;  /* 0x0055380801007387 */ /* 0x004fe80000100a00 */
[----:B------:R0:W-:Y:S04]  /*bd680*/  STL.64 [R1+0x5540], R18 ;  /* 0x0055401201007387 */ /* 0x0001e80000100a00 */
[----:B0-----:R-:W2:Y:S04]  /*bd690*/  LDL.LU R18, [R1+0x12e8] ;  /* 0x0012e80001127983 */ /* 0x001ea80000300800 */
[----:B------:R0:W-:Y:S04]  /*bd6a0*/  STL.64 [R1+0x5548], R16 ;  /* 0x0055481001007387 */ /* 0x0001e80000100a00 */
[----:B0-----:R1:W4:Y:S01]  /*bd6b0*/  LDL.64 R16, [R1+0x1df8] ;  /* 0x001df80001107983 */ /* 0x0013220000100a00 */
[----:B---3--:R-:W-:-:S05]  /*bd6c0*/  IMAD.X R5, R11, 0x1, R3, P4 ;  /* 0x000000010b057824 */ /* 0x008fca00020e0603 */
[----:B------:R0:W-:Y:S04]  /*bd6d0*/  STL [R1+0x1e3c], R5 ;  /* 0x001e3c0501007387 */ /* 0x0001e80000100800 */
[----:B0-----:R-:W4:Y:S01]  /*bd6e0*/  LDL.LU.64 R4, [R1+0x5550] ;  /* 0x0055500001047983 */ /* 0x001f220000300a00 */
[----:B--2---:R-:W-:Y:S02]  /*bd6f0*/  SHF.R.S32.HI R25, RZ, 0x1f, R18 ;  /* 0x0000001fff197819 */ /* 0x004fe40000011412 */
[C---:B------:R-:W-:Y:S01]  /*bd700*/  IADD3 R8, P5, PT, R18.reuse, R0, RZ ;  /* 0x0000000012087210 */ /* 0x040fe20007fbe0ff */
[----:B------:R0:W-:Y:S04]  /*bd710*/  STL.64 [R1+0x5528], R14 ;  /* 0x0055280e01007387 */ /* 0x0001e80000100a00 */
[----:B------:R-:W-:Y:S01]  /*bd720*/  IMAD.X R9, R25, 0x1, R3, P5 ;  /* 0x0000000119097824 */ /* 0x000fe200028e0603 */
[----:B0-----:R-:W2:Y:S01]  /*bd730*/  LDL R14, [R1+0x12ec] ;  /* 0x0012ec00010e7983 */ /* 0x001ea20000100800 */
[----:B----4-:R-:W-:Y:S01]  /*bd740*/  IMAD.X R17, R11, 0x1, R4, P6 ;  /* 0x000000010b117824 */ /* 0x010fe200030e0604 */
[----:B------:R-:W-:-:S04]  /*bd750*/  IADD3 R18, P6, PT, R18, R2, RZ ;  /* 0x0000000212127210 */ /* 0x000fc80007fde0ff */
[----:B------:R0:W-:Y:S04]  /*bd760*/  STL [R1+0x1dfc], R17 ;  /* 0x001dfc1101007387 */ /* 0x0001e80000100800 */
[----:B0-----:R-:W3:Y:S04]  /*bd770*/  LDL.LU.64 R16, [R1+0x5548] ;  /* 0x0055480001107983 */ /* 0x001ee80000300a00 */
[----:B------:R0:W-:Y:S04]  /*bd780*/  STL [R1+0x1dd8], R18 ;  /* 0x001dd81201007387 */ /* 0x0001e80000100800 */
[----:B0-----:R-:W4:Y:S04]  /*bd790*/  LDL.LU.64 R18, [R1+0x5540] ;  /* 0x0055400001127983 */ /* 0x001f280000300a00 */
[----:B------:R0:W-:Y:S04]  /*bd7a0*/  STL.64 [R1+0x1df0], R8 ;  /* 0x001df00801007387 */ /* 0x0001e80000100a00 */
[----:B0-----:R-:W2:Y:S04]  /*bd7b0*/  LDL.LU.64 R8, [R1+0x5538] ;  /* 0x0055380001087983 */ /* 0x001ea80000300a00 */
[----:B------:R0:W-:Y:S04]  /*bd7c0*/  STL.64 [R1+0x5530], R2 ;  /* 0x0055300201007387 */ /* 0x0001e80000100a00 */
[----:B0-----:R1:W3:Y:S04]  /*bd7d0*/  LDL.64 R2, [R1+0x1dd8] ;  /* 0x001dd80001027983 */ /* 0x0012e80000100a00 */
[----:B--2---:R-:W-:Y:S01]  /*bd7e0*/  STL.64 [R1+0x5520], R8 ;  /* 0x0055200801007387 */ /* 0x004fe20000100a00 */
[----:B---3--:R-:W-:-:S05]  /*bd7f0*/  IMAD.X R3, R25, 0x1, R4, P6 ;  /* 0x0000000119037824 */ /* 0x008fca00030e0604 */
[----:B------:R0:W-:Y:S04]  /*bd800*/  STL [R1+0x1ddc], R3 ;  /* 0x001ddc0301007387 */ /* 0x0001e80000100800 */
[----:B0-----:R-:W2:Y:S01]  /*bd810*/  LDL.LU.64 R2, [R1+0x5530] ;  /* 0x0055300001027983 */ /* 0x001ea20000300a00 */
[----:B------:R-:W-:Y:S02]  /*bd820*/  SHF.R.S32.HI R11, RZ, 0x1f, R14 ;  /* 0x0000001fff0b7819 */ /* 0x000fe4000001140e */
[C---:B------:R-:W-:Y:S02]  /*bd830*/  IADD3 R8, P4, PT, R14.reuse, R0, RZ ;  /* 0x000000000e087210 */ /* 0x040fe40007f9e0ff */
[----:B--2---:R-:W-:-:S05]  /*bd840*/  IADD3 R14, P6, PT, R14, R2, RZ ;  /* 0x000000020e0e7210 */ /* 0x004fca0007fde0ff */
[----:B------:R0:W-:Y:S04]  /*bd850*/  STL [R1+0x1dc0], R14 ;  /* 0x001dc00e01007387 */ /* 0x0001e80000100800 */
[----:B0-----:R-:W2:Y:S04]  /*bd860*/  LDL.LU.64 R14, [R1+0x5528] ;  /* 0x00552800010e7983 */ /* 0x001ea80000300a00 */
[----:B--2---:R-:W-:Y:S04]  /*bd870*/  STL.64 [R1+0x5508], R14 ;  /* 0x0055080e01007387 */ /* 0x004fe80000100a00 */
[----:B------:R0:W-:Y:S04]  /*bd880*/  STL.64 [R1+0x5510], R16 ;  /* 0x0055101001007387 */ /* 0x0001e80000100a00 */
[----:B0-----:R-:W2:Y:S04]  /*bd890*/  LDL.LU R16, [R1+0x12f0] ;  /* 0x0012f00001107983 */ /* 0x001ea80000300800 */
[----:B----4-:R0:W-:Y:S04]  /*bd8a0*/  STL.64 [R1+0x5518], R18 ;  /* 0x0055181201007387 */ /* 0x0101e80000100a00 */
[----:B0-----:R1:W3:Y:S01]  /*bd8b0*/  LDL.64 R18, [R1+0x1dc0] ;  /* 0x001dc00001127983 */ /* 0x0012e20000100a00 */
[----:B------:R-:W-:-:S05]  /*bd8c0*/  IMAD.X R9, R11, 0x1, R3, P4 ;  /* 0x000000010b097824 */ /* 0x000fca00020e0603 */
[----:B------:R0:W-:Y:S04]  /*bd8d0*/  STL.64 [R1+0x1dd0], R8 ;  /* 0x001dd00801007387 */ /* 0x0001e80000100a00 */
[----:B0-----:R-:W4:Y:S01]  /*bd8e0*/  LDL.LU.64 R8, [R1+0x5520] ;  /* 0x0055200001087983 */ /* 0x001f220000300a00 */
[----:B--2---:R-:W-:Y:S02]  /*bd8f0*/  SHF.R.S32.HI R25, RZ, 0x1f, R16 ;  /* 0x0000001fff197819 */ /* 0x004fe40000011410 */
[----:B------:R-:W-:-:S05]  /*bd900*/  IADD3 R14, P5, PT, R16, R0, RZ ;  /* 0x00000000100e7210 */ /* 0x000fca0007fbe0ff */
[----:B------:R-:W-:Y:S02]  /*bd910*/  IMAD.X R15, R25, 0x1, R3, P5 ;  /* 0x00000001190f7824 */ /* 0x000fe400028e0603 */
[----:B---3--:R-:W-:Y:S01]  /*bd920*/  IMAD.X R19, R11, 0x1, R4, P6 ;  /* 0x000000010b137824 */ /* 0x008fe200030e0604 */
[----:B------:R-:W-:-:S04]  /*bd930*/  IADD3 R16, P6, PT, R16, R2, RZ ;  /* 0x0000000210107210 */ /* 0x000fc80007fde0ff */
[----:B------:R0:W-:Y:S04]  /*bd940*/  STL [R1+0x1dc4], R19 ;  /* 0x001dc41301007387 */ /* 0x0001e80000100800 */
[----:B0-----:R-:W2:Y:S04]  /*bd950*/  LDL.LU.64 R18, [R1+0x5518] ;  /* 0x0055180001127983 */ /* 0x001ea80000300a00 */
[----:B------:R0:W-:Y:S04]  /*bd960*/  STL [R1+0x1db0], R16 ;  /* 0x001db01001007387 */ /* 0x0001e80000100800 */
[----:B0-----:R-:W3:Y:S04]  /*bd970*/  LDL.LU.64 R16, [R1+0x5510] ;  /* 0x0055100001107983 */ /* 0x001ee80000300a00 */
[----:B------:R0:W-:Y:S04]  /*bd980*/  STL.64 [R1+0x54f8], R12 ;  /* 0x0054f80c01007387 */ /* 0x0001e80000100a00 */
[----:B0-----:R-:W2:Y:S04]  /*bd990*/  LDL R12, [R1+0x12f4] ;  /* 0x0012f400010c7983 */ /* 0x001ea80000100800 */
        /* <DEDUP_REMOVED lines=13> */
[----:B------:R0:W-:Y:S04]  /*bda70*/  STL.64 [R1+0x54e0], R6 ;  /* 0x0054e00601007387 */ /* 0x0001e80000100a00 */
[----:B0-----:R-:W3:Y:S04]  /*bda80*/  LDL.LU R6, [R1+0x12f8] ;  /* 0x0012f80001067983 */ /* 0x001ee80000300800 */
[----:B--2---:R0:W-:Y:S01]  /*bda90*/  STL.64 [R1+0x54d8], R12 ;  /* 0x0054d80c01007387 */ /* 0x0041e20000100a00 */
[----:B---3--:R-:W-:-:S02]  /*bdaa0*/  SHF.R.S32.HI R25, RZ, 0x1f, R6 ;  /* 0x0000001fff197819 */ /* 0x008fc40000011406 */
[----:B0-----:R-:W-:Y:S01]  /*bdab0*/  IADD3 R12, P5, PT, R6, R0, RZ ;  /* 0x00000000060c7210 */ /* 0x001fe20007fbe0ff */
[----:B------:R0:W-:Y:S04]  /*bdac0*/  STL.64 [R1+0x54e8], R6 ;  /* 0x0054e80601007387 */ /* 0x0001e80000100a00 */
[----:B0-----:R1:W2:Y:S01]  /*bdad0*/  LDL.64 R6, [R1+0x1d70] ;  /* 0x001d700001067983 */ /* 0x0012a20000100a00 */
[----:B------:R-:W-:-:S05]  /*bdae0*/  IMAD.X R15, R11, 0x1, R3, P4 ;  /* 0x000000010b0f7824 */ /* 0x000fca00020e0603 */
[----:B------:R0:W-:Y:S04]  /*bdaf0*/  STL.64 [R1+0x1da8], R14 ;  /* 0x001da80e01007387 */ /* 0x0001e80000100a00 */
[----:B0-----:R-:W3:Y:S01]  /*bdb00*/  LDL.LU.64 R14, [R1+0x54f0] ;  /* 0x0054f000010e7983 */ /* 0x001ee20000300a00 */
[----:B--2---:R-:W-:-:S05]  /*bdb10*/  IMAD.X R7, R11, 0x1, R4, P6 ;  /* 0x000000010b077824 */ /* 0x004fca00030e0604 */
[----:B------:R0:W-:Y:S04]  /*bdb20*/  STL [R1+0x1d74], R7 ;  /* 0x001d740701007387 */ /* 0x0001e80000100800 */
[----:B0-----:R-:W2:Y:S01]  /*bdb30*/  LDL.LU.64 R6, [R1+0x54e8] ;  /* 0x0054e80001067983 */ /* 0x001ea20000300a00 */
[----:B------:R-:W-:Y:S01]  /*bdb40*/  IMAD.X R13, R25, 0x1, R3, P5 ;  /* 0x00000001190d7824 */ /* 0x000fe200028e0603 */
[----:B--2---:R-:W-:-:S05]  /*bdb50*/  IADD3 R6, P6, PT, R6, R2, RZ ;  /* 0x0000000206067210 */ /* 0x004fca0007fde0ff */
[----:B------:R0:W-:Y:S04]  /*bdb60*/  STL [R1+0x1d30], R6 ;  /* 0x001d300601007387 */ /* 0x0001e80000100800 */
[----:B0-----:R-:W2:Y:S04]  /*bdb70*/  LDL.LU.64 R6, [R1+0x54e0] ;  /* 0x0054e00001067983 */ /* 0x001ea80000300a00 */
[----:B------:R0:W-:Y:S04]  /*bdb80*/  STL.64 [R1+0x1d68], R12 ;  /* 0x001d680c01007387 */ /* 0x0001e80000100a00 */
[----:B0-----:R-:W2:Y:S04]  /*bdb90*/  LDL.LU.64 R12, [R1+0x54d8] ;  /* 0x0054d800010c7983 */ /* 0x001ea80000300a00 */
[----:B------:R0:W-:Y:S04]  /*bdba0*/  STL.64 [R1+0x54c8], R2 ;  /* 0x0054c80201007387 */ /* 0x0001e80000100a00 */
[----:B0-----:R-:W2:Y:S04]  /*bdbb0*/  LDL.64 R2, [R1+0x1d30] ;  /* 0x001d300001027983 */ /* 0x001ea80000100a00 */
[----:B--2---:R-:W-:Y:S04]  /*bdbc0*/  STL [R1+0x54d0], R2 ;  /* 0x0054d00201007387 */ /* 0x004fe80000100800 */
[----:B------:R0:W-:Y:S04]  /*bdbd0*/  STL.64 [R1+0x54c0], R12 ;  /* 0x0054c00c01007387 */ /* 0x0001e80000100a00 */
[----:B0-----:R-:W2:Y:S04]  /*bdbe0*/  LDL.LU R12, [R1+0x12fc] ;  /* 0x0012fc00010c7983 */ /* 0x001ea80000300800 */
[----:B------:R0:W-:Y:S04]  /*bdbf0*/  STL.64 [R1+0x54a8], R16 ;  /* 0x0054a81001007387 */ /* 0x0001e80000100a00 */
[----:B0-----:R-:W3:Y:S01]  /*bdc00*/  LDL.LU R16, [R1+0x1300] ;  /* 0x0013000001107983 */ /* 0x001ee20000300800 */
[----:B--2---:R-:W-:-:S05]  /*bdc10*/  IADD3 R2, P4, PT, R12, R0, RZ ;  /* 0x000000000c027210 */ /* 0x004fca0007f9e0ff */
[----:B------:R0:W-:Y:S04]  /*bdc20*/  STL [R1+0x1d28], R2 ;  /* 0x001d280201007387 */ /* 0x0001e80000100800 */
[----:B0-----:R1:W2:Y:S01]  /*bdc30*/  LDL.LU R2, [R1+0x54d0] ;  /* 0x0054d00001027983 */ /* 0x0012a20000300800 */
[----:B------:R-:W-:-:S05]  /*bdc40*/  IMAD.X R3, R25, 0x1, R4, P6 ;  /* 0x0000000119037824 */ /* 0x000fca00030e0604 */
[----:B------:R2:W-:Y:S04]  /*bdc50*/  STL [R1+0x1d34], R3 ;  /* 0x001d340301007387 */ /* 0x0005e80000100800 */
[----:B--2---:R-:W2:Y:S01]  /*bdc60*/  LDL.LU.64 R2, [R1+0x54c8] ;  /* 0x0054c80001027983 */ /* 0x004ea20000300a00 */
[----:B------:R-:W-:-:S03]  /*bdc70*/  SHF.R.S32.HI R11, RZ, 0x1f, R12 ;  /* 0x0000001fff0b7819 */ /* 0x000fc6000001140c */
[----:B------:R0:W-:Y:S04]  /*bdc80*/  STL.64 [R1+0x54b8], R4 ;  /* 0x0054b80401007387 */ /* 0x0001e80000100a00 */
[----:B0-----:R1:W3:Y:S01]  /*bdc90*/  LDL.64 R4, [R1+0x1d28] ;  /* 0x001d280001047983 */ /* 0x0012e20000100a00 */
[----:B--2---:R-:W-:-:S05]  /*bdca0*/  IADD3 R12, P6, PT, R12, R2, RZ ;  /* 0x000000020c0c7210 */ /* 0x004fca0007fde0ff */
[----:B------:R0:W-:Y:S04]  /*bdcb0*/  STL [R1+0x1d08], R12 ;  /* 0x001d080c01007387 */ /* 0x0001e80000100800 */
[----:B0-----:R-:W2:Y:S01]  /*bdcc0*/  LDL.LU.64 R12, [R1+0x54c0] ;  /* 0x0054c000010c7983 */ /* 0x001ea20000300a00 */
[----:B---3--:R-:W-:-:S03]  /*bdcd0*/  IMAD.X R5, R11, 0x1, R3, P4 ;  /* 0x000000010b057824 */ /* 0x008fc600020e0603 */
[----:B------:R0:W-:Y:S04]  /*bdce0*/  STL.64 [R1+0x54b0], R6 ;  /* 0x0054b00601007387 */ /* 0x0001e80000100a00 */
[----:B0-----:R1:W3:Y:S04]  /*bdcf0*/  LDL.64 R6, [R1+0x1d08] ;  /* 0x001d080001067983 */ /* 0x0012e80000100a00 */
[----:B--2---:R-:W-:Y:S04]  /*bdd00*/  STL.64 [R1+0x54a0], R12 ;  /* 0x0054a00c01007387 */ /* 0x004fe80000100a00 */
[----:B------:R0:W-:Y:S04]  /*bdd10*/  STL [R1+0x1d2c], R5 ;  /* 0x001d2c0501007387 */ /* 0x0001e80000100800 */
[----:B0-----:R-:W3:Y:S01]  /*bdd20*/  LDL.LU.64 R4, [R1+0x54b8] ;  /* 0x0054b80001047983 */ /* 0x001ee20000300a00 */
[----:B------:R-:W-:-:S02]  /*bdd30*/  SHF.R.S32.HI R25, RZ, 0x1f, R16 ;  /* 0x0000001fff197819 */ /* 0x000fc40000011410 */
[C---:B------:R-:W-:Y:S01]  /*bdd40*/  IADD3 R12, P5, PT, R16.reuse, R0, RZ ;  /* 0x00000000100c7210 */ /* 0x040fe20007fbe0ff */
[----:B---3--:R-:W-:Y:S01]  /*bdd50*/  IMAD.X R7, R11, 0x1, R4, P6 ;  /* 0x000000010b077824 */ /* 0x008fe200030e0604 */
[----:B------:R-:W-:-:S04]  /*bdd60*/  IADD3 R16, P6, PT, R16, R2, RZ ;  /* 0x0000000210107210 */ /* 0x000fc80007fde0ff */
[----:B------:R0:W-:Y:S04]  /*bdd70*/  STL [R1+0x1d0c], R7 ;  /* 0x001d0c0701007387 */ /* 0x0001e80000100800 */
[----:B0-----:R-:W2:Y:S04]  /*bdd80*/  LDL.LU.64 R6, [R1+0x54b0] ;  /* 0x0054b00001067983 */ /* 0x001ea80000300a00 */
[----:B------:R0:W-:Y:S04]  /*bdd90*/  STL [R1+0x1cd8], R16 ;  /* 0x001cd81001007387 */ /* 0x0001e80000100800 */
[----:B0-----:R-:W3:Y:S01]  /*bdda0*/  LDL.LU.64 R16, [R1+0x54a8] ;  /* 0x0054a80001107983 */ /* 0x001ee20000300a00 */
[----:B------:R-:W-:-:S03]  /*bddb0*/  IMAD.X R13, R25, 0x1, R3, P5 ;  /* 0x00000001190d7824 */ /* 0x000fc600028e0603 */
[----:B---3--:R0:W-:Y:S04]  /*bddc0*/  STL.64 [R1+0x5490], R16 ;  /* 0x0054901001007387 */ /* 0x0081e80000100a00 */
[----:B0-----:R-:W3:Y:S04]  /*bddd0*/  LDL.LU R16, [R1+0x1304] ;  /* 0x0013040001107983 */ /* 0x001ee80000300800 */
[----:B--2---:R0:W-:Y:S04]  /*bdde0*/  STL.64 [R1+0x5498], R6 ;  /* 0x0054980601007387 */ /* 0x0041e80000100a00 */
[----:B0-----:R1:W2:Y:S04]  /*bddf0*/  LDL.64 R6, [R1+0x1cd8] ;  /* 0x001cd80001067983 */ /* 0x0012a80000100a00 */
[----:B------:R0:W-:Y:S04]  /*bde00*/  STL.64 [R1+0x1d00], R12 ;  /* 0x001d000c01007387 */ /* 0x0001e80000100a00 */
[----:B0-----:R-:W2:Y:S04]  /*bde10*/  LDL.LU.64 R12, [R1+0x54a0] ;  /* 0x0054a000010c7983 */ /* 0x001ea80000300a00 */
[----:B--2---:R3:W-:Y:S02]  /*bde20*/  STL.64 [R1+0x5480], R12 ;  /* 0x0054800c01007387 */ /* 0x0047e40000100a00 */
[----:B---3--:R-:W-:-:S05]  /*bde30*/  IADD3 R12, P4, PT, R16, R0, RZ ;  /* 0x00000000100c7210 */ /* 0x008fca0007f9e0ff */
[----:B------:R0:W-:Y:S04]  /*bde40*/  STL [R1+0x5488], R12 ;  /* 0x0054880c01007387 */ /* 0x0001e80000100800 */
[----:B0-----:R-:W2:Y:S01]  /*bde50*/  LDL R12, [R1+0x1308] ;  /* 0x00130800010c7983 */ /* 0x001ea20000100800 */
[----:B------:R-:W-:Y:S01]  /*bde60*/  IMAD.X R7, R25, 0x1, R4, P6 ;  /* 0x0000000119077824 */ /* 0x000fe200030e0604 */
[----:B------:R-:W-:Y:S02]  /*bde70*/  SHF.R.S32.HI R11, RZ, 0x1f, R16 ;  /* 0x0000001fff0b7819 */ /* 0x000fe40000011410 */
[----:B------:R-:W-:Y:S02]  /*bde80*/  IADD3 R16, P6, PT, R16, R2, RZ ;  /* 0x0000000210107210 */ /* 0x000fe40007fde0ff */
[----:B------:R0:W-:Y:S04]  /*bde90*/  STL [R1+0x1cdc], R7 ;  /* 0x001cdc0701007387 */ /* 0x0001e80000100800 */
[----:B0-----:R-:W3:Y:S04]  /*bdea0*/  LDL.LU.64 R6, [R1+0x5498] ;  /* 0x0054980001067983 */ /* 0x001ee80000300a00 */
[----:B------:R0:W-:Y:S04]  /*bdeb0*/  STL [R1+0x1ca8], R16 ;  /* 0x001ca81001007387 */ /* 0x0001e80000100800 */
[----:B0-----:R-:W3:Y:S04]  /*bdec0*/  LDL.LU.64 R16, [R1+0x5490] ;  /* 0x0054900001107983 */ /* 0x001ee80000300a00 */
[----:B----4-:R0:W-:Y:S04]  /*bded0*/  STL.64 [R1+0x5478], R8 ;  /* 0x0054780801007387 */ /* 0x0101e80000100a00 */
[----:B0-----:R1:W4:Y:S01]  /*bdee0*/  LDL.64 R8, [R1+0x1ca8] ;  /* 0x001ca80001087983 */ /* 0x0013220000100a00 */
[----:B--2---:R-:W-:-:S02]  /*bdef0*/  SHF.R.S32.HI R25, RZ, 0x1f, R12 ;  /* 0x0000001fff197819 */ /* 0x004fc4000001140c */
[----:B------:R-:W-:-:S05]  /*bdf00*/  IADD3 R12, P5, PT, R12, R0, RZ ;  /* 0x000000000c0c7210 */ /* 0x000fca0007fbe0ff */
[----:B------:R0:W-:Y:S04]  /*bdf10*/  STL [R1+0x1ca0], R12 ;  /* 0x001ca00c01007387 */ /* 0x0001e80000100800 */
[----:B0-----:R-:W2:Y:S01]  /*bdf20*/  LDL.LU R12, [R1+0x5488] ;  /* 0x00548800010c7983 */ /* 0x001ea20000300800 */
[----:B------:R-:W-:-:S05]  /*bdf30*/  IMAD.X R13, R11, 0x1, R3, P4 ;  /* 0x000000010b0d7824 */ /* 0x000fca00020e0603 */
[----:B--2---:R0:W-:Y:S04]  /*bdf40*/  STL.64 [R1+0x1cd0], R12 ;  /* 0x001cd00c01007387 */ /* 0x0041e80000100a00 */
[----:B0-----:R-:W2:Y:S01]  /*bdf50*/  LDL.LU.64 R12, [R1+0x5480] ;  /* 0x00548000010c7983 */ /* 0x001ea20000300a00 */
[----:B----4-:R-:W-:-:S03]  /*bdf60*/  IMAD.X R9, R11, 0x1, R4, P6 ;  /* 0x000000010b097824 */ /* 0x010fc600030e0604 */
[----:B--2---:R0:W-:Y:S04]  /*bdf70*/  STL.64 [R1+0x5468], R12 ;  /* 0x0054680c01007387 */ /* 0x0041e80000100a00 */
[----:B0-----:R-:W2:Y:S04]  /*bdf80*/  LDL.64 R12, [R1+0x1ca0] ;  /* 0x001ca000010c7983 */ /* 0x001ea80000100a00 */
[----:B--2---:R0:W-:Y:S04]  /*bdf90*/  STL [R1+0x5470], R12 ;  /* 0x0054700c01007387 */ /* 0x0041e80000100800 */
[----:B0-----:R-:W2:Y:S04]  /*bdfa0*/  LDL.LU R12, [R1+0x1308] ;  /* 0x00130800010c7983 */ /* 0x001ea80000300800 */
[----:B------:R0:W-:Y:S04]  /*bdfb0*/  STL [R1+0x1cac], R9 ;  /* 0x001cac0901007387 */ /* 0x0001e80000100800 */
[----:B0-----:R-:W4:Y:S01]  /*bdfc0*/  LDL.LU.64 R8, [R1+0x5478] ;  /* 0x0054780001087983 */ /* 0x001f220000300a00 */
[----:B--2---:R-:W-:-:S03]  /*bdfd0*/  IADD3 R12, P6, PT, R12, R2, RZ ;  /* 0x000000020c0c7210 */ /* 0x004fc60007fde0ff */
[----:B----4-:R0:W-:Y:S04]  /*bdfe0*/  STL.64 [R1+0x5450], R8 ;  /* 0x0054500801007387 */ /* 0x0101e80000100a00 */
[----:B0-----:R-:W2:Y:S04]  /*bdff0*/  LDL R8, [R1+0x130c] ;  /* 0x00130c0001087983 */ /* 0x001ea80000100800 */
[----:B------:R0:W-:Y:S04]  /*be000*/  STL [R1+0x1c68], R12 ;  /* 0x001c680c01007387 */ /* 0x0001e80000100800 */
[----:B0-----:R1:W4:Y:S01]  /*be010*/  LDL.LU R12, [R1+0x5470] ;  /* 0x00547000010c7983 */ /* 0x0013220000300800 */
[----:B------:R-:W-:-:S05]  /*be020*/  IMAD.X R13, R25, 0x1, R3, P5 ;  /* 0x00000001190d7824 */ /* 0x000fca00028e0603 */
[----:B------:R4:W-:Y:S04]  /*be030*/  STL [R1+0x1ca4], R13 ;  /* 0x001ca40d01007387 */ /* 0x0009e80000100800 */
[----:B----4-:R-:W4:Y:S04]  /*be040*/  LDL.LU.64 R12, [R1+0x5468] ;  /* 0x00546800010c7983 */ /* 0x010f280000300a00 */
[----:B------:R2:W-:Y:S04]  /*be050*/  STL.64 [R1+0x5460], R24 ;  /* 0x0054601801007387 */ /* 0x0005e80000100a00 */
[----:B------:R0:W-:Y:S01]  /*be060*/  STL.64 [R1+0x5458], R2 ;  /* 0x0054580201007387 */ /* 0x0001e20000100a00 */
[----:B--2---:R-:W-:-:S03]  /*be070*/  IADD3 R24, P4, PT, R8, R0, RZ ;  /* 0x0000000008187210 */ /* 0x004fc60007f9e0ff */
[----:B0-----:R1:W2:Y:S04]  /*be080*/  LDL.64 R2, [R1+0x1c68] ;  /* 0x001c680001027983 */ /* 0x0012a80000100a00 */
[----:B----4-:R0:W-:Y:S04]  /*be090*/  STL.64 [R1+0x5438], R12 ;  /* 0x0054380c01007387 */ /* 0x0101e80000100a00 */
[----:B0-----:R-:W4:Y:S04]  /*be0a0*/  LDL.LU R12, [R1+0x1310] ;  /* 0x00131000010c7983 */ /* 0x001f280000300800 */
        /* <DEDUP_REMOVED lines=13> */
[----:B------:R0:W-:Y:S01]  /*be180*/  STL.64 [R1+0x5430], R26 ;  /* 0x0054301a01007387 */ /* 0x0001e20000100a00 */
[----:B--2---:R-:W-:-:S05]  /*be190*/  IMAD.X R9, R11, 0x1, R3, P4 ;  /* 0x000000010b097824 */ /* 0x004fca00020e0603 */
[----:B------:R2:W-:Y:S04]  /*be1a0*/  STL [R1+0x1c64], R9 ;  /* 0x001c640901007387 */ /* 0x0005e80000100800 */
[----:B------:R1:W3:Y:S01]  /*be1b0*/  LDL.LU R8, [R1+0x5448] ;  /* 0x0054480001087983 */ /* 0x0002e20000300800 */
[----:B----4-:R-:W-:Y:S02]  /*be1c0*/  SHF.R.S32.HI R25, RZ, 0x1f, R12 ;  /* 0x0000001fff197819 */ /* 0x010fe4000001140c */
[C---:B0-----:R-:W-:Y:S01]  /*be1d0*/  IADD3 R26, P5, PT, R12.reuse, R0, RZ ;  /* 0x000000000c1a7210 */ /* 0x041fe20007fbe0ff */
[----:B--2---:R-:W-:Y:S01]  /*be1e0*/  IMAD.X R9, R11, 0x1, R4, P6 ;  /* 0x000000010b097824 */ /* 0x004fe200030e0604 */
[----:B------:R-:W-:-:S04]  /*be1f0*/  IADD3 R12, P6, PT, R12, R2, RZ ;  /* 0x000000020c0c7210 */ /* 0x000fc80007fde0ff */
[----:B------:R3:W-:Y:S04]  /*be200*/  STL [R1+0xd1c], R9 ;  /* 0x000d1c0901007387 */ /* 0x0007e80000100800 */
[----:B---3--:R-:W2:Y:S04]  /*be210*/  LDL.LU.64 R8, [R1+0x5440] ;  /* 0x0054400001087983 */ /* 0x008ea80000300a00 */
[----:B------:R0:W-:Y:S04]  /*be220*/  STL [R1+0xd00], R12 ;  /* 0x000d000c01007387 */ /* 0x0001e80000100800 */
[----:B0-----:R-:W3:Y:S01]  /*be230*/  LDL.LU.64 R12, [R1+0x5438] ;  /* 0x00543800010c7983 */ /* 0x001ee20000300a00 */
[----:B------:R-:W-:-:S03]  /*be240*/  IMAD.X R27, R25, 0x1, R3, P5 ;  /* 0x00000001191b7824 */ /* 0x000fc600028e0603 */
[----:B---3--:R0:W-:Y:S04]  /*be250*/  STL.64 [R1+0x5428], R12 ;  /* 0x0054280c01007387 */ /* 0x0081e80000100a00 */
[----:B0-----:R1:W3:Y:S04]  /*be260*/  LDL.64 R12, [R1+0xd00] ;  /* 0x000d0000010c7983 */ /* 0x0012e80000100a00 */
[----:B--2---:R0:W-:Y:S04]  /*be270*/  STL.64 [R1+0x5420], R8 ;  /* 0x0054200801007387 */ /* 0x0041e80000100a00 */
[----:B0-----:R-:W2:Y:S04]  /*be280*/  LDL R8, [R1+0x1314] ;  /* 0x0013140001087983 */ /* 0x001ea80000100800 */
[----:B------:R0:W-:Y:S04]  /*be290*/  STL.64 [R1+0xd10], R26 ;  /* 0x000d101a01007387 */ /* 0x0001e80000100a00 */
[----:B0-----:R-:W4:Y:S01]  /*be2a0*/  LDL.LU.64 R26, [R1+0x5430] ;  /* 0x00543000011a7983 */ /* 0x001f220000300a00 */
[----:B--2---:R-:W-:-:S03]  /*be2b0*/  SHF.R.S32.HI R11, RZ, 0x1f, R8 ;  /* 0x0000001fff0b7819 */ /* 0x004fc60000011408 */
[----:B----4-:R-:W-:Y:S04]  /*be2c0*/  STL.64 [R1+0x5410], R26 ;  /* 0x0054101a01007387 */ /* 0x010fe80000100a00 */
[----:B------:R0:W-:Y:S04]  /*be2d0*/  STL.64 [R1+0x5418], R10 ;  /* 0x0054180a01007387 */ /* 0x0001e80000100a00 */
[----:B0-----:R-:W2:Y:S01]  /*be2e0*/  LDL R10, [R1+0x1318] ;  /* 0x00131800010a7983 */ /* 0x001ea20000100800 */
[----:B---3--:R-:W-:Y:S01]  /*be2f0*/  IMAD.X R13, R25, 0x1, R4, P6 ;  /* 0x00000001190d7824 */ /* 0x008fe200030e0604 */
[----:B------:R-:W-:-:S02]  /*be300*/  IADD3 R26, P4, PT, R8, R0, RZ ;  /* 0x00000000081a7210 */ /* 0x000fc40007f9e0ff */
[----:B------:R-:W-:Y:S02]  /*be310*/  IADD3 R8, P6, PT, R8, R2, RZ ;  /* 0x0000000208087210 */ /* 0x000fe40007fde0ff */
[----:B------:R0:W-:Y:S04]  /*be320*/  STL [R1+0xd04], R13 ;  /* 0x000d040d01007387 */ /* 0x0001e80000100800 */
[----:B0-----:R-:W3:Y:S04]  /*be330*/  LDL.LU.64 R12, [R1+0x5428] ;  /* 0x00542800010c7983 */ /* 0x001ee80000300a00 */
[----:B------:R0:W-:Y:S04]  /*be340*/  STL [R1+0xce8], R8 ;  /* 0x000ce80801007387 */ /* 0x0001e80000100800 */
[----:B0-----:R-:W4:Y:S01]  /*be350*/  LDL.LU.64 R8, [R1+0x5420] ;  /* 0x0054200001087983 */ /* 0x001f220000300a00 */
[----:B--2---:R-:W-:-:S02]  /*be360*/  SHF.R.S32.HI R25, RZ, 0x1f, R10 ;  /* 0x0000001fff197819 */ /* 0x004fc4000001140a */
[----:B------:R-:W-:-:S05]  /*be370*/  IADD3 R10, P5, PT, R10, R0, RZ ;  /* 0x000000000a0a7210 */ /* 0x000fca0007fbe0ff */
[----:B------:R0:W-:Y:S04]  /*be380*/  STL [R1+0xce0], R10 ;  /* 0x000ce00a01007387 */ /* 0x0001e80000100800 */
[----:B0-----:R-:W2:Y:S02]  /*be390*/  LDL.LU.64 R10, [R1+0x5418] ;  /* 0x00541800010a7983 */ /* 0x001ea40000300a00 */
[----:B--2---:R-:W-:-:S05]  /*be3a0*/  IMAD.X R27, R11, 0x1, R3, P4 ;  /* 0x000000010b1b7824 */ /* 0x004fca00020e0603 */
[----:B------:R0:W-:Y:S04]  /*be3b0*/  STL.64 [R1+0xcf8], R26 ;  /* 0x000cf81a01007387 */ /* 0x0001e80000100a00 */
[----:B0-----:R-:W2:Y:S04]  /*be3c0*/  LDL.LU.64 R26, [R1+0x5410] ;  /* 0x00541000011a7983 */ /* 0x001ea80000300a00 */
[----:B------:R0:W-:Y:S04]  /*be3d0*/  STL.64 [R1+0x5408], R2 ;  /* 0x0054080201007387 */ /* 0x0001e80000100a00 */
[----:B0-----:R1:W3:Y:S04]  /*be3e0*/  LDL.64 R2, [R1+0xce8] ;  /* 0x000ce80001027983 */ /* 0x0012e80000100a00 */
[----:B--2---:R0:W-:Y:S04]  /*be3f0*/  STL.64 [R1+0x5400], R26 ;  /* 0x0054001a01007387 */ /* 0x0041e80000100a00 */
[----:B0-----:R-:W2:Y:S01]  /*be400*/  LDL.LU R26, [R1+0x1318] ;  /* 0x00131800011a7983 */ /* 0x001ea20000300800 */
[----:B---3--:R-:W-:-:S03]  /*be410*/  IMAD.X R3, R11, 0x1, R4, P6 ;  /* 0x000000010b037824 */ /* 0x008fc600030e0604 */
[----:B------:R0:W-:Y:S04]  /*be420*/  STL.64 [R1+0x53f8], R12 ;  /* 0x0053f80c01007387 */ /* 0x0001e80000100a00 */
[----:B0-----:R1:W3:Y:S04]  /*be430*/  LDL.64 R12, [R1+0xce0] ;  /* 0x000ce000010c7983 */ /* 0x0012e80000100a00 */
[----:B------:R0:W-:Y:S04]  /*be440*/  STL.64 [R1+0x53e0], R22 ;  /* 0x0053e01601007387 */ /* 0x0001e80000100a00 */
[----:B0-----:R-:W2:Y:S04]  /*be450*/  LDL.LU R22, [R1+0x131c] ;  /* 0x00131c0001167983 */ /* 0x001ea80000300800 */
[----:B------:R0:W-:Y:S04]  /*be460*/  STL [R1+0xcec], R3 ;  /* 0x000cec0301007387 */ /* 0x0001e80000100800 */
[----:B0-----:R-:W3:Y:S04]  /*be470*/  LDL.LU.64 R2, [R1+0x5408] ;  /* 0x0054080001027983 */ /* 0x001ee80000300a00 */
[----:B------:R2:W-:Y:S02]  /*be480*/  STL.64 [R1+0x53f0], R4 ;  /* 0x0053f00401007387 */ /* 0x0005e40000100a00 */
[----:B--2---:R-:W-:-:S02]  /*be490*/  IADD3 R4, P4, PT, R22, R0, RZ ;  /* 0x0000000016047210 */ /* 0x004fc40007f9e0ff */
[----:B---3--:R-:W-:Y:S01]  /*be4a0*/  IADD3 R26, P6, PT, R26, R2, RZ ;  /* 0x000000021a1a7210 */ /* 0x008fe20007fde0ff */
[----:B------:R-:W-:-:S04]  /*be4b0*/  IMAD.X R13, R25, 0x1, R3, P5 ;  /* 0x00000001190d7824 */ /* 0x000fc800028e0603 */
[----:B------:R0:W-:Y:S04]  /*be4c0*/  STL [R1+0xcd0], R26 ;  /* 0x000cd01a01007387 */ /* 0x0001e80000100800 */
[----:B0-----:R-:W2:Y:S04]  /*be4d0*/  LDL.LU.64 R26, [R1+0x5400] ;  /* 0x00540000011a7983 */ /* 0x001ea80000300a00 */
[----:B------:R0:W-:Y:S04]  /*be4e0*/  STL.64 [R1+0x53e8], R6 ;  /* 0x0053e80601007387 */ /* 0x0001e80000100a00 */
[----:B0-----:R1:W3:Y:S04]  /*be4f0*/  LDL.64 R6, [R1+0xcd0] ;  /* 0x000cd00001067983 */ /* 0x0012e80000100a00 */
[----:B------:R0:W-:Y:S04]  /*be500*/  STL [R1+0xce4], R13 ;  /* 0x000ce40d01007387 */ /* 0x0001e80000100800 */
[----:B0-----:R-:W2:Y:S04]  /*be510*/  LDL.LU.64 R12, [R1+0x53f8] ;  /* 0x0053f800010c7983 */ /* 0x001ea80000300a00 */
[----:B------:R0:W-:Y:S04]  /*be520*/  STL [R1+0xcc8], R4 ;  /* 0x000cc80401007387 */ /* 0x0001e80000100800 */
[----:B0-----:R-:W3:Y:S01]  /*be530*/  LDL.LU.64 R4, [R1+0x53f0] ;  /* 0x0053f00001047983 */ /* 0x001ee20000300a00 */
[----:B------:R-:W-:Y:S01]  /*be540*/  SHF.R.S32.HI R11, RZ, 0x1f, R22 ;  /* 0x0000001fff0b7819 */ /* 0x000fe20000011416 */
[----:B---3--:R-:W-:Y:S01]  /*be550*/  IMAD.X R7, R25, 0x1, R4, P6 ;  /* 0x0000000119077824 */ /* 0x008fe200030e0604 */
[----:B------:R-:W-:-:S04]  /*be560*/  IADD3 R22, P6, PT, R22, R2, RZ ;  /* 0x0000000216167210 */ /* 0x000fc80007fde0ff */
[----:B------:R0:W-:Y:S04]  /*be570*/  STL [R1+0xcd4], R7 ;  /* 0x000cd40701007387 */ /* 0x0001e80000100800 */
[----:B0-----:R-:W3:Y:S04]  /*be580*/  LDL.LU.64 R6, [R1+0x53e8] ;  /* 0x0053e80001067983 */ /* 0x001ee80000300a00 */
[----:B------:R-:W2:Y:S04]  /*be590*/  LDL.LU R25, [R1+0x1328] ;  /* 0x0013280001197983 */ /* 0x000ea80000300800 */
[----:B------:R0:W-:Y:S04]  /*be5a0*/  STL [R1+0xcb8], R22 ;  /* 0x000cb81601007387 */ /* 0x0001e80000100800 */
[----:B0-----:R-:W2:Y:S04]  /*be5b0*/  LDL.LU.64 R22, [R1+0x53e0] ;  /* 0x0053e00001167983 */ /* 0x001ea80000300a00 */
[----:B--2---:R0:W-:Y:S04]  /*be5c0*/  STL.64 [R1+0x53d8], R22 ;  /* 0x0053d81601007387 */ /* 0x0041e80000100a00 */
[----:B0-----:R1:W2:Y:S04]  /*be5d0*/  LDL.64 R22, [R1+0xcc8] ;  /* 0x000cc80001167983 */ /* 0x0012a80000100a00 */
[----:B------:R0:W-:Y:S04]  /*be5e0*/  STL.64 [R1+0x53d0], R26 ;  /* 0x0053d01a01007387 */ /* 0x0001e80000100a00 */
[----:B0-----:R1:W3:Y:S04]  /*be5f0*/  LDL.64 R26, [R1+0xcb8] ;  /* 0x000cb800011a7983 */ /* 0x0012e80000100a00 */
[----:B------:R0:W-:Y:S04]  /*be600*/  STL [R1+0x53c8], R19 ;  /* 0x0053c81301007387 */ /* 0x0001e80000100800 */
[----:B0-----:R-:W4:Y:S04]  /*be610*/  LDL.LU R19, [R1+0x1320] ;  /* 0x0013200001137983 */ /* 0x001f280000300800 */
[----:B------:R0:W-:Y:S01]  /*be620*/  STL.64 [R1+0x53c0], R28 ;  /* 0x0053c01c01007387 */ /* 0x0001e20000100a00 */
[----:B--2---:R-:W-:-:S04]  /*be630*/  IMAD.MOV.U32 R23, RZ, RZ, R25 ;  /* 0x000000ffff177224 */ /* 0x004fc800078e0019 */
[----:B0-----:R-:W-:Y:S02]  /*be640*/  IMAD.MOV.U32 R29, RZ, RZ, R23 ;  /* 0x000000ffff1d7224 */ /* 0x001fe400078e0017 */
[----:B------:R-:W-:-:S05]  /*be650*/  IMAD.X R23, R11, 0x1, R3, P4 ;  /* 0x000000010b177824 */ /* 0x000fca00020e0603 */
[----:B------:R0:W-:Y:S01]  /*be660*/  STL [R1+0xccc], R23 ;  /* 0x000ccc1701007387 */ /* 0x0001e20000100800 */
[----:B---3--:R-:W-:-:S03]  /*be670*/  IMAD.X R27, R11, 0x1, R4, P6 ;  /* 0x000000010b1b7824 */ /* 0x008fc600030e0604 */
[----:B0-----:R-:W2:Y:S04]  /*be680*/  LDL.LU.64 R22, [R1+0x53d8] ;  /* 0x0053d80001167983 */ /* 0x001ea80000300a00 */
[----:B------:R0:W-:Y:S04]  /*be690*/  STL [R1+0xcbc], R27 ;  /* 0x000cbc1b01007387 */ /* 0x0001e80000100800 */
[----:B0-----:R-:W3:Y:S01]  /*be6a0*/  LDL.LU.64 R26, [R1+0x53d0] ;  /* 0x0053d000011a7983 */ /* 0x001ee20000300a00 */
[----:B----4-:R-:W-:Y:S02]  /*be6b0*/  SHF.R.S32.HI R25, RZ, 0x1f, R19 ;  /* 0x0000001fff197819 */ /* 0x010fe40000011413 */
[----:B------:R-:W-:Y:S01]  /*be6c0*/  IADD3 R28, P5, PT, R19, R0, RZ ;  /* 0x00000000131c7210 */ /* 0x000fe20007fbe0ff */
[----:B---3--:R0:W-:Y:S04]  /*be6d0*/  STL.64 [R1+0x53b8], R26 ;  /* 0x0053b81a01007387 */ /* 0x0081e80000100a00 */
[----:B------:R3:W-:Y:S01]  /*be6e0*/  STL.64 [R1+0x53b0], R8 ;  /* 0x0053b00801007387 */ /* 0x0007e20000100a00 */
[----:B0-----:R-:W-:-:S02]  /*be6f0*/  IMAD.MOV.U32 R27, RZ, RZ, R29 ;  /* 0x000000ffff1b7224 */ /* 0x001fc400078e001d */
[----:B------:R-:W-:Y:S01]  /*be700*/  IMAD.X R29, R25, 0x1, R3, P5 ;  /* 0x00000001191d7824 */ /* 0x000fe200028e0603 */
[----:B---3--:R-:W3:Y:S01]  /*be710*/  LDL.LU R8, [R1+0x1324] ;  /* 0x0013240001087983 */ /* 0x008ee20000300800 */
[----:B------:R-:W-:-:S03]  /*be720*/  IADD3 R26, P6, PT, R19, R2, RZ ;  /* 0x00000002131a7210 */ /* 0x000fc60007fde0ff */
[----:B------:R-:W4:Y:S04]  /*be730*/  LDL.LU R19, [R1+0x53c8] ;  /* 0x0053c80001137983 */ /* 0x000f280000300800 */
[----:B------:R0:W-:Y:S04]  /*be740*/  STL.64 [R1+0xcb0], R28 ;  /* 0x000cb01c01007387 */ /* 0x0001e80000100a00 */
[----:B0-----:R-:W2:Y:S01]  /*be750*/  LDL.LU.64 R28, [R1+0x53c0] ;  /* 0x0053c000011c7983 */ /* 0x001ea20000300a00 */
[----:B---3--:R-:W-:-:S03]  /*be760*/  SHF.R.S32.HI R11, RZ, 0x1f, R8 ;  /* 0x0000001fff0b7819 */ /* 0x008fc60000011408 */
[----:B--2---:R0:W-:Y:S02]  /*be770*/  STL.64 [R1+0x53a8], R28 ;  /* 0x0053a81c01007387 */ /* 0x0041e40000100a00 */
[----:B0-----:R-:W-:Y:S02]  /*be780*/  IMAD.MOV.U32 R29, RZ, RZ, R27 ;  /* 0x000000ffff1d7224 */ /* 0x001fe400078e001b */
[----:B------:R-:W-:Y:S01]  /*be790*/  IMAD.X R27, R25, 0x1, R4, P6 ;  /* 0x00000001191b7824 */ /* 0x000fe200030e0604 */
[C---:B------:R-:W-:Y:S02]  /*be7a0*/  IADD3 R28, P4, PT, R8.reuse, R0, RZ ;  /* 0x00000000081c7210 */ /* 0x040fe40007f9e0ff */
[----:B------:R-:W-:Y:S02]  /*be7b0*/  IADD3 R8, P6, PT, R8, R2, RZ ;  /* 0x0000000208087210 */ /* 0x000fe40007fde0ff */
[----:B------:R0:W-:Y:S04]  /*be7c0*/  STL.64 [R1+0xca0], R26 ;  /* 0x000ca01a01007387 */ /* 0x0001e80000100a00 */
[----:B0-----:R-:W2:Y:S04]  /*be7d0*/  LDL.LU.64 R26, [R1+0x53b8] ;  /* 0x0053b800011a7983 */ /* 0x001ea80000300a00 */
[----:B------:R0:W-:Y:S04]  /*be7e0*/  STL [R1+0xc88], R8 ;  /* 0x000c880801007387 */ /* 0x0001e80000100800 */
[----:B0-----:R-:W3:Y:S01]  /*be7f0*/  LDL.LU.64 R8, [R1+0x53b0] ;  /* 0x0053b00001087983 */ /* 0x001ee20000300a00 */
[----:B------:R-:W-:-:S03]  /*be800*/  SHF.R.S32.HI R25, RZ, 0x1f, R29 ;  /* 0x0000001fff197819 */ /* 0x000fc6000001141d */
[----:B---3--:R0:W-:Y:S02]  /*be810*/  STL.64 [R1+0x53a0], R8 ;  /* 0x0053a00801007387 */ /* 0x0081e40000100a00 */
[----:B0-----:R-:W-:Y:S01]  /*be820*/  IADD3 R8, P5, PT, R29, R0, RZ ;  /* 0x000000001d087210 */ /* 0x001fe20007fbe0ff */
[----:B------:R-:W-:Y:S02]  /*be830*/  IMAD.MOV.U32 R9, RZ, RZ, R29 ;  /* 0x000000ffff097224 */ /* 0x000fe400078e001d */
[----:B------:R-:W-:-:S05]  /*be840*/  IMAD.X R29, R11, 0x1, R3, P4 ;  /* 0x000000010b1d7824 */ /* 0x000fca00020e0603 */
[----:B------:R0:W-:Y:S04]  /*be850*/  STL.64 [R1+0xc98], R28 ;  /* 0x000c981c01007387 */ /* 0x0001e80000100a00 */
[----:B0-----:R-:W3:Y:S04]  /*be860*/  LDL.LU.64 R28, [R1+0x53a8] ;  /* 0x0053a800011c7983 */ /* 0x001ee80000300a00 */
[----:B---3--:R0:W-:Y:S04]  /*be870*/  STL.64 [R1+0x5398], R28 ;  /* 0x0053981c01007387 */ /* 0x0081e80000100a00 */
[----:B0-----:R1:W3:Y:S02]  /*be880*/  LDL.64 R28, [R1+0xc88] ;  /* 0x000c8800011c7983 */ /* 0x0012e40000100a00 */
[----:B---3--:R-:W-:-:S05]  /*be890*/  IMAD.X R29, R11, 0x1, R4, P6 ;  /* 0x000000010b1d7824 */ /* 0x008fca00030e0604 */
[----:B------:R-:W-:Y:S04]  /*be8a0*/  STL [R1+0xc8c], R29 ;  /* 0x000c8c1d01007387 */ /* 0x000fe80000100800 */
[----:B------:R0:W-:Y:S04]  /*be8b0*/  STL.64 [R1+0x5390], R12 ;  /* 0x0053900c01007387 */ /* 0x0001e80000100a00 */
[----:B0-----:R-:W3:Y:S01]  /*be8c0*/  LDL R12, [R1+0x132c] ;  /* 0x00132c00010c7983 */ /* 0x001ee20000100800 */
[----:B------:R-:W-:Y:S01]  /*be8d0*/  IADD3 R28, P6, PT, R9, R2, RZ ;  /* 0x00000002091c7210 */ /* 0x000fe20007fde0ff */
[----:B------:R-:W-:-:S05]  /*be8e0*/  IMAD.X R9, R25, 0x1, R3, P5 ;  /* 0x0000000119097824 */ /* 0x000fca00028e0603 */
[----:B------:R0:W-:Y:S01]  /*be8f0*/  STL.64 [R1+0xc80], R8 ;  /* 0x000c800801007387 */ /* 0x0001e20000100a00 */
[----:B------:R-:W-:-:S03]  /*be900*/  IMAD.X R29, R25, 0x1, R4, P6 ;  /* 0x00000001191d7824 */ /* 0x000fc600030e0604 */
[----:B0-----:R-:W2:Y:S04]  /*be910*/  LDL.LU.64 R8, [R1+0x53a0] ;  /* 0x0053a00001087983 */ /* 0x001ea80000300a00 */
[----:B------:R-:W-:Y:S04]  /*be920*/  STL.64 [R1+0x5388], R14 ;  /* 0x0053880e01007387 */ /* 0x000fe80000100a00 */
[----:B------:R0:W-:Y:S04]  /*be930*/  STL.64 [R1+0xc70], R28 ;  /* 0x000c701c01007387 */ /* 0x0001e80000100a00 */
[----:B0-----:R-:W2:Y:S01]  /*be940*/  LDL.LU.64 R28, [R1+0x5398] ;  /* 0x00539800011c7983 */ /* 0x001ea20000300a00 */
[----:B---3--:R-:W-:-:S02]  /*be950*/  SHF.R.S32.HI R11, RZ, 0x1f, R12 ;  /* 0x0000001fff0b7819 */ /* 0x008fc4000001140c */
[C---:B------:R-:W-:Y:S02]  /*be960*/  IADD3 R14, P4, PT, R12.reuse, R0, RZ ;  /* 0x000000000c0e7210 */ /* 0x040fe40007f9e0ff */
[----:B------:R-:W-:-:S05]  /*be970*/  IADD3 R12, P6, PT, R12, R2, RZ ;  /* 0x000000020c0c7210 */ /* 0x000fca0007fde0ff */
[----:B------:R0:W-:Y:S04]  /*be980*/  STL [R1+0xc58], R12 ;  /* 0x000c580c01007387 */ /* 0x0001e80000100800 */
[----:B0-----:R-:W3:Y:S01]  /*be990*/  LDL.LU.64 R12, [R1+0x5390] ;  /* 0x00539000010c7983 */ /* 0x001ee20000300a00 */
[----:B------:R-:W-:-:S03]  /*be9a0*/  IMAD.X R15, R11, 0x1, R3, P4 ;  /* 0x000000010b0f7824 */ /* 0x000fc600020e0603 */
[----:B------:R0:W-:Y:S04]  /*be9b0*/  STL [R1+0x5380], R20 ;  /* 0x0053801401007387 */ /* 0x0001e80000100800 */
[----:B0-----:R-:W2:Y:S04]  /*be9c0*/  LDL.LU R20, [R1+0x1330] ;  /* 0x0013300001147983 */ /* 0x001ea80000300800 */
[----:B---3--:R-:W-:Y:S04]  /*be9d0*/  STL.64 [R1+0x5378], R12 ;  /* 0x0053780c01007387 */ /* 0x008fe80000100a00 */
[----:B------:R0:W-:Y:S04]  /*be9e0*/  STL.64 [R1+0xc68], R14 ;  /* 0x000c680e01007387 */ /* 0x0001e80000100a00 */
[----:B0-----:R-:W3:Y:S01]  /*be9f0*/  LDL.LU.64 R14, [R1+0x5388] ;  /* 0x00538800010e7983 */ /* 0x001ee20000300a00 */
[----:B--2---:R-:W-:-:S03]  /*bea00*/  SHF.R.S32.HI R25, RZ, 0x1f, R20 ;  /* 0x0000001fff197819 */ /* 0x004fc60000011414 */
[----:B---3--:R-:W-:Y:S04]  /*bea10*/  STL.64 [R1+0x5370], R14 ;  /* 0x0053700e01007387 */ /* 0x008fe80000100a00 */
[----:B------:R0:W-:Y:S04]  /*bea20*/  STL.64 [R1+0x5368], R26 ;  /* 0x0053681a01007387 */ /* 0x0001e80000100a00 */
[----:B0-----:R1:W2:Y:S01]  /*bea30*/  LDL.64 R26, [R1+0xc58] ;  /* 0x000c5800011a7983 */ /* 0x0012a20000100a00 */
[----:B------:R-:W-:-:S05]  /*bea40*/  IADD3 R12, P5, PT, R20, R0, RZ ;  /* 0x00000000140c7210 */ /* 0x000fca0007fbe0ff */
[----:B------:R-:W-:Y:S02]  /*bea50*/  IMAD.X R13, R25, 0x1, R3, P5 ;  /* 0x00000001190d7824 */ /* 0x000fe400028e0603 */
[----:B--2---:R-:W-:Y:S01]  /*bea60*/  IMAD.X R27, R11, 0x1, R4, P6 ;  /* 0x000000010b1b7824 */ /* 0x004fe200030e0604 */
[----:B------:R-:W-:-:S04]  /*bea70*/  IADD3 R26, P6, PT, R20, R2, RZ ;  /* 0x00000002141a7210 */ /* 0x000fc80007fde0ff */
[----:B------:R-:W-:Y:S04]  /*bea80*/  STL [R1+0xc5c], R27 ;  /* 0x000c5c1b01007387 */ /* 0x000fe80000100800 */
[----:B------:R-:W2:Y:S04]  /*bea90*/  LDL.LU R20, [R1+0x5380] ;  /* 0x0053800001147983 */ /* 0x000ea80000300800 */
[----:B------:R0:W-:Y:S04]  /*beaa0*/  STL.64 [R1+0xc50], R12 ;  /* 0x000c500c01007387 */ /* 0x0001e80000100a00 */
[----:B0-----:R-:W3:Y:S04]  /*beab0*/  LDL.LU.64 R12, [R1+0x5378] ;  /* 0x00537800010c7983 */ /* 0x001ee80000300a00 */
[----:B------:R0:W-:Y:S04]  /*beac0*/  STL [R1+0x5364], R3 ;  /* 0x0053640301007387 */ /* 0x0001e80000100800 */
[----:B0-----:R-:W2:Y:S01]  /*bead0*/  LDL R3, [R1+0x1334] ;  /* 0x0013340001037983 */ /* 0x001ea20000100800 */
[----:B------:R-:W-:Y:S01]  /*beae0*/  IMAD.X R27, R25, 0x1, R4, P6 ;  /* 0x00000001191b7824 */ /* 0x000fe200030e0604 */
[----:B--2---:R-:W-:-:S05]  /*beaf0*/  IADD3 R14, P4, PT, R3, R0, RZ ;  /* 0x00000000030e7210 */ /* 0x004fca0007f9e0ff */
[----:B------:R0:W-:Y:S04]  /*beb00*/  STL [R1+0xc38], R14 ;  /* 0x000c380e01007387 */ /* 0x0001e80000100800 */
[----:B0-----:R-:W2:Y:S04]  /*beb10*/  LDL.LU.64 R14, [R1+0x5370] ;  /* 0x00537000010e7983 */ /* 0x001ea80000300a00 */
[----:B------:R0:W-:Y:S04]  /*beb20*/  STL.64 [R1+0xc40], R26 ;  /* 0x000c401a01007387 */ /* 0x0001e80000100a00 */
[----:B0-----:R-:W2:Y:S01]  /*beb30*/  LDL.LU.64 R26, [R1+0x5368] ;  /* 0x00536800011a7983 */ /* 0x001ea20000300a00 */
[----:B------:R-:W-:-:S03]  /*beb40*/  SHF.R.S32.HI R11, RZ, 0x1f, R3 ;  /* 0x0000001fff0b7819 */ /* 0x000fc60000011403 */
[----:B--2---:R0:W-:Y:S02]  /*beb50*/  STL.64 [R1+0x5358], R26 ;  /* 0x0053581a01007387 */ /* 0x0041e40000100a00 */
[----:B0-----:R-:W-:Y:S02]  /*beb60*/  IADD3 R26, P6, PT, R3, R2, RZ ;  /* 0x00000002031a7210 */ /* 0x001fe40007fde0ff */
[----:B------:R-:W2:Y:S04]  /*beb70*/  LDL.LU R3, [R1+0x5364] ;  /* 0x0053640001037983 */ /* 0x000ea80000300800 */
[----:B------:R0:W-:Y:S04]  /*beb80*/  STL [R1+0x5360], R26 ;  /* 0x0053601a01007387 */ /* 0x0001e80000100800 */
[----:B0-----:R1:W2:Y:S04]  /*beb90*/  LDL.64 R26, [R1+0xc38] ;  /* 0x000c3800011a7983 */ /* 0x0012a80000100a00 */
[----:B------:R0:W-:Y:S04]  /*beba0*/  STL [R1+0x5350], R7 ;  /* 0x0053500701007387 */ /* 0x0001e80000100800 */
[----:B0-----:R-:W4:Y:S04]  /*bebb0*/  LDL.LU R7, [R1+0x1338] ;  /* 0x0013380001077983 */ /* 0x001f280000300800 */
[----:B---3--:R-:W-:Y:S01]  /*bebc0*/  STL.64 [R1+0x5348], R12 ;  /* 0x0053480c01007387 */ /* 0x008fe20000100a00 */
[----:B--2---:R-:W-:-:S05]  /*bebd0*/  IMAD.X R27, R11, 0x1, R3, P4 ;  /* 0x000000010b1b7824 */ /* 0x004fca00020e0603 */
[----:B------:R0:W-:Y:S04]  /*bebe0*/  STL [R1+0xc3c], R27 ;  /* 0x000c3c1b01007387 */ /* 0x0001e80000100800 */
[----:B------:R-:W2:Y:S01]  /*bebf0*/  LDL.LU R26, [R1+0x5360] ;  /* 0x00536000011a7983 */ /* 0x000ea20000300800 */
[----:B0-----:R-:W-:-:S05]  /*bec00*/  IMAD.X R27, R11, 0x1, R4, P6 ;  /* 0x000000010b1b7824 */ /* 0x001fca00030e0604 */
[----:B--2---:R0:W-:Y:S04]  /*bec10*/  STL.64 [R1+0xc28], R26 ;  /* 0x000c281a01007387 */ /* 0x0041e80000100a00 */
[----:B0-----:R-:W2:Y:S01]  /*bec20*/  LDL.LU.64 R26, [R1+0x5358] ;  /* 0x00535800011a7983 */ /* 0x001ea20000300a00 */
[----:B----4-:R-:W-:Y:S02]  /*bec30*/  SHF.R.S32.HI R25, RZ, 0x1f, R7 ;  /* 0x0000001fff197819 */ /* 0x010fe40000011407 */
[----:B------:R-:W-:-:S05]  /*bec40*/  IADD3 R12, P5, PT, R7, R0, RZ ;  /* 0x00000000070c7210 */ /* 0x000fca0007fbe0ff */
[----:B------:R-:W-:Y:S01]  /*bec50*/  IMAD.X R13, R25, 0x1, R3, P5 ;  /* 0x00000001190d7824 */ /* 0x000fe200028e0603 */
[----:B--2---:R0:W-:Y:S02]  /*bec60*/  STL.64 [R1+0x5338], R26 ;  /* 0x0053381a01007387 */ /* 0x0041e40000100a00 */
[----:B0-----:R-:W-:Y:S02]  /*bec70*/  IADD3 R26, P6, PT, R7, R2, RZ ;  /* 0x00000002071a7210 */ /* 0x001fe40007fde0ff */
[----:B------:R-:W2:Y:S04]  /*bec80*/  LDL.LU R7, [R1+0x5350] ;  /* 0x0053500001077983 */ /* 0x000ea80000300800 */
[----:B------:R-:W-:Y:S04]  /*bec90*/  STL [R1+0x5340], R26 ;  /* 0x0053401a01007387 */ /* 0x000fe80000100800 */
[----:B------:R0:W-:Y:S04]  /*beca0*/  STL.64 [R1+0xc20], R12 ;  /* 0x000c200c01007387 */ /* 0x0001e80000100a00 */
[----:B0-----:R-:W3:Y:S04]  /*becb0*/  LDL.LU.64 R12, [R1+0x5348] ;  /* 0x00534800010c7983 */ /* 0x001ee80000300a00 */
[----:B------:R0:W-:Y:S04]  /*becc0*/  STL [R1+0x5334], R3 ;  /* 0x0053340301007387 */ /* 0x0001e80000100800 */
[----:B0-----:R-:W4:Y:S02]  /*becd0*/  LDL.LU R3, [R1+0x133c] ;  /* 0x00133c0001037983 */ /* 0x001f240000300800 */
[----:B----4-:R-:W-:-:S05]  /*bece0*/  IADD3 R26, P4, PT, R3, R0, RZ ;  /* 0x00000000031a7210 */ /* 0x010fca0007f9e0ff */
[----:B------:R0:W-:Y:S04]  /*becf0*/  STL [R1+0xc08], R26 ;  /* 0x000c081a01007387 */ /* 0x0001e80000100800 */
[----:B0-----:R-:W4:Y:S01]  /*bed00*/  LDL.LU R26, [R1+0x5340] ;  /* 0x00534000011a7983 */ /* 0x001f220000300800 */
[----:B------:R-:W-:-:S05]  /*bed10*/  IMAD.X R27, R25, 0x1, R4, P6 ;  /* 0x00000001191b7824 */ /* 0x000fca00030e0604 */
[----:B----4-:R0:W-:Y:S04]  /*bed20*/  STL.64 [R1+0xc10], R26 ;  /* 0x000c101a01007387 */ /* 0x0101e80000100a00 */
[----:B0-----:R-:W4:Y:S04]  /*bed30*/  LDL.LU.64 R26, [R1+0x5338] ;  /* 0x00533800011a7983 */ /* 0x001f280000300a00 */
[----:B------:R-:W2:Y:S01]  /*bed40*/  LDL.LU R25, [R1+0x1348] ;  /* 0x0013480001197983 */ /* 0x000ea20000300800 */
[----:B------:R-:W-:-:S03]  /*bed50*/  SHF.R.S32.HI R11, RZ, 0x1f, R3 ;  /* 0x0000001fff0b7819 */ /* 0x000fc60000011403 */
[----:B----4-:R0:W-:Y:S02]  /*bed60*/  STL.64 [R1+0x5328], R26 ;  /* 0x0053281a01007387 */ /* 0x0101e40000100a00 */
[----:B0-----:R-:W-:Y:S02]  /*bed70*/  IADD3 R26, P6, PT, R3, R2, RZ ;  /* 0x00000002031a7210 */ /* 0x001fe40007fde0ff */
[----:B------:R-:W4:Y:S04]  /*bed80*/  LDL.LU R3, [R1+0x5334] ;  /* 0x0053340001037983 */ /* 0x000f280000300800 */
[----:B------:R0:W-:Y:S04]  /*bed90*/  STL [R1+0x5330], R26 ;  /* 0x0053301a01007387 */ /* 0x0001e80000100800 */
[----:B0-----:R1:W3:Y:S04]  /*beda0*/  LDL.64 R26, [R1+0xc08] ;  /* 0x000c0800011a7983 */ /* 0x0012e80000100a00 */
[----:B--2---:R0:W-:Y:S04]  /*bedb0*/  STL.64 [R1+0x5320], R6 ;  /* 0x0053200601007387 */ /* 0x0041e80000100a00 */
[----:B0-----:R-:W2:Y:S01]  /*bedc0*/  LDL R7, [R1+0x1340] ;  /* 0x0013400001077983 */ /* 0x001ea20000100800 */
[----:B---3--:R-:W-:Y:S01]  /*bedd0*/  IMAD.MOV.U32 R27, RZ, RZ, R25 ;  /* 0x000000ffff1b7224 */ /* 0x008fe200078e0019 */
[----:B--2---:R-:W-:-:S02]  /*bede0*/  SHF.R.S32.HI R25, RZ, 0x1f, R7 ;  /* 0x0000001fff197819 */ /* 0x004fc40000011407 */
[----:B------:R-:W-:Y:S01]  /*bedf0*/  IADD3 R6, P5, PT, R7, R0, RZ ;  /* 0x0000000007067210 */ /* 0x000fe20007fbe0ff */
[----:B------:R-:W-:Y:S02]  /*bee00*/  IMAD.MOV.U32 R7, RZ, RZ, R27 ;  /* 0x000000ffff077224 */ /* 0x000fe400078e001b */
[----:B----4-:R-:W-:-:S05]  /*bee10*/  IMAD.X R27, R11, 0x1, R3, P4 ;  /* 0x000000010b1b7824 */ /* 0x010fca00020e0603 */
[----:B------:R0:W-:Y:S04]  /*bee20*/  STL [R1+0xc0c], R27 ;  /* 0x000c0c1b01007387 */ /* 0x0001e80000100800 */
[----:B------:R-:W2:Y:S01]  /*bee30*/  LDL.LU R26, [R1+0x5330] ;  /* 0x00533000011a7983 */ /* 0x000ea20000300800 */
[----:B0-----:R-:W-:-:S05]  /*bee40*/  IMAD.X R27, R11, 0x1, R4, P6 ;  /* 0x000000010b1b7824 */ /* 0x001fca00030e0604 */
[----:B--2---:R0:W-:Y:S04]  /*bee50*/  STL.64 [R1+0xbf8], R26 ;  /* 0x000bf81a01007387 */ /* 0x0041e80000100a00 */
[----:B0-----:R-:W2:Y:S04]  /*bee60*/  LDL.LU.64 R26, [R1+0x5328] ;  /* 0x00532800011a7983 */ /* 0x001ea80000300a00 */
[----:B------:R-:W3:Y:S04]  /*bee70*/  LDL.LU R11, [R1+0x1340] ;  /* 0x00134000010b7983 */ /* 0x000ee80000300800 */
[----:B--2---:R0:W-:Y:S04]  /*bee80*/  STL.64 [R1+0x5318], R26 ;  /* 0x0053181a01007387 */ /* 0x0041e80000100a00 */
[----:B------:R2:W-:Y:S01]  /*bee90*/  STL.64 [R1+0x5310], R28 ;  /* 0x0053101c01007387 */ /* 0x0005e20000100a00 */
[----:B0-----:R-:W-:-:S02]  /*beea0*/  IMAD.MOV.U32 R27, RZ, RZ, R7 ;  /* 0x000000ffff1b7224 */ /* 0x001fc400078e0007 */
[----:B------:R-:W-:Y:S01]  /*beeb0*/  IMAD.X R7, R25, 0x1, R3, P5 ;  /* 0x0000000119077824 */ /* 0x000fe200028e0603 */
[----:B--2---:R-:W2:Y:S04]  /*beec0*/  LDL.LU R28, [R1+0x1344] ;  /* 0x00134400011c7983 */ /* 0x004ea80000300800 */
[----:B------:R0:W-:Y:S04]  /*beed0*/  STL.64 [R1+0xbf0], R6 ;  /* 0x000bf00601007387 */ /* 0x0001e80000100a00 */
[----:B0-----:R-:W4:Y:S01]  /*beee0*/  LDL.LU.64 R6, [R1+0x5320] ;  /* 0x0053200001067983 */ /* 0x001f220000300a00 */
[----:B---3--:R-:W-:-:S02]  /*beef0*/  IADD3 R26, P6, PT, R11, R2, RZ ;  /* 0x000000020b1a7210 */ /* 0x008fc40007fde0ff */
[----:B--2---:R-:W-:Y:S01]  /*bef00*/  SHF.R.S32.HI R11, RZ, 0x1f, R28 ;  /* 0x0000001fff0b7819 */ /* 0x004fe2000001141c */
[----:B----4-:R0:W-:Y:S02]  /*bef10*/  STL.64 [R1+0x5308], R6 ;  /* 0x0053080601007387 */ /* 0x0101e40000100a00 */
        /* <DEDUP_REMOVED lines=17> */
[----:B---3--:R-:W-:Y:S01]  /*bf030*/  IMAD.X R7, R11, 0x1, R4, P6 ;  /* 0x000000010b077824 */ /* 0x008fe200030e0604 */
[----:B------:R-:W-:Y:S01]  /*bf040*/  IADD3 R6, P6, PT, R29, R2, RZ ;  /* 0x000000021d067210 */ /* 0x000fe20007fde0ff */
[----:B------:R-:W-:-:S03]  /*bf050*/  IMAD.X R29, R25, 0x1, R3, P5 ;  /* 0x00000001191d7824 */ /* 0x000fc600028e0603 */
[----:B------:R-:W-:Y:S04]  /*bf060*/  STL [R1+0xbd4], R7 ;  /* 0x000bd40701007387 */ /* 0x000fe80000100800 */
[----:B------:R0:W-:Y:S04]  /*bf070*/  STL.64 [R1+0x52f0], R14 ;  /* 0x0052f00e01007387 */ /* 0x0001e80000100a00 */
[----:B0-----:R-:W3:Y:S04]  /*bf080*/  LDL R14, [R1+0x134c] ;  /* 0x00134c00010e7983 */ /* 0x001ee80000100800 */
[----:B------:R0:W-:Y:S04]  /*bf090*/  STL.64 [R1+0xbc8], R28 ;  /* 0x000bc81c01007387 */ /* 0x0001e80000100a00 */
[----:B0-----:R-:W4:Y:S01]  /*bf0a0*/  LDL.LU.64 R28, [R1+0x5300] ;  /* 0x00530000011c7983 */ /* 0x001f220000300a00 */
[----:B------:R-:W-:Y:S01]  /*bf0b0*/  IMAD.X R7, R25, 0x1, R4, P6 ;  /* 0x0000000119077824 */ /* 0x000fe200030e0604 */
[----:B---3--:R-:W-:-:S02]  /*bf0c0*/  SHF.R.S32.HI R11, RZ, 0x1f, R14 ;  /* 0x0000001fff0b7819 */ /* 0x008fc4000001140e */
[----:B----4-:R0:W-:Y:S04]  /*bf0d0*/  STL.64 [R1+0x52e8], R28 ;  /* 0x0052e81c01007387 */ /* 0x0101e80000100a00 */
[----:B------:R3:W-:Y:S01]  /*bf0e0*/  STL.64 [R1+0xbb8], R6 ;  /* 0x000bb80601007387 */ /* 0x0007e20000100a00 */
[C---:B0-----:R-:W-:Y:S02]  /*bf0f0*/  IADD3 R28, P4, PT, R14.reuse, R0, RZ ;  /* 0x000000000e1c7210 */ /* 0x041fe40007f9e0ff */
[----:B------:R-:W-:Y:S01]  /*bf100*/  IADD3 R14, P6, PT, R14, R2, RZ ;  /* 0x000000020e0e7210 */ /* 0x000fe20007fde0ff */
[----:B---3--:R-:W3:Y:S04]  /*bf110*/  LDL.LU.64 R6, [R1+0x52f8] ;  /* 0x0052f80001067983 */ /* 0x008ee80000300a00 */
[----:B------:R0:W-:Y:S04]  /*bf120*/  STL [R1+0xba0], R14 ;  /* 0x000ba00e01007387 */ /* 0x0001e80000100800 */
[----:B0-----:R-:W4:Y:S01]  /*bf130*/  LDL.LU.64 R14, [R1+0x52f0] ;  /* 0x0052f000010e7983 */ /* 0x001f220000300a00 */
[----:B------:R-:W-:-:S03]  /*bf140*/  IMAD.X R29, R11, 0x1, R3, P4 ;  /* 0x000000010b1d7824 */ /* 0x000fc600020e0603 */
[----:B------:R0:W-:Y:S04]  /*bf150*/  STL [R1+0x52e0], R10 ;  /* 0x0052e00a01007387 */ /* 0x0001e80000100800 */
[----:B0-----:R-:W2:Y:S04]  /*bf160*/  LDL.LU R10, [R1+0x1350] ;  /* 0x00135000010a7983 */ /* 0x001ea80000300800 */
[----:B----4-:R-:W-:Y:S04]  /*bf170*/  STL.64 [R1+0x52d8], R14 ;  /* 0x0052d80e01007387 */ /* 0x010fe80000100a00 */
[----:B------:R0:W-:Y:S04]  /*bf180*/  STL.64 [R1+0xbb0], R28 ;  /* 0x000bb01c01007387 */ /* 0x0001e80000100a00 */
[----:B0-----:R-:W4:Y:S01]  /*bf190*/  LDL.LU.64 R28, [R1+0x52e8] ;  /* 0x0052e800011c7983 */ /* 0x001f220000300a00 */
[----:B--2---:R-:W-:-:S03]  /*bf1a0*/  SHF.R.S32.HI R25, RZ, 0x1f, R10 ;  /* 0x0000001fff197819 */ /* 0x004fc6000001140a */
[----:B----4-:R-:W-:Y:S04]  /*bf1b0*/  STL.64 [R1+0x52d0], R28 ;  /* 0x0052d01c01007387 */ /* 0x010fe80000100a00 */
        /* <DEDUP_REMOVED lines=9> */
[----:B0-----:R-:W4:Y:S04]  /*bf250*/  LDL.LU.64 R14, [R1+0x52d8] ;  /* 0x0052d800010e7983 */ /* 0x001f280000300a00 */
        /* <DEDUP_REMOVED lines=9> */
[----:B--2---:R0:W-:Y:S04]  /*bf2f0*/  STL.64 [R1+0x52b8], R12 ;  /* 0x0052b80c01007387 */ /* 0x0041e80000100a00 */
[----:B------:R-:W2:Y:S01]  /*bf300*/  LDL.LU R25, [R1+0x1358] ;  /* 0x0013580001197983 */ /* 0x000ea20000300800 */
[----:B0-----:R-:W-:-:S03]  /*bf310*/  IADD3 R12, P6, PT, R3, R2, RZ ;  /* 0x00000002030c7210 */ /* 0x001fc60007fde0ff */
[----:B------:R-:W2:Y:S04]  /*bf320*/  LDL.LU R3, [R1+0x52c4] ;  /* 0x0052c40001037983 */ /* 0x000ea80000300800 */
[----:B------:R0:W-:Y:S04]  /*bf330*/  STL [R1+0x52c0], R12 ;  /* 0x0052c00c01007387 */ /* 0x0001e80000100800 */
[----:B0-----:R1:W2:Y:S04]  /*bf340*/  LDL.64 R12, [R1+0x5a0] ;  /* 0x0005a000010c7983 */ /* 0x0012a80000100a00 */
[----:B------:R-:W-:Y:S04]  /*bf350*/  STL.64 [R1+0x52a8], R18 ;  /* 0x0052a81201007387 */ /* 0x000fe80000100a00 */
[----:B----4-:R-:W-:Y:S01]  /*bf360*/  STL.64 [R1+0x52b0], R14 ;  /* 0x0052b00e01007387 */ /* 0x010fe20000100a00 */
[----:B--2---:R-:W-:-:S05]  /*bf370*/  IMAD.X R13, R11, 0x1, R3, P4 ;  /* 0x000000010b0d7824 */ /* 0x004fca00020e0603 */
[----:B------:R0:W-:Y:S04]  /*bf380*/  STL [R1+0x5a4], R13 ;  /* 0x0005a40d01007387 */ /* 0x0001e80000100800 */
[----:B------:R-:W2:Y:S01]  /*bf390*/  LDL.LU R12, [R1+0x52c0] ;  /* 0x0052c000010c7983 */ /* 0x000ea20000300800 */
[----:B0-----:R-:W-:-:S05]  /*bf3a0*/  IMAD.X R13, R11, 0x1, R4, P6 ;  /* 0x000000010b0d7824 */ /* 0x001fca00030e0604 */
[----:B--2---:R0:W-:Y:S04]  /*bf3b0*/  STL.64 [R1+0x590], R12 ;  /* 0x0005900c01007387 */ /* 0x0041e80000100a00 */
[----:B0-----:R-:W2:Y:S04]  /*bf3c0*/  LDL.LU.64 R12, [R1+0x52b8] ;  /* 0x0052b800010c7983 */ /* 0x001ea80000300a00 */
[----:B------:R-:W-:Y:S01]  /*bf3d0*/  STL.64 [R1+0x52a0], R4 ;  /* 0x0052a00401007387 */ /* 0x000fe20000100a00 */
[----:B------:R-:W-:Y:S02]  /*bf3e0*/  IMAD.MOV.U32 R14, RZ, RZ, R29 ;  /* 0x000000ffff0e7224 */ /* 0x000fe400078e001d */
[----:B------:R-:W-:Y:S01]  /*bf3f0*/  IMAD.MOV.U32 R29, RZ, RZ, R26 ;  /* 0x000000ffff1d7224 */ /* 0x000fe200078e001a */
[----:B------:R-:W-:-:S02]  /*bf400*/  SHF.R.S32.HI R26, RZ, 0x1f, R25 ;  /* 0x0000001fff1a7819 */ /* 0x000fc40000011419 */
[C---:B------:R-:W-:Y:S01]  /*bf410*/  IADD3 R18, P5, PT, R25.reuse, R0, RZ ;  /* 0x0000000019127210 */ /* 0x040fe20007fbe0ff */
[----:B------:R-:W-:Y:S01]  /*bf420*/  IMAD.MOV.U32 R11, RZ, RZ, R14 ;  /* 0x000000ffff0b7224 */ /* 0x000fe200078e000e */
[----:B--2---:R0:W-:Y:S04]  /*bf430*/  STL.64 [R1+0x5290], R12 ;  /* 0x0052900c01007387 */ /* 0x0041e80000100a00 */
[----:B0-----:R-:W2:Y:S01]  /*bf440*/  LDL.LU R12, [R1+0x135c] ;  /* 0x00135c00010c7983 */ /* 0x001ea20000300800 */
[----:B------:R-:W-:Y:S01]  /*bf450*/  IADD3 R14, P6, PT, R25, R2, RZ ;  /* 0x00000002190e7210 */ /* 0x000fe20007fde0ff */
[----:B------:R-:W-:-:S04]  /*bf460*/  IMAD.X R19, R26, 0x1, R3, P5 ;  /* 0x000000011a137824 */ /* 0x000fc800028e0603 */
[----:B------:R0:W-:Y:S04]  /*bf470*/  STL [R1+0x578], R14 ;  /* 0x0005780e01007387 */ /* 0x0001e80000100800 */
[----:B0-----:R-:W4:Y:S04]  /*bf480*/  LDL.LU.64 R14, [R1+0x52b0] ;  /* 0x0052b000010e7983 */ /* 0x001f280000300a00 */
        /* <DEDUP_REMOVED lines=20> */
[----:B------:R-:W-:-:S02]  /*bf5d0*/  IMAD.MOV.U32 R26, RZ, RZ, R11 ;  /* 0x000000ffff1a7224 */ /* 0x000fc400078e000b */
[----:B---3--:R-:W-:Y:S01]  /*bf5e0*/  IMAD.X R5, R25, 0x1, R3, P4 ;  /* 0x0000000119057824 */ /* 0x008fe200020e0603 */
        /* <DEDUP_REMOVED lines=26> */
[----:B0-----:R1:W2:Y:S04]  /*bf790*/  LDL.64 R4, [R1+0x540] ;  /* 0x0005400001047983 */ /* 0x0012a80000100a00 */
[----:B----4-:R0:W-:Y:S04]  /*bf7a0*/  STL.64 [R1+0x5238], R14 ;  /* 0x0052380e01007387 */ /* 0x0101e80000100a00 */
[----:B0-----:R-:W4:Y:S04]  /*bf7b0*/  LDL.LU R15, [R1+0x1368] ;  /* 0x00136800010f7983 */ /* 0x001f280000300800 */
[----:B------:R-:W-:Y:S04]  /*bf7c0*/  STL.64 [R1+0x5240], R8 ;  /* 0x0052400801007387 */ /* 0x000fe80000100a00 */
[----:B------:R-:W-:Y:S04]  /*bf7d0*/  STL [R1+0x5248], R9 ;  /* 0x0052480901007387 */ /* 0x000fe80000100800 */
[----:B------:R0:W-:Y:S04]  /*bf7e0*/  STL.64 [R1+0x5230], R22 ;  /* 0x0052301601007387 */ /* 0x0001e80000100a00 */
[----:B0-----:R-:W3:Y:S01]  /*bf7f0*/  LDL R22, [R1+0x136c] ;  /* 0x00136c0001167983 */ /* 0x001ee20000100800 */
[----:B--2---:R-:W-:-:S03]  /*bf800*/  IMAD.X R5, R25, 0x1, R3, P4 ;  /* 0x0000000119057824 */ /* 0x004fc600020e0603 */
[----:B---3--:R0:W-:Y:S04]  /*bf810*/  STL.64 [R1+0x5250], R22 ;  /* 0x0052501601007387 */ /* 0x0081e80000100a00 */
[----:B0-----:R1:W2:Y:S04]  /*bf820*/  LDL.64 R22, [R1+0x520] ;  /* 0x0005200001167983 */ /* 0x0012a80000100a00 */
[----:B------:R0:W-:Y:S04]  /*bf830*/  STL [R1+0x544], R5 ;  /* 0x0005440501007387 */ /* 0x0001e80000100800 */
[----:B0-----:R-:W2:Y:S01]  /*bf840*/  LDL.LU.64 R4, [R1+0x5258] ;  /* 0x0052580001047983 */ /* 0x001ea20000300a00 */
[----:B----4-:R-:W-:-:S02]  /*bf850*/  SHF.R.S32.HI R11, RZ, 0x1f, R15 ;  /* 0x0000001fff0b7819 */ /* 0x010fc4000001140f */
[----:B------:R-:W-:-:S05]  /*bf860*/  IADD3 R8, P5, PT, R15, R0, RZ ;  /* 0x000000000f087210 */ /* 0x000fca0007fbe0ff */
[----:B------:R-:W-:Y:S02]  /*bf870*/  IMAD.X R9, R11, 0x1, R3, P5 ;  /* 0x000000010b097824 */ /* 0x000fe400028e0603 */
[----:B--2---:R-:W-:-:S05]  /*bf880*/  IMAD.X R23, R25, 0x1, R4, P6 ;  /* 0x0000000119177824 */ /* 0x004fca00030e0604 */
[----:B------:R0:W-:Y:S04]  /*bf890*/  STL [R1+0x524], R23 ;  /* 0x0005241701007387 */ /* 0x0001e80000100800 */
[----:B0-----:R-:W2:Y:S04]  /*bf8a0*/  LDL.LU.64 R22, [R1+0x5250] ;  /* 0x0052500001167983 */ /* 0x001ea80000300a00 */
[----:B------:R0:W-:Y:S04]  /*bf8b0*/  STL.64 [R1+0x508], R8 ;  /* 0x0005080801007387 */ /* 0x0001e80000100a00 */
[----:B0-----:R1:W3:Y:S01]  /*bf8c0*/  LDL.LU R9, [R1+0x5248] ;  /* 0x0052480001097983 */ /* 0x0012e20000300800 */
[----:B------:R-:W-:-:S05]  /*bf8d0*/  IADD3 R14, P6, PT, R15, R2, RZ ;  /* 0x000000020f0e7210 */ /* 0x000fca0007fde0ff */
[----:B------:R-:W-:Y:S01]  /*bf8e0*/  IMAD.X R15, R11, 0x1, R4, P6 ;  /* 0x000000010b0f7824 */ /* 0x000fe200030e0604 */
[C---:B--2---:R-:W-:Y:S02]  /*bf8f0*/  IADD3 R8, P4, PT, R22.reuse, R0, RZ ;  /* 0x0000000016087210 */ /* 0x044fe40007f9e0ff */
[----:B------:R-:W-:Y:S02]  /*bf900*/  SHF.R.S32.HI R25, RZ, 0x1f, R22 ;  /* 0x0000001fff197819 */ /* 0x000fe40000011416 */
[----:B------:R-:W-:Y:S01]  /*bf910*/  IADD3 R22, P6, PT, R22, R2, RZ ;  /* 0x0000000216167210 */ /* 0x000fe20007fde0ff */
[----:B------:R3:W-:Y:S04]  /*bf920*/  STL [R1+0x4f8], R8 ;  /* 0x0004f80801007387 */ /* 0x0007e80000100800 */
[----:B---3--:R-:W2:Y:S04]  /*bf930*/  LDL.LU.64 R8, [R1+0x5240] ;  /* 0x0052400001087983 */ /* 0x008ea80000300a00 */
[----:B------:R0:W-:Y:S04]  /*bf940*/  STL.64 [R1+0x500], R14 ;  /* 0x0005000e01007387 */ /* 0x0001e80000100a00 */
[----:B0-----:R-:W3:Y:S04]  /*bf950*/  LDL.LU.64 R14, [R1+0x5238] ;  /* 0x00523800010e7983 */ /* 0x001ee80000300a00 */
[----:B------:R0:W-:Y:S04]  /*bf960*/  STL [R1+0x4f0], R22 ;  /* 0x0004f01601007387 */ /* 0x0001e80000100800 */
[----:B0-----:R-:W4:Y:S04]  /*bf970*/  LDL.LU.64 R22, [R1+0x5230] ;  /* 0x0052300001167983 */ /* 0x001f280000300a00 */
[----:B------:R-:W-:Y:S04]  /*bf980*/  STL.64 [R1+0x5218], R16 ;  /* 0x0052181001007387 */ /* 0x000fe80000100a00 */
[----:B------:R0:W-:Y:S04]  /*bf990*/  STL.64 [R1+0x5220], R12 ;  /* 0x0052200c01007387 */ /* 0x0001e80000100a00 */
[----:B0-----:R-:W2:Y:S04]  /*bf9a0*/  LDL.64 R12, [R1+0x4f0] ;  /* 0x0004f000010c7983 */ /* 0x001ea80000100a00 */
[----:B--2---:R0:W-:Y:S04]  /*bf9b0*/  STL [R1+0x5228], R12 ;  /* 0x0052280c01007387 */ /* 0x0041e80000100800 */
[----:B0-----:R1:W2:Y:S04]  /*bf9c0*/  LDL.64 R12, [R1+0x4f8] ;  /* 0x0004f800010c7983 */ /* 0x0012a80000100a00 */
[----:B----4-:R0:W-:Y:S04]  /*bf9d0*/  STL.64 [R1+0x5200], R22 ;  /* 0x0052001601007387 */ /* 0x0101e80000100a00 */
[----:B0-----:R-:W4:Y:S04]  /*bf9e0*/  LDL R22, [R1+0x1374] ;  /* 0x0013740001167983 */ /* 0x001f280000100800 */
[----:B---3--:R0:W-:Y:S04]  /*bf9f0*/  STL.64 [R1+0x5208], R14 ;  /* 0x0052080e01007387 */ /* 0x0081e80000100a00 */
[----:B0-----:R-:W3:Y:S04]  /*bfa00*/  LDL.LU R15, [R1+0x1370] ;  /* 0x00137000010f7983 */ /* 0x001ee80000300800 */
[----:B------:R-:W-:Y:S01]  /*bfa10*/  STL.64 [R1+0x5210], R8 ;  /* 0x0052100801007387 */ /* 0x000fe20000100a00 */
[----:B--2---:R-:W-:-:S05]  /*bfa20*/  IMAD.X R13, R25, 0x1, R3, P4 ;  /* 0x00000001190d7824 */ /* 0x004fca00020e0603 */
[----:B------:R0:W-:Y:S04]  /*bfa30*/  STL [R1+0x4fc], R13 ;  /* 0x0004fc0d01007387 */ /* 0x0001e80000100800 */
[----:B------:R1:W2:Y:S01]  /*bfa40*/  LDL.LU R12, [R1+0x5228] ;  /* 0x00522800010c7983 */ /* 0x0002a20000300800 */
[----:B0-----:R-:W-:Y:S01]  /*bfa50*/  IMAD.X R13, R25, 0x1, R4, P6 ;  /* 0x00000001190d7824 */ /* 0x001fe200030e0604 */
[-C--:B----4-:R-:W-:Y:S02]  /*bfa60*/  IADD3 R8, P4, PT, R22, R0.reuse, RZ ;  /* 0x0000000016087210 */ /* 0x090fe40007f9e0ff */
[----:B---3--:R-:W-:Y:S02]  /*bfa70*/  SHF.R.S32.HI R11, RZ, 0x1f, R15 ;  /* 0x0000001fff0b7819 */ /* 0x008fe4000001140f */
[----:B------:R-:W-:-:S02]  /*bfa80*/  IADD3 R16, P5, PT, R15, R0, RZ ;  /* 0x000000000f107210 */ /* 0x000fc40007fbe0ff */
[-C--:B------:R-:W-:Y:S01]  /*bfa90*/  IADD3 R14, P6, PT, R15, R2.reuse, RZ ;  /* 0x000000020f0e7210 */ /* 0x080fe20007fde0ff */
[----:B------:R2:W-:Y:S02]  /*bfaa0*/  STL [R1+0x4f4], R13 ;  /* 0x0004f40d01007387 */ /* 0x0005e40000100800 */
[C-C-:B------:R-:W-:Y:S02]  /*bfab0*/  IMAD.X R17, R11.reuse, 0x1, R3.reuse, P5 ;  /* 0x000000010b117824 */ /* 0x140fe400028e0603 */
[----:B------:R-:W-:Y:S01]  /*bfac0*/  IMAD.X R15, R11, 0x1, R4, P6 ;  /* 0x000000010b0f7824 */ /* 0x000fe200030e0604 */
[----:B------:R-:W-:Y:S02]  /*bfad0*/  SHF.R.S32.HI R25, RZ, 0x1f, R22 ;  /* 0x0000001fff197819 */ /* 0x000fe40000011416 */
[----:B------:R-:W-:Y:S01]  /*bfae0*/  IADD3 R22, P6, PT, R22, R2, RZ ;  /* 0x0000000216167210 */ /* 0x000fe20007fde0ff */
[----:B--2---:R-:W2:Y:S04]  /*bfaf0*/  LDL.LU.64 R12, [R1+0x5220] ;  /* 0x00522000010c7983 */ /* 0x004ea80000300a00 */
        /* <DEDUP_REMOVED lines=10> */
[----:B0-----:R-:W2:Y:S04]  /*bfba0*/  LDL.64 R26, [R1+0x4a0] ;  /* 0x0004a000011a7983 */ /* 0x001ea80000100a00 */
[----:B--2---:R0:W-:Y:S04]  /*bfbb0*/  STL [R1+0x51f8], R26 ;  /* 0x0051f81a01007387 */ /* 0x0041e80000100800 */
[----:B0-----:R1:W2:Y:S04]  /*bfbc0*/  LDL.64 R26, [R1+0x4a8] ;  /* 0x0004a800011a7983 */ /* 0x0012a80000100a00 */
[----:B---3--:R0:W-:Y:S04]  /*bfbd0*/  STL.64 [R1+0x51d8], R16 ;  /* 0x0051d81001007387 */ /* 0x0081e80000100a00 */
[----:B0-----:R-:W3:Y:S04]  /*bfbe0*/  LDL.LU R17, [R1+0x1378] ;  /* 0x0013780001117983 */ /* 0x001ee80000300800 */
[----:B------:R-:W-:Y:S04]  /*bfbf0*/  STL.64 [R1+0x51e0], R12 ;  /* 0x0051e00c01007387 */ /* 0x000fe80000100a00 */
[----:B------:R0:W-:Y:S04]  /*bfc00*/  STL.64 [R1+0x51d0], R6 ;  /* 0x0051d00601007387 */ /* 0x0001e80000100a00 */
[----:B0-----:R-:W4:Y:S01]  /*bfc10*/  LDL.LU R6, [R1+0x137c] ;  /* 0x00137c0001067983 */ /* 0x001f220000300800 */
[----:B--2---:R-:W-:-:S05]  /*bfc20*/  IMAD.X R27, R25, 0x1, R3, P4 ;  /* 0x00000001191b7824 */ /* 0x004fca00020e0603 */
[----:B------:R0:W-:Y:S04]  /*bfc30*/  STL [R1+0x4ac], R27 ;  /* 0x0004ac1b01007387 */ /* 0x0001e80000100800 */
[----:B------:R1:W2:Y:S01]  /*bfc40*/  LDL.LU R26, [R1+0x51f8] ;  /* 0x0051f800011a7983 */ /* 0x0002a20000300800 */
[----:B---3--:R-:W-:Y:S02]  /*bfc50*/  SHF.R.S32.HI R11, RZ, 0x1f, R17 ;  /* 0x0000001fff0b7819 */ /* 0x008fe40000011411 */
[----:B------:R-:W-:Y:S01]  /*bfc60*/  IADD3 R22, P5, PT, R17, R0, RZ ;  /* 0x0000000011167210 */ /* 0x000fe20007fbe0ff */
[----:B0-----:R-:W-:Y:S01]  /*bfc70*/  IMAD.X R27, R25, 0x1, R4, P6 ;  /* 0x00000001191b7824 */ /* 0x001fe200030e0604 */
[----:B------:R-:W-:-:S03]  /*bfc80*/  IADD3 R16, P6, PT, R17, R2, RZ ;  /* 0x0000000211107210 */ /* 0x000fc60007fde0ff */
[C-C-:B------:R-:W-:Y:S01]  /*bfc90*/  IMAD.X R23, R11.reuse, 0x1, R3.reuse, P5 ;  /* 0x000000010b177824 */ /* 0x140fe200028e0603 */
[----:B------:R2:W-:Y:S01]  /*bfca0*/  STL [R1+0x4a4], R27 ;  /* 0x0004a41b01007387 */ /* 0x0005e20000100800 */
[----:B------:R-:W-:Y:S01]  /*bfcb0*/  IMAD.X R17, R11, 0x1, R4, P6 ;  /* 0x000000010b117824 */ /* 0x000fe200030e0604 */
[C---:B----4-:R-:W-:Y:S02]  /*bfcc0*/  IADD3 R12, P4, PT, R6.reuse, R0, RZ ;  /* 0x00000000060c7210 */ /* 0x050fe40007f9e0ff */
        /* <DEDUP_REMOVED lines=18> */
[----:B------:R0:W-:Y:S04]  /*bfdf0*/  STL.64 [R1+0x5198], R28 ;  /* 0x0051981c01007387 */ /* 0x0001e80000100a00 */
[----:B0-----:R-:W4:Y:S01]  /*bfe00*/  LDL.LU R28, [R1+0x1384] ;  /* 0x00138400011c7983 */ /* 0x001f220000300800 */
[----:B--2---:R-:W-:-:S05]  /*bfe10*/  IMAD.X R7, R25, 0x1, R3, P4 ;  /* 0x0000000119077824 */ /* 0x004fca00020e0603 */
[----:B------:R0:W-:Y:S04]  /*bfe20*/  STL [R1+0x47c], R7 ;  /* 0x00047c0701007387 */ /* 0x0001e80000100800 */
[----:B------:R1:W2:Y:S01]  /*bfe30*/  LDL.LU R6, [R1+0x51c8] ;  /* 0x0051c80001067983 */ /* 0x0002a20000300800 */
[----:B---3--:R-:W-:Y:S02]  /*bfe40*/  SHF.R.S32.HI R11, RZ, 0x1f, R26 ;  /* 0x0000001fff0b7819 */ /* 0x008fe4000001141a */
[C---:B------:R-:W-:Y:S01]  /*bfe50*/  IADD3 R22, P5, PT, R26.reuse, R0, RZ ;  /* 0x000000001a167210 */ /* 0x040fe20007fbe0ff */
[----:B0-----:R-:W-:Y:S01]  /*bfe60*/  IMAD.X R7, R25, 0x1, R4, P6 ;  /* 0x0000000119077824 */ /* 0x001fe200030e0604 */
[----:B------:R-:W-:-:S03]  /*bfe70*/  IADD3 R26, P6, PT, R26, R2, RZ ;  /* 0x000000021a1a7210 */ /* 0x000fc60007fde0ff */
[----:B------:R-:W-:Y:S01]  /*bfe80*/  IMAD.X R23, R11, 0x1, R3, P5 ;  /* 0x000000010b177824 */ /* 0x000fe200028e0603 */
[----:B------:R2:W-:Y:S04]  /*bfe90*/  STL [R1+0x474], R7 ;  /* 0x0004740701007387 */ /* 0x0005e80000100800 */
[----:B--2---:R-:W2:Y:S04]  /*bfea0*/  LDL.LU.64 R6, [R1+0x51c0] ;  /* 0x0051c00001067983 */ /* 0x004ea80000300a00 */
[----:B------:R0:W-:Y:S04]  /*bfeb0*/  STL [R1+0x450], R26 ;  /* 0x0004501a01007387 */ /* 0x0001e80000100800 */
[----:B0-----:R-:W3:Y:S04]  /*bfec0*/  LDL.LU.64 R26, [R1+0x51b8] ;  /* 0x0051b800011a7983 */ /* 0x001ee80000300a00 */
[----:B------:R0:W-:Y:S04]  /*bfed0*/  STL.64 [R1+0x458], R22 ;  /* 0x0004581601007387 */ /* 0x0001e80000100a00 */
[----:B0-----:R-:W2:Y:S04]  /*bfee0*/  LDL.LU.64 R22, [R1+0x51b0] ;  /* 0x0051b00001167983 */ /* 0x001ea80000300a00 */
[----:B------:R4:W-:Y:S04]  /*bfef0*/  STL.64 [R1+0x51a8], R10 ;  /* 0x0051a80a01007387 */ /* 0x0009e80000100a00 */
[----:B------:R0:W-:Y:S01]  /*bff00*/  STL.64 [R1+0x51a0], R2 ;  /* 0x0051a00201007387 */ /* 0x0001e20000100a00 */
[----:B----4-:R-:W-:-:S03]  /*bff10*/  IADD3 R10, P4, PT, R28, R0, RZ ;  /* 0x000000001c0a7210 */ /* 0x010fc60007f9e0ff */
[----:B0-----:R1:W4:Y:S04]  /*bff20*/  LDL.64 R2, [R1+0x450] ;  /* 0x0004500001027983 */ /* 0x0013280000100a00 */
[----:B------:R0:W-:Y:S04]  /*bff30*/  STL [R1+0x428], R10 ;  /* 0x0004280a01007387 */ /* 0x0001e80000100800 */
[----:B0-----:R-:W4:Y:S02]  /*bff40*/  LDL.LU.64 R10, [R1+0x51a8] ;  /* 0x0051a800010a7983 */ /* 0x001f240000300a00 */
[----:B----4-:R-:W-:-:S05]  /*bff50*/  IMAD.X R3, R11, 0x1, R4, P6 ;  /* 0x000000010b037824 */ /* 0x010fca00030e0604 */
[----:B------:R0:W-:Y:S04]  /*bff60*/  STL [R1+0x454], R3 ;  /* 0x0004540301007387 */ /* 0x0001e80000100800 */
[----:B0-----:R-:W4:Y:S01]  /*bff70*/  LDL.LU.64 R2, [R1+0x51a0] ;  /* 0x0051a00001027983 */ /* 0x001f220000300a00 */
[----:B------:R-:W-:Y:S02]  /*bff80*/  SHF.R.S32.HI R25, RZ, 0x1f, R28 ;  /* 0x0000001fff197819 */ /* 0x000fe4000001141c */
[----:B----4-:R-:W-:-:S05]  /*bff90*/  IADD3 R28, P6, PT, R28, R2, RZ ;  /* 0x000000021c1c7210 */ /* 0x010fca0007fde0ff */
[----:B------:R0:W-:Y:S04]  /*bffa0*/  STL [R1+0x420], R28 ;  /* 0x0004201c01007387 */ /* 0x0001e80000100800 */
[----:B0-----:R-:W4:Y:S04]  /*bffb0*/  LDL.LU.64 R28, [R1+0x5198] ;  /* 0x00519800011c7983 */ /* 0x001f280000300a00 */
[----:B----4-:R0:W-:Y:S04]  /*bffc0*/  STL.64 [R1+0x5190], R28 ;  /* 0x0051901c01007387 */ /* 0x0101e80000100a00 */
[----:B0-----:R1:W4:Y:S04]  /*bffd0*/  LDL.64 R28, [R1+0x428] ;  /* 0x00042800011c7983 */ /* 0x0013280000100a00 */
[----:B------:R0:W-:Y:S04]  /*bffe0*/  STL [R1+0x5188], R10 ;  /* 0x0051880a01007387 */ /* 0x0001e80000100800 */
[----:B0-----:R-:W3:Y:S04]  /*bfff0*/  LDL.LU R10, [R1+0x1388] ;  /* 0x00138800010a7983 */ /* 0x001ee80000300800 */
[----:B--2---:R-:W-:Y:S01]  /*c0000*/  STL.64 [R1+0x5180], R22 ;  /* 0x0051801601007387 */ /* 0x004fe20000100a00 */
[----:B----4-:R-:W-:-:S05]  /*c0010*/  IMAD.X R29, R25, 0x1, R3, P4 ;  /* 0x00000001191d7824 */ /* 0x010fca00020e0603 */
[----:B------:R0:W-:Y:S04]  /*c0020*/  STL [R1+0x42c], R29 ;  /* 0x00042c1d01007387 */ /* 0x0001e80000100800 */
[----:B0-----:R-:W2:Y:S04]  /*c0030*/  LDL.LU.64 R28, [R1+0x5190] ;  /* 0x00519000011c7983 */ /* 0x001ea80000300a00 */
[----:B---3--:R0:W-:Y:S04]  /*c0040*/  STL.64 [R1+0x5168], R26 ;  /* 0x0051681a01007387 */ /* 0x0081e80000100a00 */
[----:B0-----:R-:W3:Y:S04]  /*c0050*/  LDL R26, [R1+0x138c] ;  /* 0x00138c00011a7983 */ /* 0x001ee80000100800 */
[----:B------:R0:W-:Y:S04]  /*c0060*/  STL.64 [R1+0x5170], R18 ;  /* 0x0051701201007387 */ /* 0x0001e80000100a00 */
[----:B0-----:R1:W4:Y:S01]  /*c0070*/  LDL.64 R18, [R1+0x420] ;  /* 0x0004200001127983 */ /* 0x0013220000100a00 */
[----:B------:R-:W-:-:S02]  /*c0080*/  SHF.R.S32.HI R11, RZ, 0x1f, R10 ;  /* 0x0000001fff0b7819 */ /* 0x000fc4000001140a */
[-C--:B------:R-:W-:Y:S01]  /*c0090*/  IADD3 R22, P5, PT, R10, R0.reuse, RZ ;  /* 0x000000000a167210 */ /* 0x080fe20007fbe0ff */
[----:B------:R3:W-:Y:S04]  /*c00a0*/  STL.64 [R1+0x5178], R4 ;  /* 0x0051780401007387 */ /* 0x0007e80000100a00 */
[----:B------:R-:W-:Y:S02]  /*c00b0*/  IMAD.X R23, R11, 0x1, R3, P5 ;  /* 0x000000010b177824 */ /* 0x000fe400028e0603 */
[----:B----4-:R-:W-:Y:S01]  /*c00c0*/  IMAD.X R19, R25, 0x1, R4, P6 ;  /* 0x0000000119137824 */ /* 0x010fe200030e0604 */
[----:B---3--:R-:W-:Y:S02]  /*c00d0*/  IADD3 R4, P4, PT, R26, R0, RZ ;  /* 0x000000001a047210 */ /* 0x008fe40007f9e0ff */
[----:B------:R-:W-:-:S02]  /*c00e0*/  IADD3 R18, P6, PT, R10, R2, RZ ;  /* 0x000000020a127210 */ /* 0x000fc40007fde0ff */
[----:B------:R-:W-:Y:S04]  /*c00f0*/  STL [R1+0x424], R19 ;  /* 0x0004241301007387 */ /* 0x000fe80000100800 */
        /* <DEDUP_REMOVED lines=48> */
[----:B0-----:R1:W2:Y:S04]  /*c0400*/  LDL.64 R6, [R1+0xbc0] ;  /* 0x000bc00001067983 */ /* 0x0012a80000100a00 */
[----:B---3--:R0:W-:Y:S04]  /*c0410*/  STL.64 [R1+0x5110], R22 ;  /* 0x0051101601007387 */ /* 0x0081e80000100a00 */
[----:B0-----:R-:W3:Y:S04]  /*c0420*/  LDL.LU R23, [R1+0x1398] ;  /* 0x0013980001177983 */ /* 0x001ee80000300800 */
[----:B----4-:R0:W-:Y:S04]  /*c0430*/  STL.64 [R1+0x5108], R12 ;  /* 0x0051080c01007387 */ /* 0x0101e80000100a00 */
[----:B0-----:R-:W4:Y:S04]  /*c0440*/  LDL.LU R12, [R1+0x139c] ;  /* 0x00139c00010c7983 */ /* 0x001f280000300800 */
[----:B------:R-:W-:Y:S01]  /*c0450*/  STL.64 [R1+0x5118], R16 ;  /* 0x0051181001007387 */ /* 0x000fe20000100a00 */
[----:B------:R-:W-:-:S05]  /*c0460*/  IMAD.X R5, R25, 0x1, R3, P4 ;  /* 0x0000000119057824 */ /* 0x000fca00020e0603 */
[----:B------:R0:W-:Y:S04]  /*c0470*/  STL [R1+0xbac], R5 ;  /* 0x000bac0501007387 */ /* 0x0001e80000100800 */
[----:B0-----:R-:W2:Y:S01]  /*c0480*/  LDL.LU.64 R4, [R1+0x5130] ;  /* 0x0051300001047983 */ /* 0x001ea20000300a00 */
[----:B---3--:R-:W-:Y:S02]  /*c0490*/  SHF.R.S32.HI R11, RZ, 0x1f, R23 ;  /* 0x0000001fff0b7819 */ /* 0x008fe40000011417 */
        /* <DEDUP_REMOVED lines=25> */
[----:B------:R0:W-:Y:S04]  /*c0630*/  STL.64 [R1+0x50d8], R22 ;  /* 0x0050d81601007387 */ /* 0x0001e80000100a00 */
[----:B0-----:R-:W3:Y:S04]  /*c0640*/  LDL.LU R22, [R1+0x13a4] ;  /* 0x0013a40001167983 */ /* 0x001ee80000300800 */
[----:B----4-:R-:W-:Y:S01]  /*c0650*/  STL.64 [R1+0x50e8], R16 ;  /* 0x0050e81001007387 */ /* 0x010fe20000100a00 */
[----:B--2---:R-:W-:-:S05]  /*c0660*/  IMAD.X R13, R25, 0x1, R3, P4 ;  /* 0x00000001190d7824 */ /* 0x004fca00020e0603 */
[----:B------:R0:W-:Y:S04]  /*c0670*/  STL [R1+0xc1c], R13 ;  /* 0x000c1c0d01007387 */ /* 0x0001e80000100800 */
[----:B------:R1:W2:Y:S01]  /*c0680*/  LDL.LU R12, [R1+0x5100] ;  /* 0x00510000010c7983 */ /* 0x0002a20000300800 */
[----:B---3--:R-:W-:Y:S02]  /*c0690*/  SHF.R.S32.HI R11, RZ, 0x1f, R7 ;  /* 0x0000001fff0b7819 */ /* 0x008fe40000011407 */
[----:B------:R-:W-:Y:S01]  /*c06a0*/  IADD3 R8, P5, PT, R7, R0, RZ ;  /* 0x0000000007087210 */ /* 0x000fe20007fbe0ff */
[----:B0-----:R-:W-:-:S04]  /*c06b0*/  IMAD.X R13, R25, 0x1, R4, P6 ;  /* 0x00000001190d7824 */ /* 0x001fc800030e0604 */
[----:B------:R-:W-:Y:S01]  /*c06c0*/  IMAD.X R9, R11, 0x1, R3, P5 ;  /* 0x000000010b097824 */ /* 0x000fe200028e0603 */
[----:B------:R2:W-:Y:S01]  /*c06d0*/  STL [R1+0xc34], R13 ;  /* 0x000c340d01007387 */ /* 0x0005e20000100800 */
[----:B------:R-:W-:-:S03]  /*c06e0*/  IADD3 R16, P4, PT, R22, R0, RZ ;  /* 0x0000000016107210 */ /* 0x000fc60007f9e0ff */
[----:B--2---:R-:W2:Y:S04]  /*c06f0*/  LDL.LU.64 R12, [R1+0x50f8] ;  /* 0x0050f800010c7983 */ /* 0x004ea80000300a00 */
[----:B------:R0:W-:Y:S04]  /*c0700*/  STL.64 [R1+0xc48], R8 ;  /* 0x000c480801007387 */ /* 0x0001e80000100a00 */
[----:B0-----:R-:W3:Y:S04]  /*c0710*/  LDL.LU.64 R8, [R1+0x50f0] ;  /* 0x0050f00001087983 */ /* 0x001ee80000300a00 */
[----:B------:R0:W-:Y:S04]  /*c0720*/  STL [R1+0xc78], R16 ;  /* 0x000c781001007387 */ /* 0x0001e80000100800 */
[----:B0-----:R-:W4:Y:S01]  /*c0730*/  LDL.LU.64 R16, [R1+0x50e8] ;  /* 0x0050e80001107983 */ /* 0x001f220000300a00 */
[----:B------:R-:W-:-:S02]  /*c0740*/  IADD3 R6, P6, PT, R7, R2, RZ ;  /* 0x0000000207067210 */ /* 0x000fc40007fde0ff */
[----:B------:R-:W-:-:S03]  /*c0750*/  SHF.R.S32.HI R25, RZ, 0x1f, R22 ;  /* 0x0000001fff197819 */ /* 0x000fc60000011416 */
[----:B------:R-:W-:Y:S01]  /*c0760*/  IMAD.X R7, R11, 0x1, R4, P6 ;  /* 0x000000010b077824 */ /* 0x000fe200030e0604 */
[----:B------:R-:W-:-:S04]  /*c0770*/  IADD3 R22, P6, PT, R22, R2, RZ ;  /* 0x0000000216167210 */ /* 0x000fc80007fde0ff */
[----:B------:R0:W-:Y:S04]  /*c0780*/  STL.64 [R1+0xc60], R6 ;  /* 0x000c600601007387 */ /* 0x0001e80000100a00 */
[----:B0-----:R-:W3:Y:S04]  /*c0790*/  LDL.LU.64 R6, [R1+0x50e0] ;  /* 0x0050e00001067983 */ /* 0x001ee80000300a00 */
[----:B------:R0:W-:Y:S04]  /*c07a0*/  STL [R1+0xc90], R22 ;  /* 0x000c901601007387 */ /* 0x0001e80000100800 */
[----:B0-----:R-:W3:Y:S04]  /*c07b0*/  LDL.LU.64 R22, [R1+0x50d8] ;  /* 0x0050d80001167983 */ /* 0x001ee80000300a00 */
[----:B----4-:R0:W-:Y:S04]  /*c07c0*/  STL.64 [R1+0x50d0], R16 ;  /* 0x0050d01001007387 */ /* 0x0101e80000100a00 */
[----:B0-----:R1:W4:Y:S04]  /*c07d0*/  LDL.64 R16, [R1+0xc78] ;  /* 0x000c780001107983 */ /* 0x0013280000100a00 */
[----:B--2---:R0:W-:Y:S04]  /*c07e0*/  STL.64 [R1+0x50c8], R12 ;  /* 0x0050c80c01007387 */ /* 0x0041e80000100a00 */
[----:B0-----:R1:W2:Y:S04]  /*c07f0*/  LDL.64 R12, [R1+0xc90] ;  /* 0x000c9000010c7983 */ /* 0x0012a80000100a00 */
[----:B------:R0:W-:Y:S04]  /*c0800*/  STL.64 [R1+0x50a8], R28 ;  /* 0x0050a81c01007387 */ /* 0x0001e80000100a00 */
[----:B0-----:R-:W2:Y:S04]  /*c0810*/  LDL R28, [R1+0x13ac] ;  /* 0x0013ac00011c7983 */ /* 0x001ea80000100800 */
[----:B--2---:R-:W-:Y:S04]  /*c0820*/  STL.64 [R1+0x50c0], R28 ;  /* 0x0050c01c01007387 */ /* 0x004fe80000100a00 */
[----:B---3--:R0:W-:Y:S04]  /*c0830*/  STL.64 [R1+0x50b0], R6 ;  /* 0x0050b00601007387 */ /* 0x0081e80000100a00 */
[----:B0-----:R-:W2:Y:S01]  /*c0840*/  LDL.LU R7, [R1+0x13a8] ;  /* 0x0013a80001077983 */ /* 0x001ea20000300800 */
[----:B----4-:R-:W-:-:S02]  /*c0850*/  IMAD.X R17, R25, 0x1, R3, P4 ;  /* 0x0000000119117824 */ /* 0x010fc400020e0603 */
[----:B------:R-:W-:Y:S01]  /*c0860*/  IMAD.X R13, R25, 0x1, R4, P6 ;  /* 0x00000001190d7824 */ /* 0x000fe200030e0604 */
[----:B------:R-:W-:Y:S04]  /*c0870*/  STL.64 [R1+0x50b8], R22 ;  /* 0x0050b81601007387 */ /* 0x000fe80000100a00 */
[----:B------:R0:W-:Y:S04]  /*c0880*/  STL [R1+0xc7c], R17 ;  /* 0x000c7c1101007387 */ /* 0x0001e80000100800 */
[----:B0-----:R-:W3:Y:S04]  /*c0890*/  LDL.LU.64 R16, [R1+0x50d0] ;  /* 0x0050d00001107983 */ /* 0x001ee80000300a00 */
[----:B------:R0:W-:Y:S04]  /*c08a0*/  STL [R1+0xc94], R13 ;  /* 0x000c940d01007387 */ /* 0x0001e80000100800 */
[----:B0-----:R-:W4:Y:S01]  /*c08b0*/  LDL.LU.64 R12, [R1+0x50c8] ;  /* 0x0050c800010c7983 */ /* 0x001f220000300a00 */
[----:B--2---:R-:W-:-:S02]  /*c08c0*/  SHF.R.S32.HI R11, RZ, 0x1f, R7 ;  /* 0x0000001fff0b7819 */ /* 0x004fc40000011407 */
[----:B------:R-:W-:-:S05]  /*c08d0*/  IADD3 R28, P5, PT, R7, R0, RZ ;  /* 0x00000000071c7210 */ /* 0x000fca0007fbe0ff */
[----:B------:R-:W-:-:S05]  /*c08e0*/  IMAD.X R29, R11, 0x1, R3, P5 ;  /* 0x000000010b1d7824 */ /* 0x000fca00028e0603 */
        /* <DEDUP_REMOVED lines=17> */
[----:B------:R0:W-:Y:S04]  /*c0a00*/  STL.64 [R1+0x5078], R26 ;  /* 0x0050781a01007387 */ /* 0x0001e80000100a00 */
[----:B0-----:R-:W3:Y:S01]  /*c0a10*/  LDL R26, [R1+0x13b4] ;  /* 0x0013b400011a7983 */ /* 0x001ee20000100800 */
[----:B--2---:R-:W-:-:S03]  /*c0a20*/  IMAD.X R5, R25, 0x1, R3, P4 ;  /* 0x0000000119057824 */ /* 0x004fc600020e0603 */
[----:B---3--:R-:W-:Y:S04]  /*c0a30*/  STL.64 [R1+0x5090], R26 ;  /* 0x0050901a01007387 */ /* 0x008fe80000100a00 */
[----:B------:R0:W-:Y:S04]  /*c0a40*/  STL.64 [R1+0x5098], R18 ;  /* 0x0050981201007387 */ /* 0x0001e80000100a00 */
[----:B0-----:R1:W2:Y:S04]  /*c0a50*/  LDL.64 R18, [R1+0xcf0] ;  /* 0x000cf00001127983 */ /* 0x0012a80000100a00 */
[----:B------:R-:W-:Y:S04]  /*c0a60*/  STL.64 [R1+0x5088], R8 ;  /* 0x0050880801007387 */ /* 0x000fe80000100a00 */
        /* <DEDUP_REMOVED lines=18> */
[----:B0-----:R-:W4:Y:S04]  /*c0b90*/  LDL.LU.64 R12, [R1+0x5080] ;  /* 0x00508000010c7983 */ /* 0x001f280000300a00 */
[----:B------:R0:W-:Y:S04]  /*c0ba0*/  STL [R1+0xd30], R26 ;  /* 0x000d301a01007387 */ /* 0x0001e80000100800 */
[----:B0-----:R-:W3:Y:S04]  /*c0bb0*/  LDL.LU.64 R26, [R1+0x5078] ;  /* 0x00507800011a7983 */ /* 0x001ee80000300a00 */
[----:B------:R0:W-:Y:S04]  /*c0bc0*/  STL.64 [R1+0x5070], R4 ;  /* 0x0050700401007387 */ /* 0x0001e80000100a00 */
[----:B0-----:R1:W3:Y:S04]  /*c0bd0*/  LDL.64 R4, [R1+0xd28] ;  /* 0x000d280001047983 */ /* 0x0012e80000100a00 */
[----:B------:R-:W-:Y:S04]  /*c0be0*/  STL.64 [R1+0x5060], R16 ;  /* 0x0050601001007387 */ /* 0x000fe80000100a00 */
        /* <DEDUP_REMOVED lines=23> */
[----:B------:R-:W-:Y:S01]  /*c0d60*/  IMAD.X R13, R11, 0x1, R4, P6 ;  /* 0x000000010b0d7824 */ /* 0x000fe200030e0604 */
[----:B------:R-:W-:-:S04]  /*c0d70*/  IADD3 R18, P6, PT, R18, R2, RZ ;  /* 0x0000000212127210 */ /* 0x000fc80007fde0ff */
[----:B------:R0:W-:Y:S04]  /*c0d80*/  STL.64 [R1+0xd40], R12 ;  /* 0x000d400c01007387 */ /* 0x0001e80000100a00 */
[----:B0-----:R-:W4:Y:S04]  /*c0d90*/  LDL.LU.64 R12, [R1+0x5050] ;  /* 0x00505000010c7983 */ /* 0x001f280000300a00 */
[----:B------:R0:W-:Y:S04]  /*c0da0*/  STL [R1+0xd50], R18 ;  /* 0x000d501201007387 */ /* 0x0001e80000100800 */
[----:B0-----:R-:W3:Y:S04]  /*c0db0*/  LDL.LU.64 R18, [R1+0x5048] ;  /* 0x0050480001127983 */ /* 0x001ee80000300a00 */
[----:B--2---:R-:W-:Y:S04]  /*c0dc0*/  STL.64 [R1+0x5020], R26 ;  /* 0x0050201a01007387 */ /* 0x004fe80000100a00 */
        /* <DEDUP_REMOVED lines=13> */
[C---:B------:R-:W-:Y:S01]  /*c0ea0*/  IADD3 R26, P5, PT, R22.reuse, R0, RZ ;  /* 0x00000000161a7210 */ /* 0x040fe20007fbe0ff */
[----:B0-----:R-:W-:Y:S01]  /*c0eb0*/  IMAD.X R7, R25, 0x1, R4, P6 ;  /* 0x0000000119077824 */ /* 0x001fe200030e0604 */
[----:B------:R-:W-:-:S03]  /*c0ec0*/  IADD3 R22, P6, PT, R22, R2, RZ ;  /* 0x0000000216167210 */ /* 0x000fc60007fde0ff */
[----:B------:R-:W-:Y:S01]  /*c0ed0*/  IMAD.X R27, R11, 0x1, R3, P5 ;  /* 0x000000010b1b7824 */ /* 0x000fe200028e0603 */
[----:B------:R2:W-:Y:S04]  /*c0ee0*/  STL [R1+0xd54], R7 ;  /* 0x000d540701007387 */ /* 0x0005e80000100800 */
[----:B--2---:R-:W2:Y:S04]  /*c0ef0*/  LDL.LU.64 R6, [R1+0x5038] ;  /* 0x0050380001067983 */ /* 0x004ea80000300a00 */
[----:B------:R0:W-:Y:S04]  /*c0f00*/  STL [R1+0xd60], R22 ;  /* 0x000d601601007387 */ /* 0x0001e80000100800 */
[----:B0-----:R-:W2:Y:S04]  /*c0f10*/  LDL.LU.64 R22, [R1+0x5030] ;  /* 0x0050300001167983 */ /* 0x001ea80000300a00 */
[----:B------:R0:W-:Y:S04]  /*c0f20*/  STL.64 [R1+0xd58], R26 ;  /* 0x000d581a01007387 */ /* 0x0001e80000100a00 */
[----:B0-----:R1:W2:Y:S04]  /*c0f30*/  LDL.LU R27, [R1+0x5028] ;  /* 0x00502800011b7983 */ /* 0x0012a80000300800 */
[----:B------:R0:W-:Y:S04]  /*c0f40*/  STL.64 [R1+0x5018], R2 ;  /* 0x0050180201007387 */ /* 0x0001e80000100a00 */
[----:B0-----:R1:W3:Y:S01]  /*c0f50*/  LDL.64 R2, [R1+0xd60] ;  /* 0x000d600001027983 */ /* 0x0012e20000100a00 */
[----:B----4-:R-:W-:-:S05]  /*c0f60*/  IADD3 R26, P4, PT, R12, R0, RZ ;  /* 0x000000000c1a7210 */ /* 0x010fca0007f9e0ff */
[----:B------:R2:W-:Y:S04]  /*c0f70*/  STL [R1+0xd68], R26 ;  /* 0x000d681a01007387 */ /* 0x0005e80000100800 */
[----:B--2---:R-:W2:Y:S01]  /*c0f80*/  LDL.LU.64 R26, [R1+0x5020] ;  /* 0x00502000011a7983 */ /* 0x004ea20000300a00 */
[----:B---3--:R-:W-:-:S05]  /*c0f90*/  IMAD.X R3, R11, 0x1, R4, P6 ;  /* 0x000000010b037824 */ /* 0x008fca00030e0604 */
[----:B------:R0:W-:Y:S04]  /*c0fa0*/  STL [R1+0xd64], R3 ;  /* 0x000d640301007387 */ /* 0x0001e80000100800 */
[----:B0-----:R-:W3:Y:S01]  /*c0fb0*/  LDL.LU.64 R2, [R1+0x5018] ;  /* 0x0050180001027983 */ /* 0x001ee20000300a00 */
[----:B------:R-:W-:Y:S02]  /*c0fc0*/  SHF.R.S32.HI R25, RZ, 0x1f, R12 ;  /* 0x0000001fff197819 */ /* 0x000fe4000001140c */
[----:B---3--:R-:W-:-:S05]  /*c0fd0*/  IADD3 R12, P6, PT, R12, R2, RZ ;  /* 0x000000020c0c7210 */ /* 0x008fca0007fde0ff */
[----:B------:R0:W-:Y:S04]  /*c0fe0*/  STL [R1+0xd70], R12 ;  /* 0x000d700c01007387 */ /* 0x0001e80000100800 */
[----:B0-----:R-:W3:Y:S04]  /*c0ff0*/  LDL.LU.64 R12, [R1+0x5010] ;  /* 0x00501000010c7983 */ /* 0x001ee80000300a00 */
[----:B---3--:R0:W-:Y:S04]  /*c1000*/  STL.64 [R1+0x5000], R12 ;  /* 0x0050000c01007387 */ /* 0x0081e80000100a00 */
[----:B0-----:R-:W3:Y:S04]  /*c1010*/  LDL.64 R12, [R1+0xd70] ;  /* 0x000d7000010c7983 */ /* 0x001ee80000100a00 */
[----:B---3--:R0:W-:Y:S04]  /*c1020*/  STL [R1+0x5008], R12 ;  /* 0x0050080c01007387 */ /* 0x0081e80000100800 */
[----:B0-----:R1:W3:Y:S04]  /*c1030*/  LDL.64 R12, [R1+0xd68] ;  /* 0x000d6800010c7983 */ /* 0x0012e80000100a00 */
[----:B------:R0:W-:Y:S04]  /*c1040*/  STL [R1+0x4ff8], R10 ;  /* 0x004ff80a01007387 */ /* 0x0001e80000100800 */
[----:B0-----:R-:W4:Y:S04]  /*c1050*/  LDL.LU R10, [R1+0x13c8] ;  /* 0x0013c800010a7983 */ /* 0x001f280000300800 */
[----:B------:R-:W-:Y:S01]  /*c1060*/  STL.64 [R1+0x4ff0], R16 ;  /* 0x004ff01001007387 */ /* 0x000fe20000100a00 */
[----:B---3--:R-:W-:-:S05]  /*c1070*/  IMAD.X R13, R25, 0x1, R3, P4 ;  /* 0x00000001190d7824 */ /* 0x008fca00020e0603 */
[----:B------:R0:W-:Y:S04]  /*c1080*/  STL [R1+0xd6c], R13 ;  /* 0x000d6c0d01007387 */ /* 0x0001e80000100800 */
[----:B------:R1:W3:Y:S01]  /*c1090*/  LDL.LU R12, [R1+0x5008] ;  /* 0x00500800010c7983 */ /* 0x0002e20000300800 */
[----:B0-----:R-:W-:-:S05]  /*c10a0*/  IMAD.X R13, R25, 0x1, R4, P6 ;  /* 0x00000001190d7824 */ /* 0x001fca00030e0604 */
[----:B------:R3:W-:Y:S04]  /*c10b0*/  STL [R1+0xd74], R13 ;  /* 0x000d740d01007387 */ /* 0x0007e80000100800 */
[----:B---3--:R-:W3:Y:S04]  /*c10c0*/  LDL.LU.64 R12, [R1+0x5000] ;  /* 0x00500000010c7983 */ /* 0x008ee80000300a00 */
[----:B------:R-:W-:Y:S04]  /*c10d0*/  STL.64 [R1+0x4fe8], R4 ;  /* 0x004fe80401007387 */ /* 0x000fe80000100a00 */
[----:B------:R0:W-:Y:S04]  /*c10e0*/  STL.64 [R1+0x4fd8], R18 ;  /* 0x004fd81201007387 */ /* 0x0001e80000100a00 */
[----:B0-----:R-:W2:Y:S01]  /*c10f0*/  LDL R18, [R1+0x13cc] ;  /* 0x0013cc0001127983 */ /* 0x001ea20000100800 */
[----:B----4-:R-:W-:-:S02]  /*c1100*/  SHF.R.S32.HI R11, RZ, 0x1f, R10 ;  /* 0x0000001fff0b7819 */ /* 0x010fc4000001140a */
[C---:B------:R-:W-:Y:S01]  /*c1110*/  IADD3 R16, P5, PT, R10.reuse, R0, RZ ;  /* 0x000000000a107210 */ /* 0x040fe20007fbe0ff */
[----:B------:R0:W-:Y:S04]  /*c1120*/  STL.64 [R1+0x4fe0], R20 ;  /* 0x004fe01401007387 */ /* 0x0001e80000100a00 */
[----:B------:R-:W-:Y:S01]  /*c1130*/  IMAD.X R17, R11, 0x1, R3, P5 ;  /* 0x000000010b117824 */ /* 0x000fe200028e0603 */
[----:B0-----:R-:W-:Y:S02]  /*c1140*/  IADD3 R20, P6, PT, R10, R2, RZ ;  /* 0x000000020a147210 */ /* 0x001fe40007fde0ff */
[----:B------:R-:W4:Y:S04]  /*c1150*/  LDL.LU R10, [R1+0x4ff8] ;  /* 0x004ff800010a7983 */ /* 0x000f280000300800 */
        /* <DEDUP_REMOVED lines=14> */
[----:B---3--:R0:W-:Y:S04]  /*c1240*/  STL.64 [R1+0x4fc8], R12 ;  /* 0x004fc80c01007387 */ /* 0x0081e80000100a00 */
[----:B0-----:R1:W3:Y:S04]  /*c1250*/  LDL.64 R12, [R1+0xd90] ;  /* 0x000d9000010c7983 */ /* 0x0012e80000100a00 */
[----:B------:R0:W-:Y:S04]  /*c1260*/  STL [R1+0x4fc0], R8 ;  /* 0x004fc00801007387 */ /* 0x0001e80000100800 */
[----:B0-----:R-:W3:Y:S04]  /*c1270*/  LDL.LU R8, [R1+0x13d0] ;  /* 0x0013d00001087983 */ /* 0x001ee80000300800 */
[----:B------:R-:W-:Y:S04]  /*c1280*/  STL.64 [R1+0x4fb8], R16 ;  /* 0x004fb81001007387 */ /* 0x000fe80000100a00 */
[----:B------:R0:W-:Y:S04]  /*c1290*/  STL.64 [R1+0x4fa0], R28 ;  /* 0x004fa01c01007387 */ /* 0x0001e80000100a00 */
[----:B0-----:R-:W4:Y:S01]  /*c12a0*/  LDL R28, [R1+0x13d4] ;  /* 0x0013d400011c7983 */ /* 0x001f220000100800 */
        /* <DEDUP_REMOVED lines=10> */
[----:B------:R0:W-:Y:S01]  /*c1350*/  STL.64 [R1+0x4fa8], R18 ;  /* 0x004fa81201007387 */ /* 0x0001e20000100a00 */
[----:B----4-:R-:W-:-:S02]  /*c1360*/  IADD3 R4, P4, PT, R28, R0, RZ ;  /* 0x000000001c047210 */ /* 0x010fc40007f9e0ff */
        /* <DEDUP_REMOVED lines=46> */
[----:B0-----:R-:W2:Y:S04]  /*c1650*/  LDL.LU R7, [R1+0x13e0] ;  /* 0x0013e00001077983 */ /* 0x001ea80000300800 */
[----:B------:R-:W-:Y:S04]  /*c1660*/  STL.64 [R1+0x4f58], R12 ;  /* 0x004f580c01007387 */ /* 0x000fe80000100a00 */
[----:B------:R-:W-:Y:S04]  /*c1670*/  STL [R1+0x4f60], R13 ;  /* 0x004f600d01007387 */ /* 0x000fe80000100800 */
[----:B------:R0:W-:Y:S04]  /*c1680*/  STL.64 [R1+0x4f48], R26 ;  /* 0x004f481a01007387 */ /* 0x0001e80000100a00 */
[----:B0-----:R-:W2:Y:S04]  /*c1690*/  LDL.LU R26, [R1+0x13e4] ;  /* 0x0013e400011a7983 */ /* 0x001ea80000300800 */
[----:B--2---:R0:W-:Y:S04]  /*c16a0*/  STL.64 [R1+0x4f68], R26 ;  /* 0x004f681a01007387 */ /* 0x0041e80000100a00 */
[----:B0-----:R1:W2:Y:S01]  /*c16b0*/  LDL.64 R26, [R1+0xdd0] ;  /* 0x000dd000011a7983 */ /* 0x0012a20000100a00 */
[----:B----4-:R-:W-:Y:S01]  /*c16c0*/  IMAD.X R29, R25, 0x1, R3, P4 ;  /* 0x00000001191d7824 */ /* 0x010fe200020e0603 */
[----:B------:R-:W-:-:S02]  /*c16d0*/  SHF.R.S32.HI R11, RZ, 0x1f, R7 ;  /* 0x0000001fff0b7819 */ /* 0x000fc40000011407 */
[----:B------:R-:W-:Y:S02]  /*c16e0*/  IADD3 R12, P5, PT, R7, R0, RZ ;  /* 0x00000000070c7210 */ /* 0x000fe40007fbe0ff */
[----:B------:R0:W-:Y:S03]  /*c16f0*/  STL [R1+0xdcc], R29 ;  /* 0x000dcc1d01007387 */ /* 0x0001e60000100800 */
[----:B------:R-:W-:Y:S01]  /*c1700*/  IMAD.X R13, R11, 0x1, R3, P5 ;  /* 0x000000010b0d7824 */ /* 0x000fe200028e0603 */
[----:B0-----:R-:W4:Y:S01]  /*c1710*/  LDL.LU.64 R28, [R1+0x4f70] ;  /* 0x004f7000011c7983 */ /* 0x001f220000300a00 */
        /* <DEDUP_REMOVED lines=15> */
[----:B0-----:R-:W2:Y:S04]  /*c1810*/  LDL.LU.64 R26, [R1+0x4f48] ;  /* 0x004f4800011a7983 */ /* 0x001ea80000300a00 */
[----:B------:R-:W-:Y:S04]  /*c1820*/  STL.64 [R1+0x4f30], R16 ;  /* 0x004f301001007387 */ /* 0x000fe80000100a00 */
[----:B----4-:R0:W-:Y:S04]  /*c1830*/  STL.64 [R1+0x4f38], R28 ;  /* 0x004f381c01007387 */ /* 0x0101e80000100a00 */
[----:B0-----:R-:W4:Y:S04]  /*c1840*/  LDL.64 R28, [R1+0xdf0] ;  /* 0x000df000011c7983 */ /* 0x001f280000100a00 */
[----:B----4-:R0:W-:Y:S04]  /*c1850*/  STL [R1+0x4f40], R28 ;  /* 0x004f401c01007387 */ /* 0x0101e80000100800 */
[----:B0-----:R1:W4:Y:S04]  /*c1860*/  LDL.64 R28, [R1+0xde8] ;  /* 0x000de800011c7983 */ /* 0x0013280000100a00 */
[----:B--2---:R0:W-:Y:S04]  /*c1870*/  STL.64 [R1+0x4f18], R26 ;  /* 0x004f181a01007387 */ /* 0x0041e80000100a00 */
[----:B0-----:R-:W2:Y:S04]  /*c1880*/  LDL R26, [R1+0x13ec] ;  /* 0x0013ec00011a7983 */ /* 0x001ea80000100800 */
[----:B------:R0:W-:Y:S04]  /*c1890*/  STL.64 [R1+0x4f20], R12 ;  /* 0x004f200c01007387 */ /* 0x0001e80000100a00 */
[----:B0-----:R-:W3:Y:S01]  /*c18a0*/  LDL.LU R13, [R1+0x13e8] ;  /* 0x0013e800010d7983 */ /* 0x001ee20000300800 */
[----:B----4-:R-:W-:-:S05]  /*c18b0*/  IMAD.X R29, R25, 0x1, R3, P4 ;  /* 0x00000001191d7824 */ /* 0x010fca00020e0603 */
[----:B------:R0:W-:Y:S04]  /*c18c0*/  STL [R1+0xdec], R29 ;  /* 0x000dec1d01007387 */ /* 0x0001e80000100800 */
[----:B------:R1:W4:Y:S04]  /*c18d0*/  LDL.LU R28, [R1+0x4f40] ;  /* 0x004f4000011c7983 */ /* 0x0003280000300800 */
[----:B------:R1:W-:Y:S01]  /*c18e0*/  STL.64 [R1+0x4f28], R14 ;  /* 0x004f280e01007387 */ /* 0x0003e20000100a00 */
[----:B0-----:R-:W-:Y:S01]  /*c18f0*/  IMAD.X R29, R25, 0x1, R4, P6 ;  /* 0x00000001191d7824 */ /* 0x001fe200030e0604 */
[----:B--2---:R-:W-:-:S02]  /*c1900*/  SHF.R.S32.HI R25, RZ, 0x1f, R26 ;  /* 0x0000001fff197819 */ /* 0x004fc4000001141a */
[CC--:B-1----:R-:W-:Y:S02]  /*c1910*/  IADD3 R14, P4, PT, R26.reuse, R0.reuse, RZ ;  /* 0x000000001a0e7210 */ /* 0x0c2fe40007f9e0ff */
[----:B---3--:R-:W-:Y:S02]  /*c1920*/  SHF.R.S32.HI R11, RZ, 0x1f, R13 ;  /* 0x0000001fff0b7819 */ /* 0x008fe4000001140d */
[C---:B------:R-:W-:Y:S02]  /*c1930*/  IADD3 R16, P5, PT, R13.reuse, R0, RZ ;  /* 0x000000000d107210 */ /* 0x040fe40007fbe0ff */
[-C--:B------:R-:W-:Y:S01]  /*c1940*/  IADD3 R12, P6, PT, R13, R2.reuse, RZ ;  /* 0x000000020d0c7210 */ /* 0x080fe20007fde0ff */
[----:B------:R4:W-:Y:S02]  /*c1950*/  STL [R1+0xdf4], R29 ;  /* 0x000df41d01007387 */ /* 0x0009e40000100800 */
[C-C-:B------:R-:W-:Y:S02]  /*c1960*/  IMAD.X R17, R11.reuse, 0x1, R3.reuse, P5 ;  /* 0x000000010b117824 */ /* 0x140fe400028e0603 */
[----:B------:R-:W-:Y:S01]  /*c1970*/  IMAD.X R13, R11, 0x1, R4, P6 ;  /* 0x000000010b0d7824 */ /* 0x000fe200030e0604 */
[----:B------:R-:W-:Y:S01]  /*c1980*/  IADD3 R26, P6, PT, R26, R2, RZ ;  /* 0x000000021a1a7210 */ /* 0x000fe20007fde0ff */
[----:B----4-:R-:W2:Y:S04]  /*c1990*/  LDL.LU.64 R28, [R1+0x4f38] ;  /* 0x004f3800011c7983 */ /* 0x010ea80000300a00 */
        /* <DEDUP_REMOVED lines=14> */
[----:B-1----:R-:W4:Y:S04]  /*c1a80*/  LDL.LU R8, [R1+0x13f0] ;  /* 0x0013f00001087983 */ /* 0x002f280000300800 */
[----:B------:R1:W-:Y:S04]  /*c1a90*/  STL.64 [R1+0x4ee8], R12 ;  /* 0x004ee80c01007387 */ /* 0x0003e80000100a00 */
[----:B-1----:R-:W3:Y:S01]  /*c1aa0*/  LDL R12, [R1+0x13f4] ;  /* 0x0013f400010c7983 */ /* 0x002ee20000100800 */
[----:B--2---:R-:W-:-:S05]  /*c1ab0*/  IMAD.X R15, R25, 0x1, R3, P4 ;  /* 0x00000001190f7824 */ /* 0x004fca00020e0603 */
[----:B------:R1:W-:Y:S04]  /*c1ac0*/  STL [R1+0xe0c], R15 ;  /* 0x000e0c0f01007387 */ /* 0x0003e80000100800 */
[----:B------:R0:W2:Y:S01]  /*c1ad0*/  LDL.LU R14, [R1+0x4f10] ;  /* 0x004f1000010e7983 */ /* 0x0000a20000300800 */
[----:B----4-:R-:W-:Y:S02]  /*c1ae0*/  SHF.R.S32.HI R11, RZ, 0x1f, R8 ;  /* 0x0000001fff0b7819 */ /* 0x010fe40000011408 */
[C---:B------:R-:W-:Y:S01]  /*c1af0*/  IADD3 R26, P5, PT, R8.reuse, R0, RZ ;  /* 0x00000000081a7210 */ /* 0x040fe20007fbe0ff */
[----:B-1----:R-:W-:Y:S01]  /*c1b00*/  IMAD.X R15, R25, 0x1, R4, P6 ;  /* 0x00000001190f7824 */ /* 0x002fe200030e0604 */
[----:B------:R-:W-:-:S03]  /*c1b10*/  IADD3 R8, P6, PT, R8, R2, RZ ;  /* 0x0000000208087210 */ /* 0x000fc60007fde0ff */
[----:B------:R-:W-:Y:S01]  /*c1b20*/  IMAD.X R27, R11, 0x1, R3, P5 ;  /* 0x000000010b1b7824 */ /* 0x000fe200028e0603 */
[----:B------:R2:W-:Y:S04]  /*c1b30*/  STL [R1+0xe14], R15 ;  /* 0x000e140f01007387 */ /* 0x0005e80000100800 */
[----:B--2---:R-:W2:Y:S04]  /*c1b40*/  LDL.LU.64 R14, [R1+0x4f08] ;  /* 0x004f0800010e7983 */ /* 0x004ea80000300a00 */
[----:B------:R3:W-:Y:S04]  /*c1b50*/  STL [R1+0x4ef8], R8 ;  /* 0x004ef80801007387 */ /* 0x0007e80000100800 */
[----:B------:R1:W-:Y:S01]  /*c1b60*/  STL.64 [R1+0xe18], R26 ;  /* 0x000e181a01007387 */ /* 0x0003e20000100a00 */
[----:B---3--:R-:W-:-:S03]  /*c1b70*/  IADD3 R8, P4, PT, R12, R0, RZ ;  /* 0x000000000c087210 */ /* 0x008fc60007f9e0ff */
[----:B-1----:R-:W3:Y:S04]  /*c1b80*/  LDL.LU.64 R26, [R1+0x4f00] ;  /* 0x004f0000011a7983 */ /* 0x002ee80000300a00 */
[----:B------:R1:W-:Y:S04]  /*c1b90*/  STL [R1+0xe28], R8 ;  /* 0x000e280801007387 */ /* 0x0003e80000100800 */
[----:B-1----:R-:W4:Y:S01]  /*c1ba0*/  LDL.LU R8, [R1+0x4ef8] ;  /* 0x004ef80001087983 */ /* 0x002f220000300800 */
[----:B------:R-:W-:Y:S01]  /*c1bb0*/  IMAD.X R9, R11, 0x1, R4, P6 ;  /* 0x000000010b097824 */ /* 0x000fe200030e0604 */
[----:B------:R-:W-:-:S02]  /*c1bc0*/  SHF.R.S32.HI R25, RZ, 0x1f, R12 ;  /* 0x0000001fff197819 */ /* 0x000fc4000001140c */
[----:B------:R-:W-:Y:S02]  /*c1bd0*/  IADD3 R12, P6, PT, R12, R2, RZ ;  /* 0x000000020c0c7210 */ /* 0x000fe40007fde0ff */
[----:B----4-:R1:W-:Y:S04]  /*c1be0*/  STL.64 [R1+0xe20], R8 ;  /* 0x000e200801007387 */ /* 0x0103e80000100a00 */
[----:B-1----:R-:W4:Y:S04]  /*c1bf0*/  LDL.LU.64 R8, [R1+0x4ef0] ;  /* 0x004ef00001087983 */ /* 0x002f280000300a00 */
[----:B------:R1:W-:Y:S04]  /*c1c00*/  STL [R1+0xe30], R12 ;  /* 0x000e300c01007387 */ /* 0x0003e80000100800 */
[----:B-1----:R-:W2:Y:S04]  /*c1c10*/  LDL.LU.64 R12, [R1+0x4ee8] ;  /* 0x004ee800010c7983 */ /* 0x002ea80000300a00 */
[----:B--2---:R1:W-:Y:S04]  /*c1c20*/  STL.64 [R1+0x4ed8], R12 ;  /* 0x004ed80c01007387 */ /* 0x0043e80000100a00 */
[----:B-1----:R-:W2:Y:S04]  /*c1c30*/  LDL.64 R12, [R1+0xe30] ;  /* 0x000e3000010c7983 */ /* 0x002ea80000100a00 */
[----:B--2---:R1:W-:Y:S04]  /*c1c40*/  STL [R1+0x4ee0], R12 ;  /* 0x004ee00c01007387 */ /* 0x0043e80000100800 */
[----:B-1----:R0:W2:Y:S04]  /*c1c50*/  LDL.64 R12, [R1+0xe28] ;  /* 0x000e2800010c7983 */ /* 0x0020a80000100a00 */
[----:B---3--:R-:W-:Y:S04]  /*c1c60*/  STL.64 [R1+0x4ed0], R26 ;  /* 0x004ed01a01007387 */ /* 0x008fe80000100a00 */
[----:B------:R1:W-:Y:S04]  /*c1c70*/  STL.64 [R1+0x4ec0], R14 ;  /* 0x004ec00e01007387 */ /* 0x0003e80000100a00 */
[----:B-1----:R-:W3:Y:S04]  /*c1c80*/  LDL.LU R15, [R1+0x13f8] ;  /* 0x0013f800010f7983 */ /* 0x002ee80000300800 */
[----:B----4-:R-:W-:Y:S01]  /*c1c90*/  STL.64 [R1+0x4ec8], R8 ;  /* 0x004ec80801007387 */ /* 0x010fe20000100a00 */
[----:B--2---:R-:W-:-:S05]  /*c1ca0*/  IMAD.X R13, R25, 0x1, R3, P4 ;  /* 0x00000001190d7824 */ /* 0x004fca00020e0603 */
[----:B------:R1:W-:Y:S04]  /*c1cb0*/  STL [R1+0xe2c], R13 ;  /* 0x000e2c0d01007387 */ /* 0x0003e80000100800 */
[----:B------:R0:W2:Y:S01]  /*c1cc0*/  LDL.LU R12, [R1+0x4ee0] ;  /* 0x004ee000010c7983 */ /* 0x0000a20000300800 */
[----:B-1----:R-:W-:-:S05]  /*c1cd0*/  IMAD.X R13, R25, 0x1, R4, P6 ;  /* 0x00000001190d7824 */ /* 0x002fca00030e0604 */
[----:B------:R2:W-:Y:S04]  /*c1ce0*/  STL [R1+0xe34], R13 ;  /* 0x000e340d01007387 */ /* 0x0005e80000100800 */
[----:B--2---:R-:W2:Y:S01]  /*c1cf0*/  LDL.LU.64 R12, [R1+0x4ed8] ;  /* 0x004ed800010c7983 */ /* 0x004ea20000300a00 */
[----:B---3--:R-:W-:Y:S02]  /*c1d00*/  SHF.R.S32.HI R11, RZ, 0x1f, R15 ;  /* 0x0000001fff0b7819 */ /* 0x008fe4000001140f */
[C---:B------:R-:W-:Y:S01]  /*c1d10*/  IADD3 R26, P5, PT, R15.reuse, R0, RZ ;  /* 0x000000000f1a7210 */ /* 0x040fe20007fbe0ff */
[----:B--2---:R1:W-:Y:S04]  /*c1d20*/  STL.64 [R1+0x4eb8], R12 ;  /* 0x004eb80c01007387 */ /* 0x0043e80000100a00 */
[----:B-1----:R-:W2:Y:S01]  /*c1d30*/  LDL.LU R12, [R1+0x13fc] ;  /* 0x0013fc00010c7983 */ /* 0x002ea20000300800 */
[----:B------:R-:W-:Y:S01]  /*c1d40*/  IADD3 R14, P6, PT, R15, R2, RZ ;  /* 0x000000020f0e7210 */ /* 0x000fe20007fde0ff */
[----:B------:R-:W-:-:S04]  /*c1d50*/  IMAD.X R27, R11, 0x1, R3, P5 ;  /* 0x000000010b1b7824 */ /* 0x000fc800028e0603 */
[----:B------:R-:W-:Y:S01]  /*c1d60*/  IMAD.X R15, R11, 0x1, R4, P6 ;  /* 0x000000010b0f7824 */ /* 0x000fe200030e0604 */
[----:B------:R1:W-:Y:S04]  /*c1d70*/  STL.64 [R1+0xe38], R26 ;  /* 0x000e381a01007387 */ /* 0x0003e80000100a00 */
[----:B-1----:R-:W3:Y:S01]  /*c1d80*/  LDL.LU.64 R26, [R1+0x4ed0] ;  /* 0x004ed000011a7983 */ /* 0x002ee20000300a00 */
[C---:B--2---:R-:W-:Y:S02]  /*c1d90*/  IADD3 R8, P4, PT, R12.reuse, R0, RZ ;  /* 0x000000000c087210 */ /* 0x044fe40007f9e0ff */
[----:B------:R-:W-:Y:S02]  /*c1da0*/  SHF.R.S32.HI R25, RZ, 0x1f, R12 ;  /* 0x0000001fff197819 */ /* 0x000fe4000001140c */
[----:B------:R-:W-:Y:S01]  /*c1db0*/  IADD3 R12, P6, PT, R12, R2, RZ ;  /* 0x000000020c0c7210 */ /* 0x000fe20007fde0ff */
[----:B------:R1:W-:Y:S04]  /*c1dc0*/  STL [R1+0xe48], R8 ;  /* 0x000e480801007387 */ /* 0x0003e80000100800 */
[----:B-1----:R-:W2:Y:S04]  /*c1dd0*/  LDL.LU.64 R8, [R1+0x4ec8] ;  /* 0x004ec80001087983 */ /* 0x002ea80000300a00 */
[----:B------:R1:W-:Y:S04]  /*c1de0*/  STL.64 [R1+0xe40], R14 ;  /* 0x000e400e01007387 */ /* 0x0003e80000100a00 */
[----:B-1----:R-:W4:Y:S04]  /*c1df0*/  LDL.LU.64 R14, [R1+0x4ec0] ;  /* 0x004ec000010e7983 */ /* 0x002f280000300a00 */
[----:B------:R1:W-:Y:S04]  /*c1e00*/  STL [R1+0xe50], R12 ;  /* 0x000e500c01007387 */ /* 0x0003e80000100800 */
[----:B-1----:R-:W2:Y:S04]  /*c1e10*/  LDL.LU.64 R12, [R1+0x4eb8] ;  /* 0x004eb800010c7983 */ /* 0x002ea80000300a00 */
[----:B------:R1:W-:Y:S04]  /*c1e20*/  STL.64 [R1+0x4eb0], R4 ;  /* 0x004eb00401007387 */ /* 0x0003e80000100a00 */
[----:B-1----:R0:W3:Y:S04]  /*c1e30*/  LDL.64 R4, [R1+0xe48] ;  /* 0x000e480001047983 */ /* 0x0020e80000100a00 */
[----:B--2---:R1:W-:Y:S04]  /*c1e40*/  STL.64 [R1+0x4ea8], R12 ;  /* 0x004ea80c01007387 */ /* 0x0043e80000100a00 */
[----:B-1----:R0:W2:Y:S04]  /*c1e50*/  LDL.64 R12, [R1+0xe50] ;  /* 0x000e5000010c7983 */ /* 0x0020a80000100a00 */
[----:B------:R-:W-:Y:S04]  /*c1e60*/  STL.64 [R1+0x4ea0], R16 ;  /* 0x004ea01001007387 */ /* 0x000fe80000100a00 */
[----:B------:R1:W-:Y:S01]  /*c1e70*/  STL.64 [R1+0x4e90], R28 ;  /* 0x004e901c01007387 */ /* 0x0003e20000100a00 */
[----:B---3--:R-:W-:-:S03]  /*c1e80*/  IMAD.X R5, R25, 0x1, R3, P4 ;  /* 0x0000000119057824 */ /* 0x008fc600020e0603 */
[----:B-1----:R-:W3:Y:S04]  /*c1e90*/  LDL.LU R29, [R1+0x1400] ;  /* 0x00140000011d7983 */ /* 0x002ee80000300800 */
[----:B------:R1:W-:Y:S04]  /*c1ea0*/  STL.64 [R1+0x4e88], R8 ;  /* 0x004e880801007387 */ /* 0x0003e80000100a00 */
[----:B-1----:R-:W2:Y:S04]  /*c1eb0*/  LDL.LU R8, [R1+0x1404] ;  /* 0x0014040001087983 */ /* 0x002ea80000300800 */
[----:B----4-:R-:W-:Y:S04]  /*c1ec0*/  STL.64 [R1+0x4e98], R14 ;  /* 0x004e980e01007387 */ /* 0x010fe80000100a00 */
[----:B------:R1:W-:Y:S04]  /*c1ed0*/  STL [R1+0xe4c], R5 ;  /* 0x000e4c0501007387 */ /* 0x0003e80000100800 */
[----:B-1----:R-:W4:Y:S01]  /*c1ee0*/  LDL.LU.64 R4, [R1+0x4eb0] ;  /* 0x004eb00001047983 */ /* 0x002f220000300a00 */
        /* <DEDUP_REMOVED lines=10> */
[----:B-1----:R-:W2:Y:S04]  /*c1f90*/  LDL.LU.64 R12, [R1+0x4ea8] ;  /* 0x004ea800010c7983 */ /* 0x002ea80000300a00 */
[----:B------:R1:W-:Y:S04]  /*c1fa0*/  STL.64 [R1+0xe58], R16 ;  /* 0x000e581001007387 */ /* 0x0003e80000100a00 */
[----:B-1----:R-:W3:Y:S04]  /*c1fb0*/  LDL.LU.64 R16, [R1+0x4ea0] ;  /* 0x004ea00001107983 */ /* 0x002ee80000300a00 */
[----:B------:R1:W-:Y:S04]  /*c1fc0*/  STL [R1+0xe68], R14 ;  /* 0x000e680e01007387 */ /* 0x0003e80000100800 */
[----:B-1----:R-:W4:Y:S04]  /*c1fd0*/  LDL.LU.64 R14, [R1+0x4e98] ;  /* 0x004e9800010e7983 */ /* 0x002f280000300a00 */
[----:B------:R1:W-:Y:S04]  /*c1fe0*/  STL.64 [R1+0xe60], R28 ;  /* 0x000e601c01007387 */ /* 0x0003e80000100a00 */
[----:B-1----:R-:W4:Y:S04]  /*c1ff0*/  LDL.LU.64 R28, [R1+0x4e90] ;  /* 0x004e9000011c7983 */ /* 0x002f280000300a00 */
[----:B------:R1:W-:Y:S04]  /*c2000*/  STL [R1+0xe70], R8 ;  /* 0x000e700801007387 */ /* 0x0003e80000100800 */
[----:B-1----:R-:W4:Y:S04]  /*c2010*/  LDL.LU.64 R8, [R1+0x4e88] ;  /* 0x004e880001087983 */ /* 0x002f280000300a00 */
[----:B------:R1:W-:Y:S04]  /*c2020*/  STL.64 [R1+0x4e80], R4 ;  /* 0x004e800401007387 */ /* 0x0003e80000100a00 */
[----:B-1----:R0:W4:Y:S04]  /*c2030*/  LDL.64 R4, [R1+0xe68] ;  /* 0x000e680001047983 */ /* 0x0021280000100a00 */
[----:B--2---:R-:W-:Y:S04]  /*c2040*/  STL.64 [R1+0x4e70], R12 ;  /* 0x004e700c01007387 */ /* 0x004fe80000100a00 */
[----:B------:R1:W-:Y:S04]  /*c2050*/  STL.64 [R1+0x4e78], R26 ;  /* 0x004e781a01007387 */ /* 0x0003e80000100a00 */
[----:B-1----:R0:W2:Y:S04]  /*c2060*/  LDL.64 R26, [R1+0xe70] ;  /* 0x000e7000011a7983 */ /* 0x0020a80000100a00 */
[----:B---3--:R1:W-:Y:S04]  /*c2070*/  STL.64 [R1+0x4e60], R16 ;  /* 0x004e601001007387 */ /* 0x0083e80000100a00 */
[----:B-1----:R-:W3:Y:S04]  /*c2080*/  LDL.LU R17, [R1+0x1408] ;  /* 0x0014080001117983 */ /* 0x002ee80000300800 */
[----:B------:R-:W-:Y:S04]  /*c2090*/  STL.64 [R1+0x4e68], R18 ;  /* 0x004e681201007387 */ /* 0x000fe80000100a00 */
[----:B----4-:R1:W-:Y:S04]  /*c20a0*/  STL.64 [R1+0x4e58], R8 ;  /* 0x004e580801007387 */ /* 0x0103e80000100a00 */
[----:B-1----:R-:W4:Y:S01]  /*c20b0*/  LDL R8, [R1+0x140c] ;  /* 0x00140c0001087983 */ /* 0x002f220000100800 */
[----:B------:R-:W-:-:S05]  /*c20c0*/  IMAD.X R5, R25, 0x1, R3, P4 ;  /* 0x0000000119057824 */ /* 0x000fca00020e0603 */
[----:B------:R1:W-:Y:S04]  /*c20d0*/  STL [R1+0xe6c], R5 ;  /* 0x000e6c0501007387 */ /* 0x0003e80000100800 */
[----:B-1----:R-:W2:Y:S01]  /*c20e0*/  LDL.LU.64 R4, [R1+0x4e80] ;  /* 0x004e800001047983 */ /* 0x002ea20000300a00 */
        /* <DEDUP_REMOVED lines=16> */
[----:B-1----:R-:W2:Y:S04]  /*c21f0*/  LDL.LU.64 R16, [R1+0x4e60] ;  /* 0x004e600001107983 */ /* 0x002ea80000300a00 */
        /* <DEDUP_REMOVED lines=8> */
[----:B-1----:R-:W3:Y:S01]  /*c2280*/  LDL.LU R26, [R1+0x1410] ;  /* 0x00141000011a7983 */ /* 0x002ee20000300800 */
[----:B--2---:R-:W-:-:S05]  /*c2290*/  IMAD.X R9, R25, 0x1, R3, P4 ;  /* 0x0000000119097824 */ /* 0x004fca00020e0603 */
[----:B------:R1:W-:Y:S04]  /*c22a0*/  STL [R1+0xe8c], R9 ;  /* 0x000e8c0901007387 */ /* 0x0003e80000100800 */
[----:B------:R0:W2:Y:S01]  /*c22b0*/  LDL.LU R8, [R1+0x4e50] ;  /* 0x004e500001087983 */ /* 0x0000a20000300800 */
[----:B-1----:R-:W-:-:S05]  /*c22c0*/  IMAD.X R9, R25, 0x1, R4, P6 ;  /* 0x0000000119097824 */ /* 0x002fca00030e0604 */
[----:B------:R2:W-:Y:S04]  /*c22d0*/  STL [R1+0xe94], R9 ;  /* 0x000e940901007387 */ /* 0x0005e80000100800 */
[----:B--2---:R-:W2:Y:S04]  /*c22e0*/  LDL.LU.64 R8, [R1+0x4e48] ;  /* 0x004e480001087983 */ /* 0x004ea80000300a00 */
[----:B------:R-:W-:Y:S01]  /*c22f0*/  STL.64 [R1+0x4e30], R4 ;  /* 0x004e300401007387 */ /* 0x000fe20000100a00 */
[----:B---3--:R-:W-:Y:S02]  /*c2300*/  SHF.R.S32.HI R11, RZ, 0x1f, R26 ;  /* 0x0000001fff0b7819 */ /* 0x008fe4000001141a */
[----:B------:R-:W-:-:S02]  /*c2310*/  IADD3 R12, P5, PT, R26, R0, RZ ;  /* 0x000000001a0c7210 */ /* 0x000fc40007fbe0ff */
[----:B------:R-:W-:Y:S01]  /*c2320*/  IADD3 R26, P6, PT, R26, R2, RZ ;  /* 0x000000021a1a7210 */ /* 0x000fe20007fde0ff */
[----:B--2---:R1:W-:Y:S04]  /*c2330*/  STL.64 [R1+0x4e20], R8 ;  /* 0x004e200801007387 */ /* 0x0043e80000100a00 */
[----:B-1----:R-:W2:Y:S01]  /*c2340*/  LDL R8, [R1+0x1414] ;  /* 0x0014140001087983 */ /* 0x002ea20000100800 */
[----:B------:R-:W-:-:S03]  /*c2350*/  IMAD.X R13, R11, 0x1, R3, P5 ;  /* 0x000000010b0d7824 */ /* 0x000fc600028e0603 */
[----:B------:R1:W-:Y:S04]  /*c2360*/  STL [R1+0xea0], R26 ;  /* 0x000ea01a01007387 */ /* 0x0003e80000100800 */
[----:B-1----:R-:W3:Y:S04]  /*c2370*/  LDL.LU.64 R26, [R1+0x4e40] ;  /* 0x004e4000011a7983 */ /* 0x002ee80000300a00 */
[----:B------:R1:W-:Y:S04]  /*c2380*/  STL.64 [R1+0xe98], R12 ;  /* 0x000e980c01007387 */ /* 0x0003e80000100a00 */
[----:B-1----:R-:W3:Y:S04]  /*c2390*/  LDL.LU.64 R12, [R1+0x4e38] ;  /* 0x004e3800010c7983 */ /* 0x002ee80000300a00 */
[----:B------:R1:W-:Y:S04]  /*c23a0*/  STL.64 [R1+0x4e28], R2 ;  /* 0x004e280201007387 */ /* 0x0003e80000100a00 */
[----:B-1----:R0:W3:Y:S01]  /*c23b0*/  LDL.64 R2, [R1+0xea0] ;  /* 0x000ea00001027983 */ /* 0x0020e20000100a00 */
[----:B--2---:R-:W-:-:S05]  /*c23c0*/  IADD3 R4, P4, PT, R8, R0, RZ ;  /* 0x0000000008047210 */ /* 0x004fca0007f9e0ff */
[----:B------:R1:W-:Y:S04]  /*c23d0*/  STL [R1+0xea8], R4 ;  /* 0x000ea80401007387 */ /* 0x0003e80000100800 */
[----:B-1----:R-:W3:Y:S02]  /*c23e0*/  LDL.LU.64 R4, [R1+0x4e30] ;  /* 0x004e300001047983 */ /* 0x002ee40000300a00 */
[----:B---3--:R-:W-:-:S05]  /*c23f0*/  IMAD.X R3, R11, 0x1, R4, P6 ;  /* 0x000000010b037824 */ /* 0x008fca00030e0604 */
[----:B------:R1:W-:Y:S04]  /*c2400*/  STL [R1+0xea4], R3 ;  /* 0x000ea40301007387 */ /* 0x0003e80000100800 */
[----:B-1----:R-:W2:Y:S01]  /*c2410*/  LDL.LU.64 R2, [R1+0x4e28] ;  /* 0x004e280001027983 */ /* 0x002ea20000300a00 */
[----:B------:R-:W-:Y:S02]  /*c2420*/  SHF.R.S32.HI R25, RZ, 0x1f, R8 ;  /* 0x0000001fff197819 */ /* 0x000fe40000011408 */
[----:B--2---:R-:W-:-:S05]  /*c2430*/  IADD3 R8, P6, PT, R8, R2, RZ ;  /* 0x0000000208087210 */ /* 0x004fca0007fde0ff */
[----:B------:R1:W-:Y:S04]  /*c2440*/  STL [R1+0xeb0], R8 ;  /* 0x000eb00801007387 */ /* 0x0003e80000100800 */
[----:B-1----:R-:W2:Y:S04]  /*c2450*/  LDL.LU.64 R8, [R1+0x4e20] ;  /* 0x004e200001087983 */ /* 0x002ea80000300a00 */
[----:B------:R1:W-:Y:S04]  /*c2460*/  STL.64 [R1+0x4e18], R4 ;  /* 0x004e180401007387 */ /* 0x0003e80000100a00 */
[----:B-1----:R0:W3:Y:S04]  /*c2470*/  LDL.64 R4, [R1+0xea8] ;  /* 0x000ea80001047983 */ /* 0x0020e80000100a00 */
[----:B------:R1:W-:Y:S04]  /*c2480*/  STL [R1+0x4e10], R6 ;  /* 0x004e100601007387 */ /* 0x0003e80000100800 */
[----:B-1----:R-:W2:Y:S04]  /*c2490*/  LDL.LU R6, [R1+0x1418] ;  /* 0x0014180001067983 */ /* 0x002ea80000300800 */
[----:B------:R-:W-:Y:S01]  /*c24a0*/  STL.64 [R1+0x4e08], R26 ;  /* 0x004e081a01007387 */ /* 0x000fe20000100a00 */
[----:B---3--:R-:W-:-:S05]  /*c24b0*/  IMAD.X R5, R25, 0x1, R3, P4 ;  /* 0x0000000119057824 */ /* 0x008fca00020e0603 */
[----:B------:R1:W-:Y:S04]  /*c24c0*/  STL [R1+0xeac], R5 ;  /* 0x000eac0501007387 */ /* 0x0003e80000100800 */
[----:B-1----:R-:W3:Y:S04]  /*c24d0*/  LDL.LU.64 R4, [R1+0x4e18] ;  /* 0x004e180001047983 */ /* 0x002ee80000300a00 */
[----:B----4-:R1:W-:Y:S04]  /*c24e0*/  STL.64 [R1+0x4df8], R18 ;  /* 0x004df81201007387 */ /* 0x0103e80000100a00 */
[----:B-1----:R0:W4:Y:S04]  /*c24f0*/  LDL.64 R18, [R1+0xeb0] ;  /* 0x000eb00001127983 */ /* 0x0021280000100a00 */
[----:B---3--:R-:W-:Y:S01]  /*c2500*/  STL.64 [R1+0x4e00], R4 ;  /* 0x004e000401007387 */ /* 0x008fe20000100a00 */
[----:B----4-:R-:W-:-:S05]  /*c2510*/  IMAD.X R19, R25, 0x1, R4, P6 ;  /* 0x0000000119137824 */ /* 0x010fca00030e0604 */
[----:B------:R-:W-:Y:S04]  /*c2520*/  STL [R1+0xeb4], R19 ;  /* 0x000eb41301007387 */ /* 0x000fe80000100800 */
[----:B--2---:R1:W-:Y:S04]  /*c2530*/  STL.64 [R1+0x4df0], R8 ;  /* 0x004df00801007387 */ /* 0x0043e80000100a00 */
[----:B-1----:R-:W2:Y:S01]  /*c2540*/  LDL.LU R8, [R1+0x141c] ;  /* 0x00141c0001087983 */ /* 0x002ea20000300800 */
[----:B------:R-:W-:Y:S02]  /*c2550*/  SHF.R.S32.HI R11, RZ, 0x1f, R6 ;  /* 0x0000001fff0b7819 */ /* 0x000fe40000011406 */
[----:B------:R-:W-:-:S02]  /*c2560*/  IADD3 R26, P5, PT, R6, R0, RZ ;  /* 0x00000000061a7210 */ /* 0x000fc40007fbe0ff */
[----:B------:R-:W-:Y:S02]  /*c2570*/  IADD3 R18, P6, PT, R6, R2, RZ ;  /* 0x0000000206127210 */ /* 0x000fe40007fde0ff */
[----:B------:R-:W3:Y:S01]  /*c2580*/  LDL.LU R6, [R1+0x4e10] ;  /* 0x004e100001067983 */ /* 0x000ee20000300800 */
[----:B------:R-:W-:-:S05]  /*c2590*/  IMAD.X R27, R11, 0x1, R3, P5 ;  /* 0x000000010b1b7824 */ /* 0x000fca00028e0603 */
[----:B------:R1:W-:Y:S04]  /*c25a0*/  STL.64 [R1+0xeb8], R26 ;  /* 0x000eb81a01007387 */ /* 0x0003e80000100a00 */
[----:B-1----:R-:W4:Y:S01]  /*c25b0*/  LDL.LU.64 R26, [R1+0x4e08] ;  /* 0x004e0800011a7983 */ /* 0x002f220000300a00 */
[----:B--2---:R-:W-:-:S05]  /*c25c0*/  IADD3 R4, P4, PT, R8, R0, RZ ;  /* 0x0000000008047210 */ /* 0x004fca0007f9e0ff */
[----:B------:R1:W-:Y:S04]  /*c25d0*/  STL [R1+0xec8], R4 ;  /* 0x000ec80401007387 */ /* 0x0003e80000100800 */
[----:B-1----:R-:W2:Y:S01]  /*c25e0*/  LDL.LU.64 R4, [R1+0x4e00] ;  /* 0x004e000001047983 */ /* 0x002ea20000300a00 */
[----:B------:R-:W-:Y:S01]  /*c25f0*/  SHF.R.S32.HI R25, RZ, 0x1f, R8 ;  /* 0x0000001fff197819 */ /* 0x000fe20000011408 */
[----:B--2---:R-:W-:Y:S01]  /*c2600*/  IMAD.X R19, R11, 0x1, R4, P6 ;  /* 0x000000010b137824 */ /* 0x004fe200030e0604 */
[----:B------:R-:W-:-:S04]  /*c2610*/  IADD3 R8, P6, PT, R8, R2, RZ ;  /* 0x0000000208087210 */ /* 0x000fc80007fde0ff */
[----:B------:R1:W-:Y:S04]  /*c2620*/  STL.64 [R1+0xec0], R18 ;  /* 0x000ec01201007387 */ /* 0x0003e80000100a00 */
[----:B-1----:R-:W2:Y:S04]  /*c2630*/  LDL.LU.64 R18, [R1+0x4df8] ;  /* 0x004df80001127983 */ /* 0x002ea80000300a00 */
[----:B------:R1:W-:Y:S04]  /*c2640*/  STL [R1+0xed0], R8 ;  /* 0x000ed00801007387 */ /* 0x0003e80000100800 */
[----:B-1----:R-:W2:Y:S04]  /*c2650*/  LDL.LU.64 R8, [R1+0x4df0] ;  /* 0x004df00001087983 */ /* 0x002ea80000300a00 */
[----:B------:R1:W-:Y:S04]  /*c2660*/  STL.64 [R1+0x4de8], R4 ;  /* 0x004de80401007387 */ /* 0x0003e80000100a00 */
[----:B-1----:R0:W3:Y:S04]  /*c2670*/  LDL.64 R4, [R1+0xec8] ;  /* 0x000ec80001047983 */ /* 0x0020e80000100a00 */
[----:B--2---:R1:W-:Y:S04]  /*c2680*/  STL.64 [R1+0x4de0], R8 ;  /* 0x004de00801007387 */ /* 0x0043e80000100a00 */
[----:B-1----:R0:W2:Y:S04]  /*c2690*/  LDL.64 R8, [R1+0xed0] ;  /* 0x000ed00001087983 */ /* 0x0020a80000100a00 */
[----:B----4-:R-:W-:Y:S01]  /*c26a0*/  STL.64 [R1+0x4dd0], R26 ;  /* 0x004dd01a01007387 */ /* 0x010fe20000100a00 */
[----:B---3--:R-:W-:-:S03]  /*c26b0*/  IMAD.X R5, R25, 0x1, R3, P4 ;  /* 0x0000000119057824 */ /* 0x008fc600020e0603 */
[----:B------:R1:W-:Y:S04]  /*c26c0*/  STL [R1+0x4dd8], R7 ;  /* 0x004dd80701007387 */ /* 0x0003e80000100800 */
[----:B-1----:R-:W3:Y:S04]  /*c26d0*/  LDL.LU R7, [R1+0x1420] ;  /* 0x0014200001077983 */ /* 0x002ee80000300800 */
[----:B------:R1:W-:Y:S04]  /*c26e0*/  STL.64 [R1+0x4db8], R18 ;  /* 0x004db81201007387 */ /* 0x0003e80000100a00 */
[----:B-1----:R-:W4:Y:S04]  /*c26f0*/  LDL.LU R18, [R1+0x1424] ;  /* 0x0014240001127983 */ /* 0x002f280000300800 */
[----:B------:R1:W-:Y:S04]  /*c2700*/  STL [R1+0xecc], R5 ;  /* 0x000ecc0501007387 */ /* 0x0003e80000100800 */
[----:B-1----:R-:W2:Y:S02]  /*c2710*/  LDL.LU.64 R4, [R1+0x4de8] ;  /* 0x004de80001047983 */ /* 0x002ea40000300a00 */
[----:B--2---:R-:W-:-:S05]  /*c2720*/  IMAD.X R9, R25, 0x1, R4, P6 ;  /* 0x0000000119097824 */ /* 0x004fca00030e0604 */
[----:B------:R1:W-:Y:S04]  /*c2730*/  STL [R1+0xed4], R9 ;  /* 0x000ed40901007387 */ /* 0x0003e80000100800 */
[----:B-1----:R-:W2:Y:S01]  /*c2740*/  LDL.LU.64 R8, [R1+0x4de0] ;  /* 0x004de00001087983 */ /* 0x002ea20000300a00 */
[----:B---3--:R-:W-:Y:S02]  /*c2750*/  SHF.R.S32.HI R11, RZ, 0x1f, R7 ;  /* 0x0000001fff0b7819 */ /* 0x008fe40000011407 */
[-C--:B------:R-:W-:Y:S01]  /*c2760*/  IADD3 R26, P5, PT, R7, R0.reuse, RZ ;  /* 0x00000000071a7210 */ /* 0x080fe20007fbe0ff */
[----:B------:R4:W-:Y:S04]  /*c2770*/  STL.64 [R1+0x4dc8], R4 ;  /* 0x004dc80401007387 */ /* 0x0009e80000100a00 */
[----:B------:R-:W-:Y:S01]  /*c2780*/  IMAD.X R27, R11, 0x1, R3, P5 ;  /* 0x000000010b1b7824 */ /* 0x000fe200028e0603 */
[----:B----4-:R-:W-:Y:S01]  /*c2790*/  IADD3 R4, P4, PT, R18, R0, RZ ;  /* 0x0000000012047210 */ /* 0x010fe20007f9e0ff */
[----:B--2---:R1:W-:Y:S02]  /*c27a0*/  STL.64 [R1+0x4dc0], R8 ;  /* 0x004dc00801007387 */ /* 0x0043e40000100a00 */
[----:B-1----:R-:W-:-:S02]  /*c27b0*/  IADD3 R8, P6, PT, R7, R2, RZ ;  /* 0x0000000207087210 */ /* 0x002fc40007fde0ff */
[----:B------:R-:W2:Y:S04]  /*c27c0*/  LDL.LU R7, [R1+0x4dd8] ;  /* 0x004dd80001077983 */ /* 0x000ea80000300800 */
[----:B------:R1:W-:Y:S04]  /*c27d0*/  STL.64 [R1+0xed8], R26 ;  /* 0x000ed81a01007387 */ /* 0x0003e80000100a00 */
[----:B-1----:R-:W3:Y:S04]  /*c27e0*/  LDL.LU.64 R26, [R1+0x4dd0] ;  /* 0x004dd000011a7983 */ /* 0x002ee80000300a00 */
[----:B------:R1:W-:Y:S04]  /*c27f0*/  STL [R1+0xee8], R4 ;  /* 0x000ee80401007387 */ /* 0x0003e80000100800 */
[----:B-1----:R-:W4:Y:S01]  /*c2800*/  LDL.LU.64 R4, [R1+0x4dc8] ;  /* 0x004dc80001047983 */ /* 0x002f220000300a00 */
[----:B------:R-:W-:Y:S01]  /*c2810*/  SHF.R.S32.HI R25, RZ, 0x1f, R18 ;  /* 0x0000001fff197819 */ /* 0x000fe20000011412 */
[----:B----4-:R-:W-:Y:S01]  /*c2820*/  IMAD.X R9, R11, 0x1, R4, P6 ;  /* 0x000000010b097824 */ /* 0x010fe200030e0604 */
[----:B------:R-:W-:-:S04]  /*c2830*/  IADD3 R18, P6, PT, R18, R2, RZ ;  /* 0x0000000212127210 */ /* 0x000fc80007fde0ff */
[----:B------:R1:W-:Y:S04]  /*c2840*/  STL.64 [R1+0xee0], R8 ;  /* 0x000ee00801007387 */ /* 0x0003e80000100a00 */
[----:B-1----:R-:W4:Y:S04]  /*c2850*/  LDL.LU.64 R8, [R1+0x4dc0] ;  /* 0x004dc00001087983 */ /* 0x002f280000300a00 */
[----:B------:R1:W-:Y:S04]  /*c2860*/  STL [R1+0xef0], R18 ;  /* 0x000ef01201007387 */ /* 0x0003e80000100800 */
[----:B-1----:R-:W2:Y:S04]  /*c2870*/  LDL.LU.64 R18, [R1+0x4db8] ;  /* 0x004db80001127983 */ /* 0x002ea80000300a00 */
[----:B------:R1:W-:Y:S04]  /*c2880*/  STL.64 [R1+0x4db0], R4 ;  /* 0x004db00401007387 */ /* 0x0003e80000100a00 */
[----:B-1----:R0:W2:Y:S04]  /*c2890*/  LDL.64 R4, [R1+0xee8] ;  /* 0x000ee80001047983 */ /* 0x0020a80000100a00 */
[----:B----4-:R1:W-:Y:S04]  /*c28a0*/  STL.64 [R1+0x4da8], R8 ;  /* 0x004da80801007387 */ /* 0x0103e80000100a00 */
[----:B-1----:R0:W4:Y:S04]  /*c28b0*/  LDL.64 R8, [R1+0xef0] ;  /* 0x000ef00001087983 */ /* 0x0021280000100a00 */
[----:B------:R-:W-:Y:S04]  /*c28c0*/  STL.64 [R1+0x4da0], R16 ;  /* 0x004da01001007387 */ /* 0x000fe80000100a00 */
[----:B------:R1:W-:Y:S01]  /*c28d0*/  STL.64 [R1+0x4d90], R28 ;  /* 0x004d901c01007387 */ /* 0x0003e20000100a00 */
[----:B--2---:R-:W-:-:S03]  /*c28e0*/  IMAD.X R5, R25, 0x1, R3, P4 ;  /* 0x0000000119057824 */ /* 0x004fc600020e0603 */
[----:B-1----:R-:W2:Y:S04]  /*c28f0*/  LDL.LU R29, [R1+0x1428] ;  /* 0x00142800011d7983 */ /* 0x002ea80000300800 */
[----:B------:R-:W-:Y:S04]  /*c2900*/  STL.64 [R1+0x4d98], R6 ;  /* 0x004d980601007387 */ /* 0x000fe80000100a00 */
[----:B------:R1:W-:Y:S04]  /*c2910*/  STL.64 [R1+0x4d88], R18 ;  /* 0x004d881201007387 */ /* 0x0003e80000100a00 */
[----:B-1----:R-:W3:Y:S04]  /*c2920*/  LDL R18, [R1+0x142c] ;  /* 0x00142c0001127983 */ /* 0x002ee80000100800 */
[----:B------:R1:W-:Y:S04]  /*c2930*/  STL [R1+0xeec], R5 ;  /* 0x000eec0501007387 */ /* 0x0003e80000100800 */
[----:B-1----:R-:W4:Y:S01]  /*c2940*/  LDL.LU.64 R4, [R1+0x4db0] ;  /* 0x004db00001047983 */ /* 0x002f220000300a00 */
        /* <DEDUP_REMOVED lines=20> */
[----:B-1----:R0:W2:Y:S04]  /*c2a90*/  LDL.64 R18, [R1+0xf08] ;  /* 0x000f080001127983 */ /* 0x0020a80000100a00 */
[----:B------:R-:W-:Y:S04]  /*c2aa0*/  STL.64 [R1+0x4d68], R8 ;  /* 0x004d680801007387 */ /* 0x000fe80000100a00 */
[----:B------:R1:W-:Y:S04]  /*c2ab0*/  STL.64 [R1+0x4d70], R22 ;  /* 0x004d701601007387 */ /* 0x0003e80000100a00 */
[----:B-1----:R-:W3:Y:S04]  /*c2ac0*/  LDL.LU R22, [R1+0x1430] ;  /* 0x0014300001167983 */ /* 0x002ee80000300800 */
[----:B------:R1:W-:Y:S04]  /*c2ad0*/  STL.64 [R1+0x4d78], R26 ;  /* 0x004d781a01007387 */ /* 0x0003e80000100a00 */
[----:B-1----:R0:W3:Y:S01]  /*c2ae0*/  LDL.64 R26, [R1+0xf10] ;  /* 0x000f1000011a7983 */ /* 0x0020e20000100a00 */
[----:B--2---:R-:W-:-:S05]  /*c2af0*/  IMAD.X R19, R25, 0x1, R3, P4 ;  /* 0x0000000119137824 */ /* 0x004fca00020e0603 */
[----:B------:R1:W-:Y:S04]  /*c2b00*/  STL [R1+0xf0c], R19 ;  /* 0x000f0c1301007387 */ /* 0x0003e80000100800 */
[----:B-1----:R-:W2:Y:S01]  /*c2b10*/  LDL.LU.64 R18, [R1+0x4d80] ;  /* 0x004d800001127983 */ /* 0x002ea20000300a00 */
[----:B---3--:R-:W-:-:S05]  /*c2b20*/  IMAD.X R27, R25, 0x1, R4, P6 ;  /* 0x00000001191b7824 */ /* 0x008fca00030e0604 */
[----:B------:R1:W-:Y:S04]  /*c2b30*/  STL [R1+0xf14], R27 ;  /* 0x000f141b01007387 */ /* 0x0003e80000100800 */
[----:B-1----:R-:W3:Y:S04]  /*c2b40*/  LDL.LU.64 R26, [R1+0x4d78] ;  /* 0x004d7800011a7983 */ /* 0x002ee80000300a00 */
[----:B------:R-:W-:Y:S04]  /*c2b50*/  STL.64 [R1+0x4d60], R4 ;  /* 0x004d600401007387 */ /* 0x000fe80000100a00 */
[----:B--2---:R1:W-:Y:S04]  /*c2b60*/  STL.64 [R1+0x4d50], R18 ;  /* 0x004d501201007387 */ /* 0x0043e80000100a00 */
[----:B-1----:R-:W2:Y:S01]  /*c2b70*/  LDL R18, [R1+0x1434] ;  /* 0x0014340001127983 */ /* 0x002ea20000100800 */
[----:B------:R-:W-:-:S02]  /*c2b80*/  SHF.R.S32.HI R11, RZ, 0x1f, R22 ;  /* 0x0000001fff0b7819 */ /* 0x000fc40000011416 */
[C---:B------:R-:W-:Y:S02]  /*c2b90*/  IADD3 R8, P5, PT, R22.reuse, R0, RZ ;  /* 0x0000000016087210 */ /* 0x040fe40007fbe0ff */
[----:B------:R-:W-:-:S03]  /*c2ba0*/  IADD3 R22, P6, PT, R22, R2, RZ ;  /* 0x0000000216167210 */ /* 0x000fc60007fde0ff */
[----:B------:R-:W-:Y:S02]  /*c2bb0*/  IMAD.X R9, R11, 0x1, R3, P5 ;  /* 0x000000010b097824 */ /* 0x000fe400028e0603 */
        /* <DEDUP_REMOVED lines=18> */
[----:B--2---:R1:W-:Y:S04]  /*c2ce0*/  STL.64 [R1+0x4d40], R18 ;  /* 0x004d401201007387 */ /* 0x0043e80000100a00 */
[----:B-1----:R0:W2:Y:S04]  /*c2cf0*/  LDL.64 R18, [R1+0xf30] ;  /* 0x000f300001127983 */ /* 0x0020a80000100a00 */
[----:B------:R-:W-:Y:S01]  /*c2d00*/  STL.64 [R1+0x4d38], R8 ;  /* 0x004d380801007387 */ /* 0x000fe20000100a00 */
[----:B---3--:R-:W-:-:S03]  /*c2d10*/  IMAD.X R5, R25, 0x1, R3, P4 ;  /* 0x0000000119057824 */ /* 0x008fc600020e0603 */
[----:B------:R1:W-:Y:S04]  /*c2d20*/  STL.64 [R1+0x4d20], R12 ;  /* 0x004d200c01007387 */ /* 0x0003e80000100a00 */
[----:B-1----:R-:W3:Y:S04]  /*c2d30*/  LDL.LU R12, [R1+0x143c] ;  /* 0x00143c00010c7983 */ /* 0x002ee80000300800 */
[----:B------:R1:W-:Y:S04]  /*c2d40*/  STL.64 [R1+0x4d28], R20 ;  /* 0x004d281401007387 */ /* 0x0003e80000100a00 */
[----:B-1----:R-:W2:Y:S04]  /*c2d50*/  LDL.LU R21, [R1+0x1438] ;  /* 0x0014380001157983 */ /* 0x002ea80000300800 */
[----:B------:R1:W-:Y:S04]  /*c2d60*/  STL [R1+0xf2c], R5 ;  /* 0x000f2c0501007387 */ /* 0x0003e80000100800 */
[----:B-1----:R-:W3:Y:S01]  /*c2d70*/  LDL.LU.64 R4, [R1+0x4d48] ;  /* 0x004d480001047983 */ /* 0x002ee20000300a00 */
[----:B--2---:R-:W-:-:S02]  /*c2d80*/  SHF.R.S32.HI R11, RZ, 0x1f, R21 ;  /* 0x0000001fff0b7819 */ /* 0x004fc40000011415 */
[----:B------:R-:W-:Y:S01]  /*c2d90*/  IADD3 R8, P5, PT, R21, R0, RZ ;  /* 0x0000000015087210 */ /* 0x000fe20007fbe0ff */
[----:B---3--:R-:W-:-:S04]  /*c2da0*/  IMAD.X R19, R25, 0x1, R4, P6 ;  /* 0x0000000119137824 */ /* 0x008fc800030e0604 */
[----:B------:R-:W-:Y:S01]  /*c2db0*/  IMAD.X R9, R11, 0x1, R3, P5 ;  /* 0x000000010b097824 */ /* 0x000fe200028e0603 */
[----:B------:R1:W-:Y:S04]  /*c2dc0*/  STL [R1+0xf34], R19 ;  /* 0x000f341301007387 */ /* 0x0003e80000100800 */
[----:B-1----:R-:W2:Y:S04]  /*c2dd0*/  LDL.LU.64 R18, [R1+0x4d40] ;  /* 0x004d400001127983 */ /* 0x002ea80000300a00 */
[----:B------:R1:W-:Y:S04]  /*c2de0*/  STL.64 [R1+0x4d30], R4 ;  /* 0x004d300401007387 */ /* 0x0003e80000100a00 */
[----:B------:R3:W-:Y:S01]  /*c2df0*/  STL.64 [R1+0xf38], R8 ;  /* 0x000f380801007387 */ /* 0x0007e20000100a00 */
[----:B-1----:R-:W-:-:S03]  /*c2e00*/  IADD3 R4, P4, PT, R12, R0, RZ ;  /* 0x000000000c047210 */ /* 0x002fc60007f9e0ff */
[----:B---3--:R-:W3:Y:S04]  /*c2e10*/  LDL.LU.64 R8, [R1+0x4d38] ;  /* 0x004d380001087983 */ /* 0x008ee80000300a00 */
[----:B------:R1:W-:Y:S04]  /*c2e20*/  STL [R1+0xf48], R4 ;  /* 0x000f480401007387 */ /* 0x0003e80000100800 */
[----:B-1----:R-:W2:Y:S01]  /*c2e30*/  LDL.LU.64 R4, [R1+0x4d30] ;  /* 0x004d300001047983 */ /* 0x002ea20000300a00 */
[----:B------:R-:W-:Y:S02]  /*c2e40*/  IADD3 R20, P6, PT, R21, R2, RZ ;  /* 0x0000000215147210 */ /* 0x000fe40007fde0ff */
[----:B------:R-:W-:-:S03]  /*c2e50*/  SHF.R.S32.HI R25, RZ, 0x1f, R12 ;  /* 0x0000001fff197819 */ /* 0x000fc6000001140c */
[----:B--2---:R-:W-:Y:S01]  /*c2e60*/  IMAD.X R21, R11, 0x1, R4, P6 ;  /* 0x000000010b157824 */ /* 0x004fe200030e0604 */
[----:B------:R-:W-:-:S04]  /*c2e70*/  IADD3 R12, P6, PT, R12, R2, RZ ;  /* 0x000000020c0c7210 */ /* 0x000fc80007fde0ff */
[----:B------:R1:W-:Y:S04]  /*c2e80*/  STL.64 [R1+0xf40], R20 ;  /* 0x000f401401007387 */ /* 0x0003e80000100a00 */
[----:B-1----:R-:W2:Y:S04]  /*c2e90*/  LDL.LU.64 R20, [R1+0x4d28] ;  /* 0x004d280001147983 */ /* 0x002ea80000300a00 */
[----:B------:R1:W-:Y:S04]  /*c2ea0*/  STL [R1+0xf50], R12 ;  /* 0x000f500c01007387 */ /* 0x0003e80000100800 */
[----:B-1----:R-:W2:Y:S04]  /*c2eb0*/  LDL.LU.64 R12, [R1+0x4d20] ;  /* 0x004d2000010c7983 */ /* 0x002ea80000300a00 */
[----:B------:R1:W-:Y:S04]  /*c2ec0*/  STL.64 [R1+0x4d18], R4 ;  /* 0x004d180401007387 */ /* 0x0003e80000100a00 */
[----:B-1----:R0:W2:Y:S04]  /*c2ed0*/  LDL.64 R4, [R1+0xf48] ;  /* 0x000f480001047983 */ /* 0x0020a80000100a00 */
[----:B------:R1:W-:Y:S04]  /*c2ee0*/  STL.64 [R1+0x4d10], R18 ;  /* 0x004d101201007387 */ /* 0x0003e80000100a00 */
[----:B-1----:R0:W4:Y:S04]  /*c2ef0*/  LDL.64 R18, [R1+0xf50] ;  /* 0x000f500001127983 */ /* 0x0021280000100a00 */
[----:B---3--:R-:W-:Y:S04]  /*c2f00*/  STL.64 [R1+0x4d08], R8 ;  /* 0x004d080801007387 */ /* 0x008fe80000100a00 */
[----:B------:R1:W-:Y:S04]  /*c2f10*/  STL.64 [R1+0x4cf8], R26 ;  /* 0x004cf81a01007387 */ /* 0x0003e80000100a00 */
[----:B-1----:R-:W3:Y:S04]  /*c2f20*/  LDL.LU R27, [R1+0x1440] ;  /* 0x00144000011b7983 */ /* 0x002ee80000300800 */
[----:B------:R-:W-:Y:S01]  /*c2f30*/  STL.64 [R1+0x4d00], R28 ;  /* 0x004d001c01007387 */ /* 0x000fe20000100a00 */
[----:B--2---:R-:W-:-:S05]  /*c2f40*/  IMAD.X R5, R25, 0x1, R3, P4 ;  /* 0x0000000119057824 */ /* 0x004fca00020e0603 */
[----:B------:R1:W-:Y:S04]  /*c2f50*/  STL [R1+0xf4c], R5 ;  /* 0x000f4c0501007387 */ /* 0x0003e80000100800 */
[----:B-1----:R-:W4:Y:S02]  /*c2f60*/  LDL.LU.64 R4, [R1+0x4d18] ;  /* 0x004d180001047983 */ /* 0x002f240000300a00 */
[----:B----4-:R-:W-:-:S05]  /*c2f70*/  IMAD.X R19, R25, 0x1, R4, P6 ;  /* 0x0000000119137824 */ /* 0x010fca00030e0604 */
[----:B------:R1:W-:Y:S04]  /*c2f80*/  STL [R1+0xf54], R19 ;  /* 0x000f541301007387 */ /* 0x0003e80000100800 */
[----:B-1----:R-:W2:Y:S01]  /*c2f90*/  LDL.LU.64 R18, [R1+0x4d10] ;  /* 0x004d100001127983 */ /* 0x002ea20000300a00 */
        /* <DEDUP_REMOVED lines=21> */
[----:B-1----:R0:W2:Y:S01]  /*c30f0*/  LDL.64 R18, [R1+0xf70] ;  /* 0x000f700001127983 */ /* 0x0020a20000100a00 */
[----:B---3--:R-:W-:-:S03]  /*c3100*/  IMAD.X R5, R25, 0x1, R3, P4 ;  /* 0x0000000119057824 */ /* 0x008fc600020e0603 */
[----:B------:R-:W-:Y:S04]  /*c3110*/  STL.64 [R1+0x4cd0], R8 ;  /* 0x004cd00801007387 */ /* 0x000fe80000100a00 */
[----:B------:R1:W-:Y:S04]  /*c3120*/  STL.64 [R1+0x4cd8], R22 ;  /* 0x004cd81601007387 */ /* 0x0003e80000100a00 */
[----:B-1----:R-:W3:Y:S04]  /*c3130*/  LDL.LU R22, [R1+0x1448] ;  /* 0x0014480001167983 */ /* 0x002ee80000300800 */
[----:B------:R1:W-:Y:S04]  /*c3140*/  STL [R1+0xf6c], R5 ;  /* 0x000f6c0501007387 */ /* 0x0003e80000100800 */
[----:B-1----:R-:W2:Y:S02]  /*c3150*/  LDL.LU.64 R4, [R1+0x4ce8] ;  /* 0x004ce80001047983 */ /* 0x002ea40000300a00 */
[----:B--2---:R-:W-:-:S05]  /*c3160*/  IMAD.X R19, R25, 0x1, R4, P6 ;  /* 0x0000000119137824 */ /* 0x004fca00030e0604 */
[----:B------:R1:W-:Y:S04]  /*c3170*/  STL [R1+0xf74], R19 ;  /* 0x000f741301007387 */ /* 0x0003e80000100800 */
[----:B-1----:R-:W2:Y:S04]  /*c3180*/  LDL.LU.64 R18, [R1+0x4ce0] ;  /* 0x004ce00001127983 */ /* 0x002ea80000300a00 */
        /* <DEDUP_REMOVED lines=38> */
[----:B------:R-:W-:Y:S01]  /*c33f0*/  IADD3 R22, P5, PT, R7, R0, RZ ;  /* 0x0000000007167210 */ /* 0x000fe20007fbe0ff */
[----:B--2---:R1:W-:Y:S04]  /*c3400*/  STL.64 [R1+0x4c88], R18 ;  /* 0x004c881201007387 */ /* 0x0043e80000100a00 */
[----:B-1----:R-:W2:Y:S01]  /*c3410*/  LDL R18, [R1+0x1454] ;  /* 0x0014540001127983 */ /* 0x002ea20000100800 */
[----:B------:R-:W-:-:S05]  /*c3420*/  IMAD.X R23, R11, 0x1, R3, P5 ;  /* 0x000000010b177824 */ /* 0x000fca00028e0603 */
[----:B------:R1:W-:Y:S04]  /*c3430*/  STL.64 [R1+0xf98], R22 ;  /* 0x000f981601007387 */ /* 0x0003e80000100a00 */
[----:B-1----:R-:W3:Y:S01]  /*c3440*/  LDL.LU.64 R22, [R1+0x4ca0] ;  /* 0x004ca00001167983 */ /* 0x002ee20000300a00 */
[----:B--2---:R-:W-:-:S05]  /*c3450*/  IADD3 R4, P4, PT, R18, R0, RZ ;  /* 0x0000000012047210 */ /* 0x004fca0007f9e0ff */
        /* <DEDUP_REMOVED lines=18> */
[----:B------:R-:W-:Y:S04]  /*c3580*/  STL.64 [R1+0x4c68], R20 ;  /* 0x004c681401007387 */ /* 0x000fe80000100a00 */
[----:B------:R1:W-:Y:S04]  /*c3590*/  STL [R1+0xfac], R5 ;  /* 0x000fac0501007387 */ /* 0x0003e80000100800 */
[----:B-1----:R-:W2:Y:S02]  /*c35a0*/  LDL.LU.64 R4, [R1+0x4c80] ;  /* 0x004c800001047983 */ /* 0x002ea40000300a00 */
[----:B--2---:R-:W-:-:S05]  /*c35b0*/  IMAD.X R19, R25, 0x1, R4, P6 ;  /* 0x0000000119137824 */ /* 0x004fca00030e0604 */
        /* <DEDUP_REMOVED lines=38> */
[----:B-1----:R-:W2:Y:S01]  /*c3820*/  LDL.LU R18, [R1+0x1468] ;  /* 0x0014680001127983 */ /* 0x002ea20000300800 */
        /* <DEDUP_REMOVED lines=24> */
[----:B-1----:R-:W3:Y:S04]  /*c39b0*/  LDL R21, [R1+0x146c] ;  /* 0x00146c0001157983 */ /* 0x002ee80000100800 */
[----:B----4-:R-:W-:Y:S04]  /*c39c0*/  STL.64 [R1+0x4c00], R26 ;  /* 0x004c001a01007387 */ /* 0x010fe80000100a00 */
        /* <DEDUP_REMOVED lines=144> */
[----:B-1----:R-:W2:Y:S01]  /*c42d0*/  LDL.LU R18, [R1+0x1490] ;  /* 0x0014900001127983 */ /* 0x002ea20000300800 */
        /* <DEDUP_REMOVED lines=20> */
[----:B----4-:R1:W-:Y:S04]  /*c4420*/  STL.64 [R1+0x4b08], R12 ;  /* 0x004b080c01007387 */ /* 0x0103e80000100a00 */
        /* <DEDUP_REMOVED lines=16> */
[----:B-1----:R-:W4:Y:S04]  /*c4530*/  LDL.LU.64 R28, [R1+0x4b00] ;  /* 0x004b0000011c7983 */ /* 0x002f280000300a00 */
        /* <DEDUP_REMOVED lines=17> */
[----:B----4-:R-:W-:Y:S04]  /*c4650*/  STL.64 [R1+0x4ad0], R28 ;  /* 0x004ad01c01007387 */ /* 0x010fe80000100a00 */
        /* <DEDUP_REMOVED lines=93> */
[----:B-1----:R-:W4:Y:S04]  /*c4c30*/  LDL.LU.64 R18, [R1+0x4a50] ;  /* 0x004a500001127983 */ /* 0x002f280000300a00 */
[----:B------:R1:W-:Y:S04]  /*c4c40*/  STL.64 [R1+0x4a48], R4 ;  /* 0x004a480401007387 */ /* 0x0003e80000100a00 */
[----:B-1----:R0:W2:Y:S04]  /*c4c50*/  LDL.64 R4, [R1+0x1108] ;  /* 0x0011080001047983 */ /* 0x0020a80000100a00 */
[----:B----4-:R-:W-:Y:S04]  /*c4c60*/  STL.64 [R1+0x4a40], R18 ;  /* 0x004a401201007387 */ /* 0x010fe80000100a00 */
[----:B------:R1:W-:Y:S04]  /*c4c70*/  STL.64 [R1+0x4a38], R28 ;  /* 0x004a381c01007387 */ /* 0x0003e80000100a00 */
[----:B-1----:R-:W4:Y:S01]  /*c4c80*/  LDL R28, [R1+0x14b4] ;  /* 0x0014b400011c7983 */ /* 0x002f220000100800 */
[----:B--2---:R-:W-:-:S03]  /*c4c90*/  IMAD.X R5, R25, 0x1, R3, P4 ;  /* 0x0000000119057824 */ /* 0x004fc600020e0603 */
[----:B---3--:R1:W-:Y:S04]  /*c4ca0*/  STL.64 [R1+0x4a28], R12 ;  /* 0x004a280c01007387 */ /* 0x0083e80000100a00 */
[----:B-1----:R-:W2:Y:S04]  /*c4cb0*/  LDL.LU R12, [R1+0x14b8] ;  /* 0x0014b800010c7983 */ /* 0x002ea80000300800 */
[----:B------:R1:W-:Y:S04]  /*c4cc0*/  STL.64 [R1+0x4a30], R26 ;  /* 0x004a301a01007387 */ /* 0x0003e80000100a00 */
[----:B-1----:R0:W3:Y:S04]  /*c4cd0*/  LDL.64 R26, [R1+0x1110] ;  /* 0x00111000011a7983 */ /* 0x0020e80000100a00 */
[----:B------:R1:W-:Y:S04]  /*c4ce0*/  STL [R1+0x110c], R5 ;  /* 0x00110c0501007387 */ /* 0x0003e80000100800 */
[----:B-1----:R-:W3:Y:S01]  /*c4cf0*/  LDL.LU.64 R4, [R1+0x4a48] ;  /* 0x004a480001047983 */ /* 0x002ee20000300a00 */
[----:B----4-:R-:W-:-:S02]  /*c4d00*/  SHF.R.S32.HI R11, RZ, 0x1f, R28 ;  /* 0x0000001fff0b7819 */ /* 0x010fc4000001141c */
[----:B------:R-:W-:-:S05]  /*c4d10*/  IADD3 R18, P5, PT, R28, R0, RZ ;  /* 0x000000001c127210 */ /* 0x000fca0007fbe0ff */
[----:B------:R-:W-:Y:S02]  /*c4d20*/  IMAD.X R19, R11, 0x1, R3, P5 ;  /* 0x000000010b137824 */ /* 0x000fe400028e0603 */
[--C-:B---3--:R-:W-:Y:S01]  /*c4d30*/  IMAD.X R27, R25, 0x1, R4.reuse, P6 ;  /* 0x00000001191b7824 */ /* 0x108fe200030e0604 */
[----:B------:R-:W-:Y:S02]  /*c4d40*/  IADD3 R26, P6, PT, R28, R2, RZ ;  /* 0x000000021c1a7210 */ /* 0x000fe40007fde0ff */
[----:B--2---:R-:W-:Y:S02]  /*c4d50*/  IADD3 R28, P4, PT, R12, R0, RZ ;  /* 0x000000000c1c7210 */ /* 0x004fe40007f9e0ff */
[----:B------:R1:W-:Y:S04]  /*c4d60*/  STL [R1+0x1114], R27 ;  /* 0x0011141b01007387 */ /* 0x0003e80000100800 */
[----:B------:R2:W-:Y:S01]  /*c4d70*/  STL.64 [R1+0x1118], R18 ;  /* 0x0011181201007387 */ /* 0x0005e20000100a00 */
[----:B-1----:R-:W-:-:S03]  /*c4d80*/  IMAD.X R27, R11, 0x1, R4, P6 ;  /* 0x000000010b1b7824 */ /* 0x002fc600030e0604 */
[----:B--2---:R-:W2:Y:S04]  /*c4d90*/  LDL.LU.64 R18, [R1+0x4a40] ;  /* 0x004a400001127983 */ /* 0x004ea80000300a00 */
[----:B------:R1:W-:Y:S04]  /*c4da0*/  STL [R1+0x1128], R28 ;  /* 0x0011281c01007387 */ /* 0x0003e80000100800 */
[----:B-1----:R-:W3:Y:S04]  /*c4db0*/  LDL.LU.64 R28, [R1+0x4a38] ;  /* 0x004a3800011c7983 */ /* 0x002ee80000300a00 */
[----:B------:R1:W-:Y:S04]  /*c4dc0*/  STL.64 [R1+0x1120], R26 ;  /* 0x0011201a01007387 */ /* 0x0003e80000100a00 */
[----:B-1----:R-:W4:Y:S01]  /*c4dd0*/  LDL.LU.64 R26, [R1+0x4a30] ;  /* 0x004a3000011a7983 */ /* 0x002f220000300a00 */
[----:B------:R-:W-:-:S02]  /*c4de0*/  SHF.R.S32.HI R25, RZ, 0x1f, R12 ;  /* 0x0000001fff197819 */ /* 0x000fc4000001140c */
[----:B------:R-:W-:-:S05]  /*c4df0*/  IADD3 R12, P6, PT, R12, R2, RZ ;  /* 0x000000020c0c7210 */ /* 0x000fca0007fde0ff */
[----:B------:R1:W-:Y:S04]  /*c4e00*/  STL [R1+0x1130], R12 ;  /* 0x0011300c01007387 */ /* 0x0003e80000100800 */
[----:B-1----:R-:W2:Y:S04]  /*c4e10*/  LDL.LU.64 R12, [R1+0x4a28] ;  /* 0x004a2800010c7983 */ /* 0x002ea80000300a00 */
[----:B----4-:R1:W-:Y:S04]  /*c4e20*/  STL.64 [R1+0x4a18], R26 ;  /* 0x004a181a01007387 */ /* 0x0103e80000100a00 */
[----:B-1----:R-:W4:Y:S04]  /*c4e30*/  LDL.64 R26, [R1+0x1130] ;  /* 0x00113000011a7983 */ /* 0x002f280000100a00 */
[----:B----4-:R1:W-:Y:S04]  /*c4e40*/  STL [R1+0x4a20], R26 ;  /* 0x004a201a01007387 */ /* 0x0103e80000100800 */
[----:B-1----:R0:W4:Y:S04]  /*c4e50*/  LDL.64 R26, [R1+0x1128] ;  /* 0x00112800011a7983 */ /* 0x0021280000100a00 */
[----:B------:R-:W-:Y:S04]  /*c4e60*/  STL.64 [R1+0x4a08], R6 ;  /* 0x004a080601007387 */ /* 0x000fe80000100a00 */
[----:B------:R-:W-:Y:S04]  /*c4e70*/  STL [R1+0x4a10], R7 ;  /* 0x004a100701007387 */ /* 0x000fe80000100800 */
[----:B------:R1:W-:Y:S04]  /*c4e80*/  STL.64 [R1+0x4a00], R8 ;  /* 0x004a000801007387 */ /* 0x0003e80000100a00 */
[----:B-1----:R-:W2:Y:S01]  /*c4e90*/  LDL.LU R9, [R1+0x14bc] ;  /* 0x0014bc0001097983 */ /* 0x002ea20000300800 */
[----:B----4-:R-:W-:-:S05]  /*c4ea0*/  IMAD.X R27, R25, 0x1, R3, P4 ;  /* 0x00000001191b7824 */ /* 0x010fca00020e0603 */
[----:B------:R1:W-:Y:S04]  /*c4eb0*/  STL [R1+0x112c], R27 ;  /* 0x00112c1b01007387 */ /* 0x0003e80000100800 */
[----:B------:R0:W4:Y:S01]  /*c4ec0*/  LDL.LU R26, [R1+0x4a20] ;  /* 0x004a2000011a7983 */ /* 0x0001220000300800 */
[----:B-1----:R-:W-:-:S05]  /*c4ed0*/  IMAD.X R27, R25, 0x1, R4, P6 ;  /* 0x00000001191b7824 */ /* 0x002fca00030e0604 */
[----:B------:R4:W-:Y:S04]  /*c4ee0*/  STL [R1+0x1134], R27 ;  /* 0x0011341b01007387 */ /* 0x0009e80000100800 */
[----:B----4-:R-:W4:Y:S01]  /*c4ef0*/  LDL.LU.64 R26, [R1+0x4a18] ;  /* 0x004a1800011a7983 */ /* 0x010f220000300a00 */
[----:B--2---:R-:W-:Y:S02]  /*c4f00*/  SHF.R.S32.HI R11, RZ, 0x1f, R9 ;  /* 0x0000001fff0b7819 */ /* 0x004fe40000011409 */
[----:B------:R-:W-:-:S05]  /*c4f10*/  IADD3 R6, P5, PT, R9, R0, RZ ;  /* 0x0000000009067210 */ /* 0x000fca0007fbe0ff */
[----:B------:R-:W-:Y:S01]  /*c4f20*/  IMAD.X R7, R11, 0x1, R3, P5 ;  /* 0x000000010b077824 */ /* 0x000fe200028e0603 */
[----:B----4-:R1:W-:Y:S04]  /*c4f30*/  STL.64 [R1+0x49f8], R26 ;  /* 0x0049f81a01007387 */ /* 0x0103e80000100a00 */
[----:B-1----:R-:W2:Y:S04]  /*c4f40*/  LDL.LU R26, [R1+0x14c0] ;  /* 0x0014c000011a7983 */ /* 0x002ea80000300800 */
[----:B------:R1:W-:Y:S04]  /*c4f50*/  STL.64 [R1+0x1138], R6 ;  /* 0x0011380601007387 */ /* 0x0003e80000100a00 */
[----:B-1----:R0:W4:Y:S01]  /*c4f60*/  LDL.LU R7, [R1+0x4a10] ;  /* 0x004a100001077983 */ /* 0x0021220000300800 */
        /* <DEDUP_REMOVED lines=16> */
[----:B------:R1:W-:Y:S04]  /*c5070*/  STL [R1+0x49e0], R20 ;  /* 0x0049e01401007387 */ /* 0x0003e80000100800 */
[----:B-1----:R-:W3:Y:S04]  /*c5080*/  LDL.LU R20, [R1+0x14c4] ;  /* 0x0014c40001147983 */ /* 0x002ee80000300800 */
[----:B------:R-:W-:Y:S04]  /*c5090*/  STL.64 [R1+0x49d8], R6 ;  /* 0x0049d80601007387 */ /* 0x000fe80000100a00 */
[----:B------:R1:W-:Y:S04]  /*c50a0*/  STL [R1+0x114c], R5 ;  /* 0x00114c0501007387 */ /* 0x0003e80000100800 */
[----:B-1----:R-:W2:Y:S02]  /*c50b0*/  LDL.LU.64 R4, [R1+0x49f0] ;  /* 0x0049f00001047983 */ /* 0x002ea40000300a00 */
[----:B--2---:R-:W-:-:S05]  /*c50c0*/  IMAD.X R27, R25, 0x1, R4, P6 ;  /* 0x00000001191b7824 */ /* 0x004fca00030e0604 */
[----:B------:R1:W-:Y:S04]  /*c50d0*/  STL [R1+0x1154], R27 ;  /* 0x0011541b01007387 */ /* 0x0003e80000100800 */
[----:B-1----:R-:W2:Y:S04]  /*c50e0*/  LDL.LU.64 R26, [R1+0x49e8] ;  /* 0x0049e800011a7983 */ /* 0x002ea80000300a00 */
[----:B------:R-:W-:Y:S04]  /*c50f0*/  STL.64 [R1+0x49d0], R4 ;  /* 0x0049d00401007387 */ /* 0x000fe80000100a00 */
[----:B------:R-:W-:Y:S01]  /*c5100*/  STL.64 [R1+0x49c8], R16 ;  /* 0x0049c81001007387 */ /* 0x000fe20000100a00 */
[----:B---3--:R-:W-:-:S02]  /*c5110*/  SHF.R.S32.HI R11, RZ, 0x1f, R20 ;  /* 0x0000001fff0b7819 */ /* 0x008fc40000011414 */
[C---:B------:R-:W-:Y:S01]  /*c5120*/  IADD3 R6, P5, PT, R20.reuse, R0, RZ ;  /* 0x0000000014067210 */ /* 0x040fe20007fbe0ff */
[----:B--2---:R1:W-:Y:S04]  /*c5130*/  STL.64 [R1+0x49c0], R26 ;  /* 0x0049c01a01007387 */ /* 0x0043e80000100a00 */
[----:B-1----:R-:W2:Y:S01]  /*c5140*/  LDL.LU R26, [R1+0x14c8] ;  /* 0x0014c800011a7983 */ /* 0x002ea20000300800 */
[----:B------:R-:W-:Y:S01]  /*c5150*/  IMAD.X R7, R11, 0x1, R3, P5 ;  /* 0x000000010b077824 */ /* 0x000fe200028e0603 */
[----:B------:R-:W-:Y:S02]  /*c5160*/  IADD3 R16, P6, PT, R20, R2, RZ ;  /* 0x0000000214107210 */ /* 0x000fe40007fde0ff */
[----:B------:R-:W3:Y:S04]  /*c5170*/  LDL.LU R20, [R1+0x49e0] ;  /* 0x0049e00001147983 */ /* 0x000ee80000300800 */
[----:B------:R1:W-:Y:S04]  /*c5180*/  STL.64 [R1+0x1158], R6 ;  /* 0x0011580601007387 */ /* 0x0003e80000100a00 */
[----:B-1----:R-:W3:Y:S01]  /*c5190*/  LDL.LU.64 R6, [R1+0x49d8] ;  /* 0x0049d80001067983 */ /* 0x002ee20000300a00 */
        /* <DEDUP_REMOVED lines=14> */
[----:B---3--:R-:W-:Y:S01]  /*c5280*/  STL.64 [R1+0x49a8], R6 ;  /* 0x0049a80601007387 */ /* 0x008fe20000100a00 */
[----:B------:R-:W-:-:S03]  /*c5290*/  IMAD.X R5, R25, 0x1, R3, P4 ;  /* 0x0000000119057824 */ /* 0x000fc600020e0603 */
[----:B------:R1:W-:Y:S04]  /*c52a0*/  STL.64 [R1+0x4990], R28 ;  /* 0x0049901c01007387 */ /* 0x0003e80000100a00 */
[----:B-1----:R-:W3:Y:S04]  /*c52b0*/  LDL.LU R28, [R1+0x14d0] ;  /* 0x0014d000011c7983 */ /* 0x002ee80000300800 */
[----:B------:R1:W-:Y:S04]  /*c52c0*/  STL.64 [R1+0x4998], R20 ;  /* 0x0049981401007387 */ /* 0x0003e80000100a00 */
[----:B-1----:R-:W2:Y:S04]  /*c52d0*/  LDL R21, [R1+0x14cc] ;  /* 0x0014cc0001157983 */ /* 0x002ea80000100800 */
        /* <DEDUP_REMOVED lines=24> */
[----:B------:R-:W-:Y:S04]  /*c5460*/  STL.64 [R1+0x4980], R16 ;  /* 0x0049801001007387 */ /* 0x000fe80000100a00 */
[----:B------:R1:W-:Y:S04]  /*c5470*/  STL.64 [R1+0x4978], R26 ;  /* 0x0049781a01007387 */ /* 0x0003e80000100a00 */
[----:B-1----:R-:W4:Y:S04]  /*c5480*/  LDL R26, [R1+0x14d4] ;  /* 0x0014d400011a7983 */ /* 0x002f280000100800 */
[----:B---3--:R1:W-:Y:S04]  /*c5490*/  STL.64 [R1+0x4968], R6 ;  /* 0x0049680601007387 */ /* 0x0083e80000100a00 */
[----:B-1----:R-:W3:Y:S04]  /*c54a0*/  LDL.LU R6, [R1+0x14d8] ;  /* 0x0014d80001067983 */ /* 0x002ee80000300800 */
[----:B------:R1:W-:Y:S04]  /*c54b0*/  STL.64 [R1+0x4970], R22 ;  /* 0x0049701601007387 */ /* 0x0003e80000100a00 */
[----:B-1----:R0:W3:Y:S01]  /*c54c0*/  LDL.64 R22, [R1+0x12d0] ;  /* 0x0012d00001167983 */ /* 0x0020e20000100a00 */
[----:B--2---:R-:W-:-:S05]  /*c54d0*/  IMAD.X R5, R25, 0x1, R3, P4 ;  /* 0x0000000119057824 */ /* 0x004fca00020e0603 */
[----:B------:R1:W-:Y:S04]  /*c54e0*/  STL [R1+0x12cc], R5 ;  /* 0x0012cc0501007387 */ /* 0x0003e80000100800 */
[----:B-1----:R-:W3:Y:S01]  /*c54f0*/  LDL.LU.64 R4, [R1+0x4988] ;  /* 0x0049880001047983 */ /* 0x002ee20000300a00 */
[----:B----4-:R-:W-:Y:S02]  /*c5500*/  SHF.R.S32.HI R11, RZ, 0x1f, R26 ;  /* 0x0000001fff0b7819 */ /* 0x010fe4000001141a */
[----:B------:R-:W-:-:S05]  /*c5510*/  IADD3 R16, P5, PT, R26, R0, RZ ;  /* 0x000000001a107210 */ /* 0x000fca0007fbe0ff */
[----:B------:R-:W-:Y:S02]  /*c5520*/  IMAD.X R17, R11, 0x1, R3, P5 ;  /* 0x000000010b117824 */ /* 0x000fe400028e0603 */
[----:B---3--:R-:W-:Y:S01]  /*c5530*/  IMAD.X R23, R25, 0x1, R4, P6 ;  /* 0x0000000119177824 */ /* 0x008fe200030e0604 */
[----:B------:R-:W-:Y:S02]  /*c5540*/  IADD3 R22, P6, PT, R26, R2, RZ ;  /* 0x000000021a167210 */ /* 0x000fe40007fde0ff */
[C---:B------:R-:W-:Y:S02]  /*c5550*/  IADD3 R26, P4, PT, R6.reuse, R0, RZ ;  /* 0x00000000061a7210 */ /* 0x040fe40007f9e0ff */
[----:B------:R-:W-:Y:S01]  /*c5560*/  SHF.R.S32.HI R25, RZ, 0x1f, R6 ;  /* 0x0000001fff197819 */ /* 0x000fe20000011406 */
[----:B------:R1:W-:Y:S04]  /*c5570*/  STL [R1+0x12d4], R23 ;  /* 0x0012d41701007387 */ /* 0x0003e80000100800 */
[----:B------:R2:W-:Y:S01]  /*c5580*/  STL.64 [R1+0x12d8], R16 ;  /* 0x0012d81001007387 */ /* 0x0005e20000100a00 */
[----:B-1----:R-:W-:Y:S01]  /*c5590*/  IMAD.X R23, R11, 0x1, R4, P6 ;  /* 0x000000010b177824 */ /* 0x002fe200030e0604 */
[----:B------:R-:W-:-:S02]  /*c55a0*/  IADD3 R6, P6, PT, R6, R2, RZ ;  /* 0x0000000206067210 */ /* 0x000fc40007fde0ff */
[----:B--2---:R-:W2:Y:S04]  /*c55b0*/  LDL.LU.64 R16, [R1+0x4980] ;  /* 0x0049800001107983 */ /* 0x004ea80000300a00 */
[----:B------:R1:W-:Y:S04]  /*c55c0*/  STL [R1+0x12e8], R26 ;  /* 0x0012e81a01007387 */ /* 0x0003e80000100800 */
[----:B-1----:R-:W3:Y:S04]  /*c55d0*/  LDL.LU.64 R26, [R1+0x4978] ;  /* 0x00497800011a7983 */ /* 0x002ee80000300a00 */
[----:B------:R1:W-:Y:S04]  /*c55e0*/  STL.64 [R1+0x12e0], R22 ;  /* 0x0012e01601007387 */ /* 0x0003e80000100a00 */
[----:B-1----:R-:W4:Y:S04]  /*c55f0*/  LDL.LU.64 R22, [R1+0x4970] ;  /* 0x0049700001167983 */ /* 0x002f280000300a00 */
[----:B------:R1:W-:Y:S04]  /*c5600*/  STL [R1+0x12f0], R6 ;  /* 0x0012f00601007387 */ /* 0x0003e80000100800 */
[----:B-1----:R-:W2:Y:S04]  /*c5610*/  LDL.LU.64 R6, [R1+0x4968] ;  /* 0x0049680001067983 */ /* 0x002ea80000300a00 */
[----:B------:R1:W-:Y:S04]  /*c5620*/  STL.64 [R1+0x4958], R28 ;  /* 0x0049581c01007387 */ /* 0x0003e80000100a00 */
[----:B-1----:R-:W2:Y:S04]  /*c5630*/  LDL.64 R28, [R1+0x12f0] ;  /* 0x0012f000011c7983 */ /* 0x002ea80000100a00 */
[----:B--2---:R1:W-:Y:S04]  /*c5640*/  STL [R1+0x4960], R28 ;  /* 0x0049601c01007387 */ /* 0x0043e80000100800 */
[----:B-1----:R0:W2:Y:S04]  /*c5650*/  LDL.64 R28, [R1+0x12e8] ;  /* 0x0012e800011c7983 */ /* 0x0020a80000100a00 */
[----:B------:R1:W-:Y:S04]  /*c5660*/  STL.64 [R1+0x4940], R16 ;  /* 0x0049401001007387 */ /* 0x0003e80000100a00 */
[----:B-1----:R-:W3:Y:S04]  /*c5670*/  LDL.LU R17, [R1+0x14dc] ;  /* 0x0014dc0001117983 */ /* 0x002ee80000300800 */
[----:B------:R-:W-:Y:S04]  /*c5680*/  STL.64 [R1+0x4948], R18 ;  /* 0x0049481201007387 */ /* 0x000fe80000100a00 */
[----:B------:R-:W-:Y:S01]  /*c5690*/  STL [R1+0x4950], R19 ;  /* 0x0049501301007387 */ /* 0x000fe20000100800 */
[----:B--2---:R-:W-:-:S05]  /*c56a0*/  IMAD.X R29, R25, 0x1, R3, P4 ;  /* 0x00000001191d7824 */ /* 0x004fca00020e0603 */
[----:B------:R1:W-:Y:S04]  /*c56b0*/  STL [R1+0x12ec], R29 ;  /* 0x0012ec1d01007387 */ /* 0x0003e80000100800 */
[----:B------:R0:W2:Y:S01]  /*c56c0*/  LDL.LU R28, [R1+0x4960] ;  /* 0x00496000011c7983 */ /* 0x0000a20000300800 */
[----:B-1----:R-:W-:-:S05]  /*c56d0*/  IMAD.X R29, R25, 0x1, R4, P6 ;  /* 0x00000001191d7824 */ /* 0x002fca00030e0604 */
[----:B------:R2:W-:Y:S04]  /*c56e0*/  STL [R1+0x12f4], R29 ;  /* 0x0012f41d01007387 */ /* 0x0005e80000100800 */
[----:B--2---:R-:W2:Y:S01]  /*c56f0*/  LDL.LU.64 R28, [R1+0x4958] ;  /* 0x00495800011c7983 */ /* 0x004ea20000300a00 */
[----:B---3--:R-:W-:Y:S02]  /*c5700*/  SHF.R.S32.HI R11, RZ, 0x1f, R17 ;  /* 0x0000001fff0b7819 */ /* 0x008fe40000011411 */
[----:B------:R-:W-:-:S05]  /*c5710*/  IADD3 R18, P5, PT, R17, R0, RZ ;  /* 0x0000000011127210 */ /* 0x000fca0007fbe0ff */
[----:B------:R-:W-:Y:S01]  /*c5720*/  IMAD.X R19, R11, 0x1, R3, P5 ;  /* 0x000000010b137824 */ /* 0x000fe200028e0603 */
[----:B--2---:R1:W-:Y:S04]  /*c5730*/  STL.64 [R1+0x4938], R28 ;  /* 0x0049381c01007387 */ /* 0x0043e80000100a00 */
[----:B-1----:R-:W2:Y:S04]  /*c5740*/  LDL.LU R28, [R1+0x14e0] ;  /* 0x0014e000011c7983 */ /* 0x002ea80000300800 */
[----:B------:R1:W-:Y:S04]  /*c5750*/  STL.64 [R1+0x12f8], R18 ;  /* 0x0012f81201007387 */ /* 0x0003e80000100a00 */
[----:B-1----:R0:W3:Y:S01]  /*c5760*/  LDL.LU R19, [R1+0x4950] ;  /* 0x0049500001137983 */ /* 0x0020e20000300800 */
        /* <DEDUP_REMOVED lines=8> */
[----:B-1----:R-:W3:Y:S04]  /*c57f0*/  LDL.LU.64 R16, [R1+0x4940] ;  /* 0x0049400001107983 */ /* 0x002ee80000300a00 */
[----:B------:R1:W-:Y:S04]  /*c5800*/  STL [R1+0x1310], R28 ;  /* 0x0013101c01007387 */ /* 0x0003e80000100800 */
[----:B-1----:R-:W2:Y:S04]  /*c5810*/  LDL.LU.64 R28, [R1+0x4938] ;  /* 0x00493800011c7983 */ /* 0x002ea80000300a00 */
[----:B------:R1:W-:Y:S04]  /*c5820*/  STL [R1+0x4920], R13 ;  /* 0x0049200d01007387 */ /* 0x0003e80000100800 */
[----:B-1----:R-:W3:Y:S04]  /*c5830*/  LDL.LU R13, [R1+0x14e4] ;  /* 0x0014e400010d7983 */ /* 0x002ee80000300800 */
[----:B--2---:R-:W-:Y:S04]  /*c5840*/  STL.64 [R1+0x4918], R28 ;  /* 0x0049181c01007387 */ /* 0x004fe80000100a00 */
[----:B------:R1:W-:Y:S04]  /*c5850*/  STL.64 [R1+0x4928], R20 ;  /* 0x0049281401007387 */ /* 0x0003e80000100a00 */
[----:B-1----:R-:W2:Y:S04]  /*c5860*/  LDL.64 R20, [R1+0x1310] ;  /* 0x0013100001147983 */ /* 0x002ea80000100a00 */
[----:B--2---:R1:W-:Y:S04]  /*c5870*/  STL [R1+0x4930], R20 ;  /* 0x0049301401007387 */ /* 0x0043e80000100800 */
[----:B-1----:R0:W2:Y:S04]  /*c5880*/  LDL.64 R20, [R1+0x1308] ;  /* 0x0013080001147983 */ /* 0x0020a80000100a00 */
[----:B------:R1:W-:Y:S04]  /*c5890*/  STL.64 [R1+0x4900], R8 ;  /* 0x0049000801007387 */ /* 0x0003e80000100a00 */
[----:B-1----:R-:W4:Y:S01]  /*c58a0*/  LDL.LU R8, [R1+0x14e8] ;  /* 0x0014e80001087983 */ /* 0x002f220000300800 */
[----:B--2---:R-:W-:-:S05]  /*c58b0*/  IMAD.X R21, R25, 0x1, R3, P4 ;  /* 0x0000000119157824 */ /* 0x004fca00020e0603 */
[----:B------:R1:W-:Y:S04]  /*c58c0*/  STL [R1+0x130c], R21 ;  /* 0x00130c1501007387 */ /* 0x0003e80000100800 */
[----:B------:R0:W2:Y:S01]  /*c58d0*/  LDL.LU R20, [R1+0x4930] ;  /* 0x0049300001147983 */ /* 0x0000a20000300800 */
[----:B---3--:R-:W-:Y:S02]  /*c58e0*/  SHF.R.S32.HI R11, RZ, 0x1f, R13 ;  /* 0x0000001fff0b7819 */ /* 0x008fe4000001140d */
[----:B------:R-:W-:Y:S01]  /*c58f0*/  IADD3 R28, P5, PT, R13, R0, RZ ;  /* 0x000000000d1c7210 */ /* 0x000fe20007fbe0ff */
[----:B-1----:R-:W-:-:S04]  /*c5900*/  IMAD.X R21, R25, 0x1, R4, P6 ;  /* 0x0000000119157824 */ /* 0x002fc800030e0604 */
[----:B------:R-:W-:Y:S01]  /*c5910*/  IMAD.X R29, R11, 0x1, R3, P5 ;  /* 0x000000010b1d7824 */ /* 0x000fe200028e0603 */
[----:B------:R2:W-:Y:S01]  /*c5920*/  STL [R1+0x1314], R21 ;  /* 0x0013141501007387 */ /* 0x0005e20000100800 */
[----:B----4-:R-:W-:-:S03]  /*c5930*/  SHF.R.S32.HI R25, RZ, 0x1f, R8 ;  /* 0x0000001fff197819 */ /* 0x010fc60000011408 */
[----:B--2---:R-:W2:Y:S04]  /*c5940*/  LDL.LU.64 R20, [R1+0x4928] ;  /* 0x0049280001147983 */ /* 0x004ea80000300a00 */
[----:B------:R1:W-:Y:S04]  /*c5950*/  STL.64 [R1+0x4908], R6 ;  /* 0x0049080601007387 */ /* 0x0003e80000100a00 */
[----:B------:R3:W-:Y:S01]  /*c5960*/  STL.64 [R1+0x4910], R14 ;  /* 0x0049100e01007387 */ /* 0x0007e20000100a00 */
[----:B-1----:R-:W-:Y:S02]  /*c5970*/  IADD3 R6, P6, PT, R13, R2, RZ ;  /* 0x000000020d067210 */ /* 0x002fe40007fde0ff */
[C---:B---3--:R-:W-:Y:S01]  /*c5980*/  IADD3 R14, P4, PT, R8.reuse, R0, RZ ;  /* 0x00000000080e7210 */ /* 0x048fe20007f9e0ff */
[----:B------:R-:W3:Y:S04]  /*c5990*/  LDL.LU R13, [R1+0x4920] ;  /* 0x00492000010d7983 */ /* 0x000ee80000300800 */
[----:B------:R1:W-:Y:S01]  /*c59a0*/  STL.64 [R1+0x1318], R28 ;  /* 0x0013181c01007387 */ /* 0x0003e20000100a00 */
[----:B------:R-:W-:Y:S01]  /*c59b0*/  IMAD.X R7, R11, 0x1, R4, P6 ;  /* 0x000000010b077824 */ /* 0x000fe200030e0604 */
[----:B------:R-:W-:-:S02]  /*c59c0*/  IADD3 R8, P6, PT, R8, R2, RZ ;  /* 0x0000000208087210 */ /* 0x000fc40007fde0ff */
[----:B-1----:R-:W4:Y:S04]  /*c59d0*/  LDL.LU.64 R28, [R1+0x4918] ;  /* 0x00491800011c7983 */ /* 0x002f280000300a00 */
[----:B------:R1:W-:Y:S04]  /*c59e0*/  STL [R1+0x1328], R14 ;  /* 0x0013280e01007387 */ /* 0x0003e80000100800 */
[----:B-1----:R-:W2:Y:S04]  /*c59f0*/  LDL.LU.64 R14, [R1+0x4910] ;  /* 0x00491000010e7983 */ /* 0x002ea80000300a00 */
[----:B------:R1:W-:Y:S04]  /*c5a00*/  STL.64 [R1+0x1320], R6 ;  /* 0x0013200601007387 */ /* 0x0003e80000100a00 */
[----:B-1----:R-:W2:Y:S04]  /*c5a10*/  LDL.LU.64 R6, [R1+0x4908] ;  /* 0x0049080001067983 */ /* 0x002ea80000300a00 */
[----:B------:R1:W-:Y:S04]  /*c5a20*/  STL [R1+0x1330], R8 ;  /* 0x0013300801007387 */ /* 0x0003e80000100800 */
[----:B-1----:R-:W2:Y:S04]  /*c5a30*/  LDL.LU.64 R8, [R1+0x4900] ;  /* 0x0049000001087983 */ /* 0x002ea80000300a00 */
[----:B--2---:R1:W-:Y:S04]  /*c5a40*/  STL.64 [R1+0x48f8], R8 ;  /* 0x0048f80801007387 */ /* 0x0043e80000100a00 */
[----:B-1----:R0:W2:Y:S04]  /*c5a50*/  LDL.64 R8, [R1+0x1328] ;  /* 0x0013280001087983 */ /* 0x0020a80000100a00 */
[----:B------:R1:W-:Y:S04]  /*c5a60*/  STL [R1+0x48f0], R23 ;  /* 0x0048f01701007387 */ /* 0x0003e80000100800 */
[----:B-1----:R-:W3:Y:S04]  /*c5a70*/  LDL R23, [R1+0x14ec] ;  /* 0x0014ec0001177983 */ /* 0x002ee80000100800 */
[----:B------:R1:W-:Y:S04]  /*c5a80*/  STL.64 [R1+0x48d0], R26 ;  /* 0x0048d01a01007387 */ /* 0x0003e80000100a00 */
[----:B-1----:R-:W3:Y:S01]  /*c5a90*/  LDL.LU R26, [R1+0x14f0] ;  /* 0x0014f000011a7983 */ /* 0x002ee20000300800 */
[----:B--2---:R-:W-:-:S03]  /*c5aa0*/  IMAD.X R9, R25, 0x1, R3, P4 ;  /* 0x0000000119097824 */ /* 0x004fc600020e0603 */
[----:B---3--:R-:W-:Y:S04]  /*c5ab0*/  STL.64 [R1+0x48e8], R26 ;  /* 0x0048e81a01007387 */ /* 0x008fe80000100a00 */
[----:B------:R1:W-:Y:S04]  /*c5ac0*/  STL [R1+0x132c], R9 ;  /* 0x00132c0901007387 */ /* 0x0003e80000100800 */
[----:B-1----:R-:W2:Y:S04]  /*c5ad0*/  LDL.LU.64 R8, [R1+0x48f8] ;  /* 0x0048f80001087983 */ /* 0x002ea80000300a00 */
[----:B------:R1:W-:Y:S04]  /*c5ae0*/  STL.64 [R1+0x48d8], R18 ;  /* 0x0048d81201007387 */ /* 0x0003e80000100a00 */
[----:B-1----:R0:W3:Y:S01]  /*c5af0*/  LDL.64 R18, [R1+0x1330] ;  /* 0x0013300001127983 */ /* 0x0020e20000100a00 */
[----:B------:R-:W-:-:S02]  /*c5b00*/  SHF.R.S32.HI R11, RZ, 0x1f, R23 ;  /* 0x0000001fff0b7819 */ /* 0x000fc40000011417 */
[----:B------:R-:W-:Y:S01]  /*c5b10*/  IADD3 R26, P5, PT, R23, R0, RZ ;  /* 0x00000000171a7210 */ /* 0x000fe20007fbe0ff */
[----:B------:R-:W-:Y:S04]  /*c5b20*/  STL.64 [R1+0x48e0], R4 ;  /* 0x0048e00401007387 */ /* 0x000fe80000100a00 */
[----:B------:R-:W-:Y:S02]  /*c5b30*/  IMAD.X R27, R11, 0x1, R3, P5 ;  /* 0x000000010b1b7824 */ /* 0x000fe400028e0603 */
[----:B---3--:R-:W-:Y:S01]  /*c5b40*/  IMAD.X R19, R25, 0x1, R4, P6 ;  /* 0x0000000119137824 */ /* 0x008fe200030e0604 */
[----:B------:R-:W-:-:S04]  /*c5b50*/  IADD3 R18, P6, PT, R23, R2, RZ ;  /* 0x0000000217127210 */ /* 0x000fc80007fde0ff */
[----:B------:R-:W-:Y:S04]  /*c5b60*/  STL [R1+0x1334], R19 ;  /* 0x0013341301007387 */ /* 0x000fe80000100800 */
[----:B------:R-:W3:Y:S04]  /*c5b70*/  LDL.LU R23, [R1+0x48f0] ;  /* 0x0048f00001177983 */ /* 0x000ee80000300800 */
[----:B------:R1:W-:Y:S04]  /*c5b80*/  STL.64 [R1+0x1338], R26 ;  /* 0x0013381a01007387 */ /* 0x0003e80000100a00 */
[----:B-1----:R-:W2:Y:S02]  /*c5b90*/  LDL.LU.64 R26, [R1+0x48e8] ;  /* 0x0048e800011a7983 */ /* 0x002ea40000300a00 */
        /* <DEDUP_REMOVED lines=9> */
[----:B-1----:R-:W3:Y:S04]  /*c5c30*/  LDL.LU.64 R26, [R1+0x48d0] ;  /* 0x0048d000011a7983 */ /* 0x002ee80000300a00 */
[----:B------:R1:W-:Y:S04]  /*c5c40*/  STL.64 [R1+0x48c8], R4 ;  /* 0x0048c80401007387 */ /* 0x0003e80000100a00 */
[----:B-1----:R0:W3:Y:S04]  /*c5c50*/  LDL.64 R4, [R1+0x1348] ;  /* 0x0013480001047983 */ /* 0x0020e80000100a00 */
[----:B------:R-:W-:Y:S04]  /*c5c60*/  STL.64 [R1+0x48c0], R14 ;  /* 0x0048c00e01007387 */ /* 0x000fe80000100a00 */
[----:B----4-:R1:W-:Y:S04]  /*c5c70*/  STL.64 [R1+0x48a8], R28 ;  /* 0x0048a81c01007387 */ /* 0x0103e80000100a00 */
[----:B-1----:R-:W4:Y:S04]  /*c5c80*/  LDL.LU R28, [R1+0x14f8] ;  /* 0x0014f800011c7983 */ /* 0x002f280000300800 */
[----:B------:R1:W-:Y:S04]  /*c5c90*/  STL.64 [R1+0x48b8], R20 ;  /* 0x0048b81401007387 */ /* 0x0003e80000100a00 */
[----:B-1----:R-:W4:Y:S04]  /*c5ca0*/  LDL R20, [R1+0x14f4] ;  /* 0x0014f40001147983 */ /* 0x002f280000100800 */
[----:B--2---:R1:W-:Y:S04]  /*c5cb0*/  STL.64 [R1+0x48b0], R18 ;  /* 0x0048b01201007387 */ /* 0x0043e80000100a00 */
[----:B-1----:R0:W2:Y:S01]  /*c5cc0*/  LDL.64 R18, [R1+0x1350] ;  /* 0x0013500001127983 */ /* 0x0020a20000100a00 */
[----:B---3--:R-:W-:-:S05]  /*c5cd0*/  IMAD.X R5, R25, 0x1, R3, P4 ;  /* 0x0000000119057824 */ /* 0x008fca00020e0603 */
[----:B------:R1:W-:Y:S04]  /*c5ce0*/  STL [R1+0x134c], R5 ;  /* 0x00134c0501007387 */ /* 0x0003e80000100800 */
[----:B-1----:R-:W2:Y:S01]  /*c5cf0*/  LDL.LU.64 R4, [R1+0x48c8] ;  /* 0x0048c80001047983 */ /* 0x002ea20000300a00 */
[----:B----4-:R-:W-:Y:S02]  /*c5d00*/  SHF.R.S32.HI R11, RZ, 0x1f, R20 ;  /* 0x0000001fff0b7819 */ /* 0x010fe40000011414 */
[----:B------:R-:W-:-:S05]  /*c5d10*/  IADD3 R14, P5, PT, R20, R0, RZ ;  /* 0x00000000140e7210 */ /* 0x000fca0007fbe0ff */
[----:B------:R-:W-:Y:S02]  /*c5d20*/  IMAD.X R15, R11, 0x1, R3, P5 ;  /* 0x000000010b0f7824 */ /* 0x000fe400028e0603 */
[--C-:B--2---:R-:W-:Y:S01]  /*c5d30*/  IMAD.X R19, R25, 0x1, R4.reuse, P6 ;  /* 0x0000000119137824 */ /* 0x104fe200030e0604 */
[----:B------:R-:W-:Y:S02]  /*c5d40*/  IADD3 R18, P6, PT, R20, R2, RZ ;  /* 0x0000000214127210 */ /* 0x000fe40007fde0ff */
[----:B------:R-:W-:Y:S02]  /*c5d50*/  IADD3 R20, P4, PT, R28, R0, RZ ;  /* 0x000000001c147210 */ /* 0x000fe40007f9e0ff */
[----:B------:R-:W-:Y:S04]  /*c5d60*/  STL [R1+0x1354], R19 ;  /* 0x0013541301007387 */ /* 0x000fe80000100800 */
[----:B------:R1:W-:Y:S04]  /*c5d70*/  STL.64 [R1+0x1358], R14 ;  /* 0x0013580e01007387 */ /* 0x0003e80000100a00 */
[----:B-1----:R-:W2:Y:S04]  /*c5d80*/  LDL.LU.64 R14, [R1+0x48c0] ;  /* 0x0048c000010e7983 */ /* 0x002ea80000300a00 */
[----:B------:R1:W-:Y:S04]  /*c5d90*/  STL [R1+0x1368], R20 ;  /* 0x0013681401007387 */ /* 0x0003e80000100800 */
[----:B-1----:R-:W3:Y:S01]  /*c5da0*/  LDL.LU.64 R20, [R1+0x48b8] ;  /* 0x0048b80001147983 */ /* 0x002ee20000300a00 */
[----:B------:R-:W-:Y:S01]  /*c5db0*/  IMAD.X R19, R11, 0x1, R4, P6 ;  /* 0x000000010b137824 */ /* 0x000fe200030e0604 */
[----:B------:R-:W-:-:S02]  /*c5dc0*/  SHF.R.S32.HI R25, RZ, 0x1f, R28 ;  /* 0x0000001fff197819 */ /* 0x000fc4000001141c */
[----:B------:R-:W-:Y:S02]  /*c5dd0*/  IADD3 R28, P6, PT, R28, R2, RZ ;  /* 0x000000021c1c7210 */ /* 0x000fe40007fde0ff */
[----:B------:R1:W-:Y:S04]  /*c5de0*/  STL.64 [R1+0x1360], R18 ;  /* 0x0013601201007387 */ /* 0x0003e80000100a00 */
[----:B-1----:R-:W4:Y:S04]  /*c5df0*/  LDL.LU.64 R18, [R1+0x48b0] ;  /* 0x0048b00001127983 */ /* 0x002f280000300a00 */
[----:B------:R1:W-:Y:S04]  /*c5e00*/  STL [R1+0x1370], R28 ;  /* 0x0013701c01007387 */ /* 0x0003e80000100800 */
[----:B-1----:R-:W4:Y:S04]  /*c5e10*/  LDL.LU.64 R28, [R1+0x48a8] ;  /* 0x0048a800011c7983 */ /* 0x002f280000300a00 */
[----:B------:R1:W-:Y:S04]  /*c5e20*/  STL.64 [R1+0x48a0], R4 ;  /* 0x0048a00401007387 */ /* 0x0003e80000100a00 */
[----:B-1----:R0:W4:Y:S04]  /*c5e30*/  LDL.64 R4, [R1+0x1368] ;  /* 0x0013680001047983 */ /* 0x0021280000100a00 */
[----:B------:R1:W-:Y:S04]  /*c5e40*/  STL.64 [R1+0x4898], R8 ;  /* 0x0048980801007387 */ /* 0x0003e80000100a00 */
[----:B-1----:R0:W4:Y:S04]  /*c5e50*/  LDL.64 R8, [R1+0x1370] ;  /* 0x0013700001087983 */ /* 0x0021280000100a00 */
[----:B--2---:R1:W-:Y:S04]  /*c5e60*/  STL.64 [R1+0x4880], R14 ;  /* 0x0048800e01007387 */ /* 0x0043e80000100a00 */
[----:B-1----:R-:W2:Y:S04]  /*c5e70*/  LDL.LU R15, [R1+0x14fc] ;  /* 0x0014fc00010f7983 */ /* 0x002ea80000300800 */
[----:B---3--:R1:W-:Y:S04]  /*c5e80*/  STL.64 [R1+0x4878], R20 ;  /* 0x0048781401007387 */ /* 0x0083e80000100a00 */
[----:B-1----:R-:W3:Y:S01]  /*c5e90*/  LDL.LU R20, [R1+0x1500] ;  /* 0x0015000001147983 */ /* 0x002ee20000300800 */
[----:B----4-:R-:W-:-:S03]  /*c5ea0*/  IMAD.X R5, R25, 0x1, R3, P4 ;  /* 0x0000000119057824 */ /* 0x010fc600020e0603 */
[----:B---3--:R-:W-:Y:S04]  /*c5eb0*/  STL.64 [R1+0x4890], R20 ;  /* 0x0048901401007387 */ /* 0x008fe80000100a00 */
[----:B------:R-:W-:Y:S04]  /*c5ec0*/  STL.64 [R1+0x4888], R28 ;  /* 0x0048881c01007387 */ /* 0x000fe80000100a00 */
[----:B------:R1:W-:Y:S04]  /*c5ed0*/  STL [R1+0x136c], R5 ;  /* 0x00136c0501007387 */ /* 0x0003e80000100800 */
[----:B-1----:R-:W3:Y:S01]  /*c5ee0*/  LDL.LU.64 R4, [R1+0x48a0] ;  /* 0x0048a00001047983 */ /* 0x002ee20000300a00 */
[----:B--2---:R-:W-:-:S02]  /*c5ef0*/  SHF.R.S32.HI R11, RZ, 0x1f, R15 ;  /* 0x0000001fff0b7819 */ /* 0x004fc4000001140f */
[----:B------:R-:W-:-:S05]  /*c5f00*/  IADD3 R20, P5, PT, R15, R0, RZ ;  /* 0x000000000f147210 */ /* 0x000fca0007fbe0ff */
[----:B------:R-:W-:Y:S02]  /*c5f10*/  IMAD.X R21, R11, 0x1, R3, P5 ;  /* 0x000000010b157824 */ /* 0x000fe400028e0603 */
[----:B---3--:R-:W-:-:S05]  /*c5f20*/  IMAD.X R9, R25, 0x1, R4, P6 ;  /* 0x0000000119097824 */ /* 0x008fca00030e0604 */
[----:B------:R1:W-:Y:S04]  /*c5f30*/  STL [R1+0x1374], R9 ;  /* 0x0013740901007387 */ /* 0x0003e80000100800 */
[----:B-1----:R-:W2:Y:S04]  /*c5f40*/  LDL.LU.64 R8, [R1+0x4898] ;  /* 0x0048980001087983 */ /* 0x002ea80000300a00 */
[----:B------:R1:W-:Y:S04]  /*c5f50*/  STL.64 [R1+0x1378], R20 ;  /* 0x0013781401007387 */ /* 0x0003e80000100a00 */
[----:B-1----:R-:W3:Y:S01]  /*c5f60*/  LDL.LU.64 R20, [R1+0x4890] ;  /* 0x0048900001147983 */ /* 0x002ee20000300a00 */
[----:B------:R-:W-:-:S05]  /*c5f70*/  IADD3 R14, P6, PT, R15, R2, RZ ;  /* 0x000000020f0e7210 */ /* 0x000fca0007fde0ff */
[----:B------:R-:W-:Y:S01]  /*c5f80*/  IMAD.X R15, R11, 0x1, R4, P6 ;  /* 0x000000010b0f7824 */ /* 0x000fe200030e0604 */
[C---:B---3--:R-:W-:Y:S02]  /*c5f90*/  IADD3 R28, P4, PT, R20.reuse, R0, RZ ;  /* 0x00000000141c7210 */ /* 0x048fe40007f9e0ff */
[----:B------:R-:W-:Y:S02]  /*c5fa0*/  SHF.R.S32.HI R25, RZ, 0x1f, R20 ;  /* 0x0000001fff197819 */ /* 0x000fe40000011414 */
[----:B------:R-:W-:Y:S01]  /*c5fb0*/  IADD3 R20, P6, PT, R20, R2, RZ ;  /* 0x0000000214147210 */ /* 0x000fe20007fde0ff */
[----:B------:R1:W-:Y:S04]  /*c5fc0*/  STL [R1+0x1388], R28 ;  /* 0x0013881c01007387 */ /* 0x0003e80000100800 */
[----:B-1----:R-:W3:Y:S04]  /*c5fd0*/  LDL.LU.64 R28, [R1+0x4888] ;  /* 0x00488800011c7983 */ /* 0x002ee80000300a00 */
[----:B------:R1:W-:Y:S04]  /*c5fe0*/  STL.64 [R1+0x1380], R14 ;  /* 0x0013800e01007387 */ /* 0x0003e80000100a00 */
[----:B-1----:R-:W4:Y:S04]  /*c5ff0*/  LDL.LU.64 R14, [R1+0x4880] ;  /* 0x00488000010e7983 */ /* 0x002f280000300a00 */
[----:B------:R1:W-:Y:S04]  /*c6000*/  STL [R1+0x1390], R20 ;  /* 0x0013901401007387 */ /* 0x0003e80000100800 */
[----:B-1----:R-:W3:Y:S04]  /*c6010*/  LDL.LU.64 R20, [R1+0x4878] ;  /* 0x0048780001147983 */ /* 0x002ee80000300a00 */
[----:B------:R1:W-:Y:S04]  /*c6020*/  STL.64 [R1+0x4870], R22 ;  /* 0x0048701601007387 */ /* 0x0003e80000100a00 */
[----:B-1----:R0:W3:Y:S04]  /*c6030*/  LDL.64 R22, [R1+0x1388] ;  /* 0x0013880001167983 */ /* 0x0020e80000100a00 */
[----:B--2---:R1:W-:Y:S04]  /*c6040*/  STL.64 [R1+0x4850], R8 ;  /* 0x0048500801007387 */ /* 0x0043e80000100a00 */
[----:B-1----:R-:W2:Y:S04]  /*c6050*/  LDL.LU R9, [R1+0x1504] ;  /* 0x0015040001097983 */ /* 0x002ea80000300800 */
[----:B------:R1:W-:Y:S04]  /*c6060*/  STL.64 [R1+0x4848], R6 ;  /* 0x0048480601007387 */ /* 0x0003e80000100a00 */
[----:B-1----:R-:W2:Y:S04]  /*c6070*/  LDL.LU R6, [R1+0x1508] ;  /* 0x0015080001067983 */ /* 0x002ea80000300800 */
[----:B--2---:R-:W-:Y:S04]  /*c6080*/  STL.64 [R1+0x4860], R6 ;  /* 0x0048600601007387 */ /* 0x004fe80000100a00 */
[----:B----4-:R-:W-:Y:S04]  /*c6090*/  STL.64 [R1+0x4858], R14 ;  /* 0x0048580e01007387 */ /* 0x010fe80000100a00 */
[----:B------:R1:W-:Y:S04]  /*c60a0*/  STL [R1+0x4868], R15 ;  /* 0x0048680f01007387 */ /* 0x0003e80000100800 */
[----:B-1----:R0:W2:Y:S01]  /*c60b0*/  LDL.64 R14, [R1+0x1390] ;  /* 0x00139000010e7983 */ /* 0x0020a20000100a00 */
[----:B------:R-:W-:-:S02]  /*c60c0*/  SHF.R.S32.HI R11, RZ, 0x1f, R9 ;  /* 0x0000001fff0b7819 */ /* 0x000fc40000011409 */
[----:B------:R-:W-:Y:S01]  /*c60d0*/  IADD3 R6, P5, PT, R9, R0, RZ ;  /* 0x0000000009067210 */ /* 0x000fe20007fbe0ff */
[----:B---3--:R-:W-:-:S04]  /*c60e0*/  IMAD.X R23, R25, 0x1, R3, P4 ;  /* 0x0000000119177824 */ /* 0x008fc800020e0603 */
[----:B------:R-:W-:Y:S01]  /*c60f0*/  IMAD.X R7, R11, 0x1, R3, P5 ;  /* 0x000000010b077824 */ /* 0x000fe200028e0603 */
[----:B------:R1:W-:Y:S04]  /*c6100*/  STL [R1+0x138c], R23 ;  /* 0x00138c1701007387 */ /* 0x0003e80000100800 */
[----:B-1----:R-:W3:Y:S01]  /*c6110*/  LDL.LU.64 R22, [R1+0x4870] ;  /* 0x0048700001167983 */ /* 0x002ee20000300a00 */
[----:B--2---:R-:W-:-:S05]  /*c6120*/  IMAD.X R15, R25, 0x1, R4, P6 ;  /* 0x00000001190f7824 */ /* 0x004fca00030e0604 */
[----:B------:R1:W-:Y:S04]  /*c6130*/  STL [R1+0x1394], R15 ;  /* 0x0013940f01007387 */ /* 0x0003e80000100800 */
[----:B-1----:R0:W2:Y:S04]  /*c6140*/  LDL.LU R15, [R1+0x4868] ;  /* 0x00486800010f7983 */ /* 0x0020a80000300800 */
[----:B------:R1:W-:Y:S04]  /*c6150*/  STL.64 [R1+0x1398], R6 ;  /* 0x0013980601007387 */ /* 0x0003e80000100a00 */
[----:B-1----:R-:W4:Y:S01]  /*c6160*/  LDL.LU.64 R6, [R1+0x4860] ;  /* 0x0048600001067983 */ /* 0x002f220000300a00 */
[----:B------:R-:W-:-:S05]  /*c6170*/  IADD3 R8, P6, PT, R9, R2, RZ ;  /* 0x0000000209087210 */ /* 0x000fca0007fde0ff */
[----:B------:R-:W-:Y:S01]  /*c6180*/  IMAD.X R9, R11, 0x1, R4, P6 ;  /* 0x000000010b097824 */ /* 0x000fe200030e0604 */
[C---:B----4-:R-:W-:Y:S02]  /*c6190*/  IADD3 R14, P4, PT, R6.reuse, R0, RZ ;  /* 0x00000000060e7210 */ /* 0x050fe40007f9e0ff */
[----:B------:R-:W-:Y:S02]  /*c61a0*/  SHF.R.S32.HI R25, RZ, 0x1f, R6 ;  /* 0x0000001fff197819 */ /* 0x000fe40000011406 */
[----:B------:R-:W-:Y:S01]  /*c61b0*/  IADD3 R6, P6, PT, R6, R2, RZ ;  /* 0x0000000206067210 */ /* 0x000fe20007fde0ff */
[----:B------:R2:W-:Y:S04]  /*c61c0*/  STL [R1+0x13a8], R14 ;  /* 0x0013a80e01007387 */ /* 0x0005e80000100800 */
[----:B--2---:R-:W2:Y:S04]  /*c61d0*/  LDL.LU.64 R14, [R1+0x4858] ;  /* 0x00485800010e7983 */ /* 0x004ea80000300a00 */
[----:B------:R1:W-:Y:S04]  /*c61e0*/  STL.64 [R1+0x13a0], R8 ;  /* 0x0013a00801007387 */ /* 0x0003e80000100a00 */
[----:B-1----:R-:W4:Y:S04]  /*c61f0*/  LDL.LU.64 R8, [R1+0x4850] ;  /* 0x0048500001087983 */ /* 0x002f280000300a00 */
[----:B------:R1:W-:Y:S04]  /*c6200*/  STL [R1+0x13b0], R6 ;  /* 0x0013b00601007387 */ /* 0x0003e80000100800 */
[----:B-1----:R-:W2:Y:S04]  /*c6210*/  LDL.LU.64 R6, [R1+0x4848] ;  /* 0x0048480001067983 */ /* 0x002ea80000300a00 */
[----:B------:R-:W-:Y:S04]  /*c6220*/  STL.64 [R1+0x4830], R16 ;  /* 0x0048301001007387 */ /* 0x000fe80000100a00 */
[----:B------:R1:W-:Y:S04]  /*c6230*/  STL.64 [R1+0x4838], R26 ;  /* 0x0048381a01007387 */ /* 0x0003e80000100a00 */
[----:B-1----:R-:W2:Y:S04]  /*c6240*/  LDL.64 R26, [R1+0x13b0] ;  /* 0x0013b000011a7983 */ /* 0x002ea80000100a00 */
[----:B--2---:R1:W-:Y:S04]  /*c6250*/  STL [R1+0x4840], R26 ;  /* 0x0048401a01007387 */ /* 0x0043e80000100800 */
[----:B-1----:R0:W2:Y:S04]  /*c6260*/  LDL.64 R26, [R1+0x13a8] ;  /* 0x0013a800011a7983 */ /* 0x0020a80000100a00 */
[----:B---3--:R1:W-:Y:S04]  /*c6270*/  STL.64 [R1+0x4820], R22 ;  /* 0x0048201601007387 */ /* 0x0083e80000100a00 */
[----:B-1----:R-:W3:Y:S04]  /*c6280*/  LDL R23, [R1+0x150c] ;  /* 0x00150c0001177983 */ /* 0x002ee80000100800 */
[----:B------:R1:W-:Y:S04]  /*c6290*/  STL.64 [R1+0x4818], R6 ;  /* 0x0048180601007387 */ /* 0x0003e80000100a00 */
[----:B-1----:R-:W3:Y:S04]  /*c62a0*/  LDL.LU R6, [R1+0x1510] ;  /* 0x0015100001067983 */ /* 0x002ee80000300800 */
[----:B----4-:R-:W-:Y:S01]  /*c62b0*/  STL.64 [R1+0x4828], R8 ;  /* 0x0048280801007387 */ /* 0x010fe20000100a00 */
[----:B--2---:R-:W-:-:S05]  /*c62c0*/  IMAD.X R27, R25, 0x1, R3, P4 ;  /* 0x00000001191b7824 */ /* 0x004fca00020e0603 */
[----:B------:R1:W-:Y:S04]  /*c62d0*/  STL [R1+0x13ac], R27 ;  /* 0x0013ac1b01007387 */ /* 0x0003e80000100800 */
[----:B------:R0:W2:Y:S01]  /*c62e0*/  LDL.LU R26, [R1+0x4840] ;  /* 0x00484000011a7983 */ /* 0x0000a20000300800 */
[----:B---3--:R-:W-:Y:S02]  /*c62f0*/  SHF.R.S32.HI R11, RZ, 0x1f, R23 ;  /* 0x0000001fff0b7819 */ /* 0x008fe40000011417 */
[----:B------:R-:W-:Y:S01]  /*c6300*/  IADD3 R16, P5, PT, R23, R0, RZ ;  /* 0x0000000017107210 */ /* 0x000fe20007fbe0ff */
[----:B-1----:R-:W-:Y:S01]  /*c6310*/  IMAD.X R27, R25, 0x1, R4, P6 ;  /* 0x00000001191b7824 */ /* 0x002fe200030e0604 */
[----:B------:R-:W-:-:S03]  /*c6320*/  IADD3 R22, P6, PT, R23, R2, RZ ;  /* 0x0000000217167210 */ /* 0x000fc60007fde0ff */
[C-C-:B------:R-:W-:Y:S01]  /*c6330*/  IMAD.X R17, R11.reuse, 0x1, R3.reuse, P5 ;  /* 0x000000010b117824 */ /* 0x140fe200028e0603 */
[----:B------:R2:W-:Y:S01]  /*c6340*/  STL [R1+0x13b4], R27 ;  /* 0x0013b41b01007387 */ /* 0x0005e20000100800 */
[----:B------:R-:W-:Y:S01]  /*c6350*/  IMAD.X R23, R11, 0x1, R4, P6 ;  /* 0x000000010b177824 */ /* 0x000fe200030e0604 */
[C---:B------:R-:W-:Y:S02]  /*c6360*/  IADD3 R8, P4, PT, R6.reuse, R0, RZ ;  /* 0x0000000006087210 */ /* 0x040fe40007f9e0ff */
[----:B------:R-:W-:Y:S02]  /*c6370*/  SHF.R.S32.HI R25, RZ, 0x1f, R6 ;  /* 0x0000001fff197819 */ /* 0x000fe40000011406 */
[----:B------:R-:W-:Y:S01]  /*c6380*/  IADD3 R6, P6, PT, R6, R2, RZ ;  /* 0x0000000206067210 */ /* 0x000fe20007fde0ff */
[----:B--2---:R-:W2:Y:S04]  /*c6390*/  LDL.LU.64 R26, [R1+0x4838] ;  /* 0x00483800011a7983 */ /* 0x004ea80000300a00 */
        /* <DEDUP_REMOVED lines=12> */
[----:B------:R-:W-:Y:S04]  /*c6460*/  STL.64 [R1+0x4800], R28 ;  /* 0x0048001c01007387 */ /* 0x000fe80000100a00 */
[----:B------:R1:W-:Y:S04]  /*c6470*/  STL.64 [R1+0x47f8], R12 ;  /* 0x0047f80c01007387 */ /* 0x0003e80000100a00 */
[----:B-1----:R-:W3:Y:S04]  /*c6480*/  LDL R12, [R1+0x1514] ;  /* 0x00151400010c7983 */ /* 0x002ee80000100800 */
[----:B------:R1:W-:Y:S04]  /*c6490*/  STL.64 [R1+0x47e8], R22 ;  /* 0x0047e81601007387 */ /* 0x0003e80000100a00 */
[----:B-1----:R-:W4:Y:S01]  /*c64a0*/  LDL.LU R22, [R1+0x1518] ;  /* 0x0015180001167983 */ /* 0x002f220000300800 */
[----:B--2---:R-:W-:-:S05]  /*c64b0*/  IMAD.X R7, R25, 0x1, R3, P4 ;  /* 0x0000000119077824 */ /* 0x004fca00020e0603 */
[----:B------:R1:W-:Y:S04]  /*c64c0*/  STL [R1+0x13cc], R7 ;  /* 0x0013cc0701007387 */ /* 0x0003e80000100800 */
[----:B------:R0:W2:Y:S01]  /*c64d0*/  LDL.LU R6, [R1+0x4810] ;  /* 0x0048100001067983 */ /* 0x0000a20000300800 */
[----:B-1----:R-:W-:Y:S01]  /*c64e0*/  IMAD.X R7, R25, 0x1, R4, P6 ;  /* 0x0000000119077824 */ /* 0x002fe200030e0604 */
[----:B---3--:R-:W-:Y:S02]  /*c64f0*/  SHF.R.S32.HI R11, RZ, 0x1f, R12 ;  /* 0x0000001fff0b7819 */ /* 0x008fe4000001140c */
[C---:B------:R-:W-:Y:S02]  /*c6500*/  IADD3 R28, P5, PT, R12.reuse, R0, RZ ;  /* 0x000000000c1c7210 */ /* 0x040fe40007fbe0ff */
[----:B------:R2:W-:Y:S03]  /*c6510*/  STL [R1+0x13d4], R7 ;  /* 0x0013d40701007387 */ /* 0x0005e60000100800 */
[----:B------:R-:W-:Y:S01]  /*c6520*/  IMAD.X R29, R11, 0x1, R3, P5 ;  /* 0x000000010b1d7824 */ /* 0x000fe200028e0603 */
[----:B----4-:R-:W-:Y:S01]  /*c6530*/  SHF.R.S32.HI R25, RZ, 0x1f, R22 ;  /* 0x0000001fff197819 */ /* 0x010fe20000011416 */
[----:B--2---:R-:W2:Y:S04]  /*c6540*/  LDL.LU.64 R6, [R1+0x4808] ;  /* 0x0048080001067983 */ /* 0x004ea80000300a00 */
[----:B------:R1:W-:Y:S04]  /*c6550*/  STL.64 [R1+0x47f0], R8 ;  /* 0x0047f00801007387 */ /* 0x0003e80000100a00 */
[----:B------:R3:W-:Y:S01]  /*c6560*/  STL.64 [R1+0x13d8], R28 ;  /* 0x0013d81c01007387 */ /* 0x0007e20000100a00 */
[----:B-1----:R-:W-:-:S02]  /*c6570*/  IADD3 R8, P6, PT, R12, R2, RZ ;  /* 0x000000020c087210 */ /* 0x002fc40007fde0ff */
[C---:B------:R-:W-:Y:S01]  /*c6580*/  IADD3 R12, P4, PT, R22.reuse, R0, RZ ;  /* 0x00000000160c7210 */ /* 0x040fe20007f9e0ff */
[----:B---3--:R-:W3:Y:S02]  /*c6590*/  LDL.LU.64 R28, [R1+0x4800] ;  /* 0x00480000011c7983 */ /* 0x008ee40000300a00 */
[----:B------:R-:W-:Y:S01]  /*c65a0*/  IMAD.X R9, R11, 0x1, R4, P6 ;  /* 0x000000010b097824 */ /* 0x000fe200030e0604 */
[----:B------:R-:W-:Y:S01]  /*c65b0*/  IADD3 R22, P6, PT, R22, R2, RZ ;  /* 0x0000000216167210 */ /* 0x000fe20007fde0ff */
[----:B------:R1:W-:Y:S04]  /*c65c0*/  STL [R1+0x13e8], R12 ;  /* 0x0013e80c01007387 */ /* 0x0003e80000100800 */
[----:B-1----:R-:W4:Y:S04]  /*c65d0*/  LDL.LU.64 R12, [R1+0x47f8] ;  /* 0x0047f800010c7983 */ /* 0x002f280000300a00 */
[----:B------:R1:W-:Y:S04]  /*c65e0*/  STL.64 [R1+0x13e0], R8 ;  /* 0x0013e00801007387 */ /* 0x0003e80000100a00 */
[----:B-1----:R-:W3:Y:S04]  /*c65f0*/  LDL.LU.64 R8, [R1+0x47f0] ;  /* 0x0047f00001087983 */ /* 0x002ee80000300a00 */
[----:B------:R1:W-:Y:S04]  /*c6600*/  STL [R1+0x13f0], R22 ;  /* 0x0013f01601007387 */ /* 0x0003e80000100800 */
[----:B-1----:R-:W3:Y:S04]  /*c6610*/  LDL.LU.64 R22, [R1+0x47e8] ;  /* 0x0047e80001167983 */ /* 0x002ee80000300a00 */
[----:B------:R1:W-:Y:S04]  /*c6620*/  STL.64 [R1+0x47e0], R4 ;  /* 0x0047e00401007387 */ /* 0x0003e80000100a00 */
[----:B-1----:R0:W3:Y:S04]  /*c6630*/  LDL.64 R4, [R1+0x13e8] ;  /* 0x0013e80001047983 */ /* 0x0020e80000100a00 */
[----:B--2---:R1:W-:Y:S04]  /*c6640*/  STL.64 [R1+0x47d8], R6 ;  /* 0x0047d80601007387 */ /* 0x0043e80000100a00 */
[----:B-1----:R0:W2:Y:S04]  /*c6650*/  LDL.64 R6, [R1+0x13f0] ;  /* 0x0013f00001067983 */ /* 0x0020a80000100a00 */
[----:B------:R1:W-:Y:S04]  /*c6660*/  STL.64 [R1+0x47c0], R14 ;  /* 0x0047c00e01007387 */ /* 0x0003e80000100a00 */
[----:B-1----:R-:W2:Y:S04]  /*c6670*/  LDL.LU R15, [R1+0x151c] ;  /* 0x00151c00010f7983 */ /* 0x002ea80000300800 */
[----:B------:R-:W-:Y:S04]  /*c6680*/  STL.64 [R1+0x47c8], R26 ;  /* 0x0047c81a01007387 */ /* 0x000fe80000100a00 */
[----:B------:R-:W-:Y:S04]  /*c6690*/  STL [R1+0x47d0], R27 ;  /* 0x0047d01b01007387 */ /* 0x000fe80000100800 */
[----:B------:R1:W-:Y:S04]  /*c66a0*/  STL.64 [R1+0x47b8], R18 ;  /* 0x0047b81201007387 */ /* 0x0003e80000100a00 */
[----:B-1----:R-:W4:Y:S01]  /*c66b0*/  LDL.LU R18, [R1+0x1520] ;  /* 0x0015200001127983 */ /* 0x002f220000300800 */
[----:B---3--:R-:W-:-:S05]  /*c66c0*/  IMAD.X R5, R25, 0x1, R3, P4 ;  /* 0x0000000119057824 */ /* 0x008fca00020e0603 */
[----:B------:R1:W-:Y:S04]  /*c66d0*/  STL [R1+0x13ec], R5 ;  /* 0x0013ec0501007387 */ /* 0x0003e80000100800 */
[----:B-1----:R-:W3:Y:S01]  /*c66e0*/  LDL.LU.64 R4, [R1+0x47e0] ;  /* 0x0047e00001047983 */ /* 0x002ee20000300a00 */
[----:B--2---:R-:W-:Y:S02]  /*c66f0*/  SHF.R.S32.HI R11, RZ, 0x1f, R15 ;  /* 0x0000001fff0b7819 */ /* 0x004fe4000001140f */
[----:B------:R-:W-:-:S05]  /*c6700*/  IADD3 R26, P5, PT, R15, R0, RZ ;  /* 0x000000000f1a7210 */ /* 0x000fca0007fbe0ff */
[----:B------:R-:W-:Y:S02]  /*c6710*/  IMAD.X R27, R11, 0x1, R3, P5 ;  /* 0x000000010b1b7824 */ /* 0x000fe400028e0603 */
[----:B---3--:R-:W-:-:S05]  /*c6720*/  IMAD.X R7, R25, 0x1, R4, P6 ;  /* 0x0000000119077824 */ /* 0x008fca00030e0604 */
[----:B------:R1:W-:Y:S04]  /*c6730*/  STL [R1+0x13f4], R7 ;  /* 0x0013f40701007387 */ /* 0x0003e80000100800 */
[----:B-1----:R-:W2:Y:S04]  /*c6740*/  LDL.LU.64 R6, [R1+0x47d8] ;  /* 0x0047d80001067983 */ /* 0x002ea80000300a00 */
[----:B------:R1:W-:Y:S04]  /*c6750*/  STL.64 [R1+0x13f8], R26 ;  /* 0x0013f81a01007387 */ /* 0x0003e80000100a00 */
[----:B-1----:R0:W3:Y:S01]  /*c6760*/  LDL.LU R27, [R1+0x47d0] ;  /* 0x0047d000011b7983 */ /* 0x0020e20000300800 */
[----:B------:R-:W-:-:S02]  /*c6770*/  IADD3 R14, P6, PT, R15, R2, RZ ;  /* 0x000000020f0e7210 */ /* 0x000fc40007fde0ff */
[C---:B----4-:R-:W-:Y:S02]  /*c6780*/  IADD3 R26, P4, PT, R18.reuse, R0, RZ ;  /* 0x00000000121a7210 */ /* 0x050fe40007f9e0ff */
[----:B------:R-:W-:Y:S01]  /*c6790*/  SHF.R.S32.HI R25, RZ, 0x1f, R18 ;  /* 0x0000001fff197819 */ /* 0x000fe20000011412 */
[----:B------:R-:W-:Y:S01]  /*c67a0*/  IMAD.X R15, R11, 0x1, R4, P6 ;  /* 0x000000010b0f7824 */ /* 0x000fe200030e0604 */
[----:B------:R-:W-:Y:S01]  /*c67b0*/  IADD3 R18, P6, PT, R18, R2, RZ ;  /* 0x0000000212127210 */ /* 0x000fe20007fde0ff */
[----:B------:R3:W-:Y:S04]  /*c67c0*/  STL [R1+0x1408], R26 ;  /* 0x0014081a01007387 */ /* 0x0007e80000100800 */
[----:B---3--:R-:W3:Y:S04]  /*c67d0*/  LDL.LU.64 R26, [R1+0x47c8] ;  /* 0x0047c800011a7983 */ /* 0x008ee80000300a00 */
[----:B------:R1:W-:Y:S04]  /*c67e0*/  STL.64 [R1+0x1400], R14 ;  /* 0x0014000e01007387 */ /* 0x0003e80000100a00 */
[----:B-1----:R-:W4:Y:S04]  /*c67f0*/  LDL.LU.64 R14, [R1+0x47c0] ;  /* 0x0047c000010e7983 */ /* 0x002f280000300a00 */
[----:B------:R1:W-:Y:S04]  /*c6800*/  STL [R1+0x1410], R18 ;  /* 0x0014101201007387 */ /* 0x0003e80000100800 */
[----:B-1----:R-:W3:Y:S04]  /*c6810*/  LDL.LU.64 R18, [R1+0x47b8] ;  /* 0x0047b80001127983 */ /* 0x002ee80000300a00 */
[----:B------:R1:W-:Y:S04]  /*c6820*/  STL.64 [R1+0x47b0], R4 ;  /* 0x0047b00401007387 */ /* 0x0003e80000100a00 */
[----:B-1----:R0:W4:Y:S04]  /*c6830*/  LDL.64 R4, [R1+0x1408] ;  /* 0x0014080001047983 */ /* 0x0021280000100a00 */
[----:B--2---:R-:W-:Y:S04]  /*c6840*/  STL.64 [R1+0x47a0], R6 ;  /* 0x0047a00601007387 */ /* 0x004fe80000100a00 */
[----:B---3--:R1:W-:Y:S04]  /*c6850*/  STL.64 [R1+0x4788], R18 ;  /* 0x0047881201007387 */ /* 0x0083e80000100a00 */
[----:B-1----:R-:W2:Y:S01]  /*c6860*/  LDL.LU R18, [R1+0x1528] ;  /* 0x0015280001127983 */ /* 0x002ea20000300800 */
[----:B----4-:R-:W-:-:S03]  /*c6870*/  IMAD.X R5, R25, 0x1, R3, P4 ;  /* 0x0000000119057824 */ /* 0x010fc600020e0603 */
[----:B--2---:R1:W-:Y:S04]  /*c6880*/  STL.64 [R1+0x47a8], R18 ;  /* 0x0047a81201007387 */ /* 0x0043e80000100a00 */
[----:B-1----:R0:W2:Y:S04]  /*c6890*/  LDL.64 R18, [R1+0x1410] ;  /* 0x0014100001127983 */ /* 0x0020a80000100a00 */
        /* <DEDUP_REMOVED lines=9> */
[C---:B------:R-:W-:Y:S02]  /*c6930*/  IADD3 R6, P5, PT, R27.reuse, R0, RZ ;  /* 0x000000001b067210 */ /* 0x040fe40007fbe0ff */
[----:B------:R-:W-:-:S03]  /*c6940*/  IADD3 R26, P6, PT, R27, R2, RZ ;  /* 0x000000021b1a7210 */ /* 0x000fc60007fde0ff */
[C---:B------:R-:W-:Y:S02]  /*c6950*/  IMAD.X R7, R11.reuse, 0x1, R3, P5 ;  /* 0x000000010b077824 */ /* 0x040fe400028e0603 */
[----:B------:R-:W-:-:S03]  /*c6960*/  IMAD.X R27, R11, 0x1, R4, P6 ;  /* 0x000000010b1b7824 */ /* 0x000fc600030e0604 */
        /* <DEDUP_REMOVED lines=11> */
[----:B--2---:R-:W-:Y:S04]  /*c6a20*/  STL.64 [R1+0x4770], R18 ;  /* 0x0047701201007387 */ /* 0x004fe80000100a00 */
[----:B------:R1:W-:Y:S04]  /*c6a30*/  STL.64 [R1+0x4780], R4 ;  /* 0x0047800401007387 */ /* 0x0003e80000100a00 */
[----:B-1----:R0:W2:Y:S04]  /*c6a40*/  LDL.64 R4, [R1+0x1428] ;  /* 0x0014280001047983 */ /* 0x0020a80000100a00 */
[----:B------:R1:W-:Y:S04]  /*c6a50*/  STL.64 [R1+0x4778], R8 ;  /* 0x0047780801007387 */ /* 0x0003e80000100a00 */
        /* <DEDUP_REMOVED lines=8> */
[----:B-1----:R-:W2:Y:S01]  /*c6ae0*/  LDL.LU.64 R4, [R1+0x4780] ;  /* 0x0047800001047983 */ /* 0x002ea20000300a00 */
[----:B---3--:R-:W-:Y:S02]  /*c6af0*/  SHF.R.S32.HI R11, RZ, 0x1f, R7 ;  /* 0x0000001fff0b7819 */ /* 0x008fe40000011407 */
[----:B------:R-:W-:-:S05]  /*c6b00*/  IADD3 R18, P5, PT, R7, R0, RZ ;  /* 0x0000000007127210 */ /* 0x000fca0007fbe0ff */
[----:B------:R-:W-:Y:S01]  /*c6b10*/  IMAD.X R19, R11, 0x1, R3, P5 ;  /* 0x000000010b137824 */ /* 0x000fe200028e0603 */
[----:B------:R-:W-:Y:S01]  /*c6b20*/  IADD3 R26, P4, PT, R16, R0, RZ ;  /* 0x00000000101a7210 */ /* 0x000fe20007f9e0ff */
[----:B--2---:R-:W-:-:S05]  /*c6b30*/  IMAD.X R9, R25, 0x1, R4, P6 ;  /* 0x0000000119097824 */ /* 0x004fca00030e0604 */
[----:B------:R1:W-:Y:S04]  /*c6b40*/  STL [R1+0x1434], R9 ;  /* 0x0014340901007387 */ /* 0x0003e80000100800 */
[----:B-1----:R-:W2:Y:S04]  /*c6b50*/  LDL.LU.64 R8, [R1+0x4778] ;  /* 0x0047780001087983 */ /* 0x002ea80000300a00 */
[----:B------:R1:W-:Y:S04]  /*c6b60*/  STL.64 [R1+0x1438], R18 ;  /* 0x0014381201007387 */ /* 0x0003e80000100a00 */
[----:B-1----:R-:W3:Y:S04]  /*c6b70*/  LDL.LU.64 R18, [R1+0x4770] ;  /* 0x0047700001127983 */ /* 0x002ee80000300a00 */
[----:B------:R1:W-:Y:S04]  /*c6b80*/  STL [R1+0x1448], R26 ;  /* 0x0014481a01007387 */ /* 0x0003e80000100800 */
[----:B-1----:R-:W4:Y:S01]  /*c6b90*/  LDL.LU.64 R26, [R1+0x4768] ;  /* 0x00476800011a7983 */ /* 0x002f220000300a00 */
[----:B------:R-:W-:-:S02]  /*c6ba0*/  IADD3 R6, P6, PT, R7, R2, RZ ;  /* 0x0000000207067210 */ /* 0x000fc40007fde0ff */
[----:B------:R-:W-:-:S03]  /*c6bb0*/  SHF.R.S32.HI R25, RZ, 0x1f, R16 ;  /* 0x0000001fff197819 */ /* 0x000fc60000011410 */
[----:B------:R-:W-:Y:S01]  /*c6bc0*/  IMAD.X R7, R11, 0x1, R4, P6 ;  /* 0x000000010b077824 */ /* 0x000fe200030e0604 */
[----:B------:R-:W-:-:S04]  /*c6bd0*/  IADD3 R16, P6, PT, R16, R2, RZ ;  /* 0x0000000210107210 */ /* 0x000fc80007fde0ff */
[----:B------:R1:W-:Y:S04]  /*c6be0*/  STL.64 [R1+0x1440], R6 ;  /* 0x0014400601007387 */ /* 0x0003e80000100a00 */
[----:B-1----:R-:W2:Y:S04]  /*c6bf0*/  LDL.LU.64 R6, [R1+0x4760] ;  /* 0x0047600001067983 */ /* 0x002ea80000300a00 */
[----:B------:R1:W-:Y:S04]  /*c6c00*/  STL [R1+0x1450], R16 ;  /* 0x0014501001007387 */ /* 0x0003e80000100800 */
[----:B-1----:R-:W2:Y:S04]  /*c6c10*/  LDL.LU.64 R16, [R1+0x4758] ;  /* 0x0047580001107983 */ /* 0x002ea80000300a00 */
[----:B----4-:R-:W-:Y:S04]  /*c6c20*/  STL.64 [R1+0x4740], R26 ;  /* 0x0047401a01007387 */ /* 0x010fe80000100a00 */
[----:B------:R1:W-:Y:S04]  /*c6c30*/  STL.64 [R1+0x4748], R12 ;  /* 0x0047480c01007387 */ /* 0x0003e80000100a00 */
[----:B-1----:R-:W4:Y:S04]  /*c6c40*/  LDL.64 R12, [R1+0x1450] ;  /* 0x00145000010c7983 */ /* 0x002f280000100a00 */
[----:B----4-:R1:W-:Y:S04]  /*c6c50*/  STL [R1+0x4750], R12 ;  /* 0x0047500c01007387 */ /* 0x0103e80000100800 */
[----:B-1----:R0:W4:Y:S04]  /*c6c60*/  LDL.64 R12, [R1+0x1448] ;  /* 0x00144800010c7983 */ /* 0x0021280000100a00 */
[----:B--2---:R1:W-:Y:S04]  /*c6c70*/  STL.64 [R1+0x4730], R8 ;  /* 0x0047300801007387 */ /* 0x0043e80000100a00 */
[----:B-1----:R-:W2:Y:S04]  /*c6c80*/  LDL R8, [R1+0x1534] ;  /* 0x0015340001087983 */ /* 0x002ea80000100800 */
[----:B------:R1:W-:Y:S04]  /*c6c90*/  STL.64 [R1+0x4728], R6 ;  /* 0x0047280601007387 */ /* 0x0003e80000100a00 */
[----:B-1----:R-:W3:Y:S01]  /*c6ca0*/  LDL.LU R6, [R1+0x1538] ;  /* 0x0015380001067983 */ /* 0x002ee20000300800 */
[----:B----4-:R-:W-:-:S05]  /*c6cb0*/  IMAD.X R13, R25, 0x1, R3, P4 ;  /* 0x00000001190d7824 */ /* 0x010fca00020e0603 */
[----:B------:R1:W-:Y:S04]  /*c6cc0*/  STL [R1+0x144c], R13 ;  /* 0x00144c0d01007387 */ /* 0x0003e80000100800 */
[----:B------:R0:W4:Y:S01]  /*c6cd0*/  LDL.LU R12, [R1+0x4750] ;  /* 0x00475000010c7983 */ /* 0x0001220000300800 */
[----:B--2---:R-:W-:Y:S02]  /*c6ce0*/  SHF.R.S32.HI R11, RZ, 0x1f, R8 ;  /* 0x0000001fff0b7819 */ /* 0x004fe40000011408 */
[C---:B------:R-:W-:Y:S01]  /*c6cf0*/  IADD3 R26, P5, PT, R8.reuse, R0, RZ ;  /* 0x00000000081a7210 */ /* 0x040fe20007fbe0ff */
[----:B-1----:R-:W-:Y:S01]  /*c6d00*/  IMAD.X R13, R25, 0x1, R4, P6 ;  /* 0x00000001190d7824 */ /* 0x002fe200030e0604 */
[----:B------:R-:W-:-:S03]  /*c6d10*/  IADD3 R8, P6, PT, R8, R2, RZ ;  /* 0x0000000208087210 */ /* 0x000fc60007fde0ff */
[----:B------:R-:W-:Y:S01]  /*c6d20*/  IMAD.X R27, R11, 0x1, R3, P5 ;  /* 0x000000010b1b7824 */ /* 0x000fe200028e0603 */
[----:B------:R4:W-:Y:S04]  /*c6d30*/  STL [R1+0x1454], R13 ;  /* 0x0014540d01007387 */ /* 0x0009e80000100800 */
[----:B----4-:R-:W2:Y:S04]  /*c6d40*/  LDL.LU.64 R12, [R1+0x4748] ;  /* 0x00474800010c7983 */ /* 0x010ea80000300a00 */
        /* <DEDUP_REMOVED lines=22> */
[----:B------:R0:W2:Y:S04]  /*c6eb0*/  LDL.LU R6, [R1+0x4720] ;  /* 0x0047200001067983 */ /* 0x0000a80000300800 */
[----:B----4-:R-:W-:Y:S01]  /*c6ec0*/  STL.64 [R1+0x4708], R8 ;  /* 0x0047080801007387 */ /* 0x010fe20000100a00 */
        /* <DEDUP_REMOVED lines=27> */
[----:B------:R1:W-:Y:S04]  /*c7080*/  STL [R1+0x46e0], R18 ;  /* 0x0046e01201007387 */ /* 0x0003e80000100800 */
[----:B-1----:R-:W3:Y:S04]  /*c7090*/  LDL.LU R18, [R1+0x1544] ;  /* 0x0015440001127983 */ /* 0x002ee80000300800 */
[----:B------:R1:W-:Y:S04]  /*c70a0*/  STL.64 [R1+0x46c0], R8 ;  /* 0x0046c00801007387 */ /* 0x0003e80000100a00 */
[----:B-1----:R-:W2:Y:S04]  /*c70b0*/  LDL.LU R8, [R1+0x1548] ;  /* 0x0015480001087983 */ /* 0x002ea80000300800 */
[----:B------:R1:W-:Y:S04]  /*c70c0*/  STL [R1+0x148c], R5 ;  /* 0x00148c0501007387 */ /* 0x0003e80000100800 */
[----:B-1----:R-:W2:Y:S01]  /*c70d0*/  LDL.LU.64 R4, [R1+0x46f0] ;  /* 0x0046f00001047983 */ /* 0x002ea20000300a00 */
[----:B---3--:R-:W-:-:S02]  /*c70e0*/  SHF.R.S32.HI R11, RZ, 0x1f, R18 ;  /* 0x0000001fff0b7819 */ /* 0x008fc40000011412 */
[----:B------:R-:W-:-:S05]  /*c70f0*/  IADD3 R12, P5, PT, R18, R0, RZ ;  /* 0x00000000120c7210 */ /* 0x000fca0007fbe0ff */
[----:B------:R-:W-:Y:S02]  /*c7100*/  IMAD.X R13, R11, 0x1, R3, P5 ;  /* 0x000000010b0d7824 */ /* 0x000fe400028e0603 */
[----:B--2---:R-:W-:-:S05]  /*c7110*/  IMAD.X R7, R25, 0x1, R4, P6 ;  /* 0x0000000119077824 */ /* 0x004fca00030e0604 */
[----:B------:R1:W-:Y:S04]  /*c7120*/  STL [R1+0x1494], R7 ;  /* 0x0014940701007387 */ /* 0x0003e80000100800 */
[----:B-1----:R-:W2:Y:S04]  /*c7130*/  LDL.LU.64 R6, [R1+0x46e8] ;  /* 0x0046e80001067983 */ /* 0x002ea80000300a00 */
[----:B------:R1:W-:Y:S04]  /*c7140*/  STL.64 [R1+0x46d0], R4 ;  /* 0x0046d00401007387 */ /* 0x0003e80000100a00 */
[----:B------:R3:W-:Y:S01]  /*c7150*/  STL.64 [R1+0x46c8], R20 ;  /* 0x0046c81401007387 */ /* 0x0007e20000100a00 */
[----:B-1----:R-:W-:-:S02]  /*c7160*/  IADD3 R4, P4, PT, R8, R0, RZ ;  /* 0x0000000008047210 */ /* 0x002fc40007f9e0ff */
[-C--:B---3--:R-:W-:Y:S02]  /*c7170*/  IADD3 R20, P6, PT, R18, R2.reuse, RZ ;  /* 0x0000000212147210 */ /* 0x088fe40007fde0ff */
[----:B------:R-:W3:Y:S04]  /*c7180*/  LDL.LU R18, [R1+0x46e0] ;  /* 0x0046e00001127983 */ /* 0x000ee80000300800 */
[----:B------:R1:W-:Y:S04]  /*c7190*/  STL.64 [R1+0x1498], R12 ;  /* 0x0014980c01007387 */ /* 0x0003e80000100a00 */
[----:B-1----:R-:W2:Y:S04]  /*c71a0*/  LDL.LU.64 R12, [R1+0x46d8] ;  /* 0x0046d800010c7983 */ /* 0x002ea80000300a00 */
        /* <DEDUP_REMOVED lines=12> */
[----:B-1----:R0:W2:Y:S04]  /*c7270*/  LDL.64 R6, [R1+0x14b0] ;  /* 0x0014b00001067983 */ /* 0x0020a80000100a00 */
[----:B------:R-:W-:Y:S04]  /*c7280*/  STL.64 [R1+0x46a8], R12 ;  /* 0x0046a80c01007387 */ /* 0x000fe80000100a00 */
[----:B---3--:R1:W-:Y:S04]  /*c7290*/  STL.64 [R1+0x4698], R18 ;  /* 0x0046981201007387 */ /* 0x0083e80000100a00 */
[----:B-1----:R-:W3:Y:S04]  /*c72a0*/  LDL R19, [R1+0x154c] ;  /* 0x00154c0001137983 */ /* 0x002ee80000100800 */
[----:B----4-:R-:W-:Y:S01]  /*c72b0*/  STL.64 [R1+0x46a0], R22 ;  /* 0x0046a01601007387 */ /* 0x010fe20000100a00 */
[----:B--2---:R-:W-:-:S05]  /*c72c0*/  IMAD.X R5, R25, 0x1, R3, P4 ;  /* 0x0000000119057824 */ /* 0x004fca00020e0603 */
[----:B------:R1:W-:Y:S04]  /*c72d0*/  STL [R1+0x14ac], R5 ;  /* 0x0014ac0501007387 */ /* 0x0003e80000100800 */
[----:B-1----:R-:W2:Y:S02]  /*c72e0*/  LDL.LU.64 R4, [R1+0x46b8] ;  /* 0x0046b80001047983 */ /* 0x002ea40000300a00 */
[----:B--2---:R-:W-:-:S05]  /*c72f0*/  IMAD.X R7, R25, 0x1, R4, P6 ;  /* 0x0000000119077824 */ /* 0x004fca00030e0604 */
[----:B------:R1:W-:Y:S04]  /*c7300*/  STL [R1+0x14b4], R7 ;  /* 0x0014b40701007387 */ /* 0x0003e80000100800 */
[----:B-1----:R-:W2:Y:S04]  /*c7310*/  LDL.LU.64 R6, [R1+0x46b0] ;  /* 0x0046b00001067983 */ /* 0x002ea80000300a00 */
[----:B------:R1:W-:Y:S04]  /*c7320*/  STL.64 [R1+0x4690], R8 ;  /* 0x0046900801007387 */ /* 0x0003e80000100a00 */
[----:B-1----:R-:W4:Y:S01]  /*c7330*/  LDL.LU R8, [R1+0x1550] ;  /* 0x0015500001087983 */ /* 0x002f220000300800 */
[----:B---3--:R-:W-:-:S02]  /*c7340*/  SHF.R.S32.HI R11, RZ, 0x1f, R19 ;  /* 0x0000001fff0b7819 */ /* 0x008fc40000011413 */
[C---:B------:R-:W-:Y:S02]  /*c7350*/  IADD3 R12, P5, PT, R19.reuse, R0, RZ ;  /* 0x00000000130c7210 */ /* 0x040fe40007fbe0ff */
[----:B------:R-:W-:-:S03]  /*c7360*/  IADD3 R18, P6, PT, R19, R2, RZ ;  /* 0x0000000213127210 */ /* 0x000fc60007fde0ff */
[C---:B------:R-:W-:Y:S02]  /*c7370*/  IMAD.X R13, R11.reuse, 0x1, R3, P5 ;  /* 0x000000010b0d7824 */ /* 0x040fe400028e0603 */
[----:B------:R-:W-:-:S03]  /*c7380*/  IMAD.X R19, R11, 0x1, R4, P6 ;  /* 0x000000010b137824 */ /* 0x000fc600030e0604 */
[----:B------:R1:W-:Y:S04]  /*c7390*/  STL.64 [R1+0x14b8], R12 ;  /* 0x0014b80c01007387 */ /* 0x0003e80000100a00 */
[----:B-1----:R-:W3:Y:S01]  /*c73a0*/  LDL.LU.64 R12, [R1+0x46a8] ;  /* 0x0046a800010c7983 */ /* 0x002ee20000300a00 */
[C---:B----4-:R-:W-:Y:S02]  /*c73b0*/  IADD3 R22, P4, PT, R8.reuse, R0, RZ ;  /* 0x0000000008167210 */ /* 0x050fe40007f9e0ff */
[----:B------:R-:W-:Y:S02]  /*c73c0*/  SHF.R.S32.HI R25, RZ, 0x1f, R8 ;  /* 0x0000001fff197819 */ /* 0x000fe40000011408 */
[----:B------:R-:W-:Y:S01]  /*c73d0*/  IADD3 R8, P6, PT, R8, R2, RZ ;  /* 0x0000000208087210 */ /* 0x000fe20007fde0ff */
        /* <DEDUP_REMOVED lines=8> */
[----:B------:R-:W-:Y:S04]  /*c7460*/  STL.64 [R1+0x4678], R20 ;  /* 0x0046781401007387 */ /* 0x000fe80000100a00 */
[----:B--2---:R1:W-:Y:S04]  /*c7470*/  STL.64 [R1+0x4680], R6 ;  /* 0x0046800601007387 */ /* 0x0043e80000100a00 */
[----:B-1----:R0:W2:Y:S04]  /*c7480*/  LDL.64 R6, [R1+0x14d0] ;  /* 0x0014d00001067983 */ /* 0x0020a80000100a00 */
[----:B---3--:R1:W-:Y:S04]  /*c7490*/  STL.64 [R1+0x4668], R12 ;  /* 0x0046680c01007387 */ /* 0x0083e80000100a00 */
[----:B-1----:R-:W3:Y:S04]  /*c74a0*/  LDL R13, [R1+0x1554] ;  /* 0x00155400010d7983 */ /* 0x002ee80000100800 */
[----:B----4-:R1:W-:Y:S04]  /*c74b0*/  STL.64 [R1+0x4660], R18 ;  /* 0x0046601201007387 */ /* 0x0103e80000100a00 */
[----:B-1----:R-:W4:Y:S04]  /*c74c0*/  LDL.LU R18, [R1+0x1558] ;  /* 0x0015580001127983 */ /* 0x002f280000300800 */
[----:B------:R-:W-:Y:S01]  /*c74d0*/  STL.64 [R1+0x4670], R22 ;  /* 0x0046701601007387 */ /* 0x000fe20000100a00 */
        /* <DEDUP_REMOVED lines=28> */
[----:B-1----:R-:W3:Y:S04]  /*c76a0*/  LDL.LU R29, [R1+0x155c] ;  /* 0x00155c00011d7983 */ /* 0x002ee80000300800 */
[----:B------:R1:W-:Y:S04]  /*c76b0*/  STL.64 [R1+0x4630], R12 ;  /* 0x0046300c01007387 */ /* 0x0003e80000100a00 */
[----:B-1----:R-:W4:Y:S01]  /*c76c0*/  LDL.LU R12, [R1+0x1560] ;  /* 0x00156000010c7983 */ /* 0x002f220000300800 */
[----:B--2---:R-:W-:-:S05]  /*c76d0*/  IMAD.X R19, R25, 0x1, R3, P4 ;  /* 0x0000000119137824 */ /* 0x004fca00020e0603 */
[----:B------:R1:W-:Y:S04]  /*c76e0*/  STL [R1+0x14ec], R19 ;  /* 0x0014ec1301007387 */ /* 0x0003e80000100800 */
[----:B------:R0:W2:Y:S01]  /*c76f0*/  LDL.LU R18, [R1+0x4658] ;  /* 0x0046580001127983 */ /* 0x0000a20000300800 */
[----:B---3--:R-:W-:Y:S01]  /*c7700*/  SHF.R.S32.HI R11, RZ, 0x1f, R29 ;  /* 0x0000001fff0b7819 */ /* 0x008fe2000001141d */
[----:B-1----:R-:W-:Y:S01]  /*c7710*/  IMAD.X R19, R25, 0x1, R4, P6 ;  /* 0x0000000119137824 */ /* 0x002fe200030e0604 */
        /* <DEDUP_REMOVED lines=9> */
[----:B-1----:R-:W-:-:S03]  /*c77b0*/  IADD3 R22, P4, PT, R12, R0, RZ ;  /* 0x000000000c167210 */ /* 0x002fc60007f9e0ff */
[----:B---3--:R-:W3:Y:S01]  /*c77c0*/  LDL.LU.64 R8, [R1+0x4648] ;  /* 0x0046480001087983 */ /* 0x008ee20000300a00 */
[----:B------:R-:W-:-:S03]  /*c77d0*/  IADD3 R12, P6, PT, R12, R2, RZ ;  /* 0x000000020c0c7210 */ /* 0x000fc60007fde0ff */
        /* <DEDUP_REMOVED lines=8> */
[----:B----4-:R-:W-:Y:S04]  /*c7860*/  STL.64 [R1+0x4618], R22 ;  /* 0x0046181601007387 */ /* 0x010fe80000100a00 */
[----:B------:R1:W-:Y:S04]  /*c7870*/  STL.64 [R1+0x4620], R18 ;  /* 0x0046201201007387 */ /* 0x0003e80000100a00 */
[----:B-1----:R0:W4:Y:S04]  /*c7880*/  LDL.64 R18, [R1+0x1510] ;  /* 0x0015100001127983 */ /* 0x0021280000100a00 */
[----:B------:R1:W-:Y:S04]  /*c7890*/  STL.64 [R1+0x4600], R26 ;  /* 0x0046001a01007387 */ /* 0x0003e80000100a00 */
[----:B-1----:R-:W3:Y:S04]  /*c78a0*/  LDL.LU R26, [R1+0x1568] ;  /* 0x00156800011a7983 */ /* 0x002ee80000300800 */
[----:B------:R1:W-:Y:S04]  /*c78b0*/  STL.64 [R1+0x4608], R28 ;  /* 0x0046081c01007387 */ /* 0x0003e80000100a00 */
[----:B-1----:R-:W3:Y:S04]  /*c78c0*/  LDL.LU R29, [R1+0x1564] ;  /* 0x00156400011d7983 */ /* 0x002ee80000300800 */
[----:B------:R-:W-:Y:S01]  /*c78d0*/  STL.64 [R1+0x4610], R14 ;  /* 0x0046100e01007387 */ /* 0x000fe20000100a00 */
[----:B--2---:R-:W-:-:S05]  /*c78e0*/  IMAD.X R13, R25, 0x1, R3, P4 ;  /* 0x00000001190d7824 */ /* 0x004fca00020e0603 */
[----:B------:R1:W-:Y:S01]  /*c78f0*/  STL [R1+0x150c], R13 ;  /* 0x00150c0d01007387 */ /* 0x0003e20000100800 */
[----:B----4-:R-:W-:-:S03]  /*c7900*/  IMAD.X R19, R25, 0x1, R4, P6 ;  /* 0x0000000119137824 */ /* 0x010fc600030e0604 */
[----:B-1----:R-:W2:Y:S04]  /*c7910*/  LDL.LU.64 R12, [R1+0x4628] ;  /* 0x00462800010c7983 */ /* 0x002ea80000300a00 */
[----:B------:R1:W-:Y:S01]  /*c7920*/  STL [R1+0x1514], R19 ;  /* 0x0015141301007387 */ /* 0x0003e20000100800 */
[----:B---3--:R-:W-:-:S03]  /*c7930*/  IADD3 R14, P4, PT, R26, R0, RZ ;  /* 0x000000001a0e7210 */ /* 0x008fc60007f9e0ff */
[----:B-1----:R-:W3:Y:S01]  /*c7940*/  LDL.LU.64 R18, [R1+0x4620] ;  /* 0x0046200001127983 */ /* 0x002ee20000300a00 */
[----:B------:R-:W-:Y:S02]  /*c7950*/  SHF.R.S32.HI R11, RZ, 0x1f, R29 ;  /* 0x0000001fff0b7819 */ /* 0x000fe4000001141d */
[C---:B------:R-:W-:Y:S02]  /*c7960*/  IADD3 R22, P5, PT, R29.reuse, R0, RZ ;  /* 0x000000001d167210 */ /* 0x040fe40007fbe0ff */
[----:B------:R-:W-:-:S03]  /*c7970*/  IADD3 R28, P6, PT, R29, R2, RZ ;  /* 0x000000021d1c7210 */ /* 0x000fc60007fde0ff */
[C---:B------:R-:W-:Y:S02]  /*c7980*/  IMAD.X R23, R11.reuse, 0x1, R3, P5 ;  /* 0x000000010b177824 */ /* 0x040fe400028e0603 */
[----:B------:R-:W-:-:S03]  /*c7990*/  IMAD.X R29, R11, 0x1, R4, P6 ;  /* 0x000000010b1d7824 */ /* 0x000fc600030e0604 */
[----:B------:R1:W-:Y:S04]  /*c79a0*/  STL.64 [R1+0x1518], R22 ;  /* 0x0015181601007387 */ /* 0x0003e80000100a00 */
[----:B-1----:R-:W4:Y:S04]  /*c79b0*/  LDL.LU.64 R22, [R1+0x4618] ;  /* 0x0046180001167983 */ /* 0x002f280000300a00 */
[----:B------:R1:W-:Y:S04]  /*c79c0*/  STL [R1+0x1528], R14 ;  /* 0x0015280e01007387 */ /* 0x0003e80000100800 */
[----:B-1----:R-:W2:Y:S04]  /*c79d0*/  LDL.LU.64 R14, [R1+0x4610] ;  /* 0x00461000010e7983 */ /* 0x002ea80000300a00 */
[----:B------:R1:W-:Y:S04]  /*c79e0*/  STL.64 [R1+0x1520], R28 ;  /* 0x0015201c01007387 */ /* 0x0003e80000100a00 */
[----:B-1----:R-:W2:Y:S01]  /*c79f0*/  LDL.LU.64 R28, [R1+0x4608] ;  /* 0x00460800011c7983 */ /* 0x002ea20000300a00 */
[----:B------:R-:W-:-:S02]  /*c7a00*/  SHF.R.S32.HI R25, RZ, 0x1f, R26 ;  /* 0x0000001fff197819 */ /* 0x000fc4000001141a */
[----:B------:R-:W-:-:S05]  /*c7a10*/  IADD3 R26, P6, PT, R26, R2, RZ ;  /* 0x000000021a1a7210 */ /* 0x000fca0007fde0ff */
[----:B------:R1:W-:Y:S04]  /*c7a20*/  STL [R1+0x1530], R26 ;  /* 0x0015301a01007387 */ /* 0x0003e80000100800 */
[----:B-1----:R-:W3:Y:S04]  /*c7a30*/  LDL.LU.64 R26, [R1+0x4600] ;  /* 0x00460000011a7983 */ /* 0x002ee80000300a00 */
[----:B--2---:R-:W-:Y:S04]  /*c7a40*/  STL.64 [R1+0x45e8], R28 ;  /* 0x0045e81c01007387 */ /* 0x004fe80000100a00 */
[----:B------:R1:W-:Y:S04]  /*c7a50*/  STL.64 [R1+0x45f0], R12 ;  /* 0x0045f00c01007387 */ /* 0x0003e80000100a00 */
[----:B-1----:R-:W2:Y:S04]  /*c7a60*/  LDL.64 R12, [R1+0x1530] ;  /* 0x00153000010c7983 */ /* 0x002ea80000100a00 */
[----:B--2---:R1:W-:Y:S04]  /*c7a70*/  STL [R1+0x45f8], R12 ;  /* 0x0045f80c01007387 */ /* 0x0043e80000100800 */
[----:B-1----:R0:W2:Y:S04]  /*c7a80*/  LDL.64 R12, [R1+0x1528] ;  /* 0x00152800010c7983 */ /* 0x0020a80000100a00 */
[----:B----4-:R1:W-:Y:S04]  /*c7a90*/  STL.64 [R1+0x45d8], R22 ;  /* 0x0045d81601007387 */ /* 0x0103e80000100a00 */
[----:B-1----:R-:W4:Y:S04]  /*c7aa0*/  LDL R23, [R1+0x156c] ;  /* 0x00156c0001177983 */ /* 0x002f280000100800 */
[----:B------:R-:W-:Y:S04]  /*c7ab0*/  STL.64 [R1+0x45e0], R20 ;  /* 0x0045e01401007387 */ /* 0x000fe80000100a00 */
[----:B---3--:R1:W-:Y:S04]  /*c7ac0*/  STL.64 [R1+0x45d0], R26 ;  /* 0x0045d01a01007387 */ /* 0x0083e80000100a00 */
[----:B-1----:R-:W3:Y:S01]  /*c7ad0*/  LDL.LU R26, [R1+0x1570] ;  /* 0x00157000011a7983 */ /* 0x002ee20000300800 */
[----:B--2---:R-:W-:-:S05]  /*c7ae0*/  IMAD.X R13, R25, 0x1, R3, P4 ;  /* 0x00000001190d7824 */ /* 0x004fca00020e0603 */
[----:B------:R1:W-:Y:S04]  /*c7af0*/  STL [R1+0x152c], R13 ;  /* 0x00152c0d01007387 */ /* 0x0003e80000100800 */
[----:B------:R0:W2:Y:S01]  /*c7b00*/  LDL.LU R12, [R1+0x45f8] ;  /* 0x0045f800010c7983 */ /* 0x0000a20000300800 */
[----:B----4-:R-:W-:Y:S02]  /*c7b10*/  SHF.R.S32.HI R11, RZ, 0x1f, R23 ;  /* 0x0000001fff0b7819 */ /* 0x010fe40000011417 */
[----:B------:R-:W-:Y:S01]  /*c7b20*/  IADD3 R28, P5, PT, R23, R0, RZ ;  /* 0x00000000171c7210 */ /* 0x000fe20007fbe0ff */
[----:B-1----:R-:W-:Y:S01]  /*c7b30*/  IMAD.X R13, R25, 0x1, R4, P6 ;  /* 0x00000001190d7824 */ /* 0x002fe200030e0604 */
[----:B------:R-:W-:-:S03]  /*c7b40*/  IADD3 R22, P6, PT, R23, R2, RZ ;  /* 0x0000000217167210 */ /* 0x000fc60007fde0ff */
[C-C-:B------:R-:W-:Y:S01]  /*c7b50*/  IMAD.X R29, R11.reuse, 0x1, R3.reuse, P5 ;  /* 0x000000010b1d7824 */ /* 0x140fe200028e0603 */
[----:B------:R2:W-:Y:S01]  /*c7b60*/  STL [R1+0x1534], R13 ;  /* 0x0015340d01007387 */ /* 0x0005e20000100800 */
[----:B------:R-:W-:Y:S01]  /*c7b70*/  IMAD.X R23, R11, 0x1, R4, P6 ;  /* 0x000000010b177824 */ /* 0x000fe200030e0604 */
[C---:B---3--:R-:W-:Y:S02]  /*c7b80*/  IADD3 R20, P4, PT, R26.reuse, R0, RZ ;  /* 0x000000001a147210 */ /* 0x048fe40007f9e0ff */
        /* <DEDUP_REMOVED lines=15> */
[----:B------:R1:W-:Y:S04]  /*c7c80*/  STL [R1+0x45b8], R19 ;  /* 0x0045b81301007387 */ /* 0x0003e80000100800 */
[----:B-1----:R-:W3:Y:S04]  /*c7c90*/  LDL R19, [R1+0x1574] ;  /* 0x0015740001137983 */ /* 0x002ee80000100800 */
[----:B----4-:R-:W-:Y:S04]  /*c7ca0*/  STL.64 [R1+0x45b0], R20 ;  /* 0x0045b01401007387 */ /* 0x010fe80000100a00 */
        /* <DEDUP_REMOVED lines=9> */
[----:B------:R2:W-:Y:S04]  /*c7d40*/  STL [R1+0x1554], R27 ;  /* 0x0015541b01007387 */ /* 0x0005e80000100800 */
[----:B--2---:R-:W2:Y:S04]  /*c7d50*/  LDL.LU.64 R26, [R1+0x45c0] ;  /* 0x0045c000011a7983 */ /* 0x004ea80000300a00 */
[----:B------:R4:W-:Y:S04]  /*c7d60*/  STL.64 [R1+0x45a8], R4 ;  /* 0x0045a80401007387 */ /* 0x0009e80000100a00 */
[----:B------:R1:W-:Y:S01]  /*c7d70*/  STL.64 [R1+0x45a0], R6 ;  /* 0x0045a00601007387 */ /* 0x0003e20000100a00 */
[----:B----4-:R-:W-:-:S02]  /*c7d80*/  IADD3 R4, P4, PT, R22, R0, RZ ;  /* 0x0000000016047210 */ /* 0x010fc40007f9e0ff */
[-C--:B-1----:R-:W-:Y:S02]  /*c7d90*/  IADD3 R6, P6, PT, R19, R2.reuse, RZ ;  /* 0x0000000213067210 */ /* 0x082fe40007fde0ff */
[----:B------:R-:W3:Y:S04]  /*c7da0*/  LDL.LU R19, [R1+0x45b8] ;  /* 0x0045b80001137983 */ /* 0x000ee80000300800 */
[----:B------:R1:W-:Y:S04]  /*c7db0*/  STL.64 [R1+0x1558], R20 ;  /* 0x0015581401007387 */ /* 0x0003e80000100a00 */
[----:B-1----:R-:W4:Y:S04]  /*c7dc0*/  LDL.LU.64 R20, [R1+0x45b0] ;  /* 0x0045b00001147983 */ /* 0x002f280000300a00 */
        /* <DEDUP_REMOVED lines=13> */
[----:B-1----:R-:W4:Y:S04]  /*c7ea0*/  LDL.LU R12, [R1+0x157c] ;  /* 0x00157c00010c7983 */ /* 0x002f280000300800 */
[----:B---3--:R1:W-:Y:S04]  /*c7eb0*/  STL.64 [R1+0x4570], R18 ;  /* 0x0045701201007387 */ /* 0x0083e80000100a00 */
[----:B-1----:R-:W3:Y:S01]  /*c7ec0*/  LDL R18, [R1+0x158c] ;  /* 0x00158c0001127983 */ /* 0x002ee20000100800 */
[----:B--2---:R-:W-:-:S05]  /*c7ed0*/  IMAD.X R23, R25, 0x1, R3, P4 ;  /* 0x0000000119177824 */ /* 0x004fca00020e0603 */
[----:B------:R1:W-:Y:S04]  /*c7ee0*/  STL [R1+0x156c], R23 ;  /* 0x00156c1701007387 */ /* 0x0003e80000100800 */
[----:B-1----:R-:W2:Y:S04]  /*c7ef0*/  LDL.LU.64 R22, [R1+0x4590] ;  /* 0x0045900001167983 */ /* 0x002ea80000300a00 */
[----:B------:R1:W-:Y:S04]  /*c7f00*/  STL.64 [R1+0x4578], R8 ;  /* 0x0045780801007387 */ /* 0x0003e80000100a00 */
[----:B-1----:R0:W2:Y:S01]  /*c7f10*/  LDL.64 R8, [R1+0x1570] ;  /* 0x0015700001087983 */ /* 0x0020a20000100a00 */
[----:B----4-:R-:W-:-:S02]  /*c7f20*/  SHF.R.S32.HI R11, RZ, 0x1f, R12 ;  /* 0x0000001fff0b7819 */ /* 0x010fc4000001140c */
[----:B------:R-:W-:-:S05]  /*c7f30*/  IADD3 R6, P5, PT, R12, R0, RZ ;  /* 0x000000000c067210 */ /* 0x000fca0007fbe0ff */
[----:B------:R-:W-:Y:S02]  /*c7f40*/  IMAD.X R7, R11, 0x1, R3, P5 ;  /* 0x000000010b077824 */ /* 0x000fe400028e0603 */
[----:B--2---:R-:W-:Y:S01]  /*c7f50*/  IMAD.X R9, R25, 0x1, R4, P6 ;  /* 0x0000000119097824 */ /* 0x004fe200030e0604 */
[----:B------:R-:W-:Y:S02]  /*c7f60*/  IADD3 R8, P6, PT, R12, R2, RZ ;  /* 0x000000020c087210 */ /* 0x000fe40007fde0ff */
[C---:B---3--:R-:W-:Y:S02]  /*c7f70*/  IADD3 R12, P4, PT, R18.reuse, R0, RZ ;  /* 0x00000000120c7210 */ /* 0x048fe40007f9e0ff */
        /* <DEDUP_REMOVED lines=13> */
[----:B-1----:R0:W3:Y:S04]  /*c8050*/  LDL.64 R4, [R1+0x1588] ;  /* 0x0015880001047983 */ /* 0x0020e80000100a00 */
[----:B------:R1:W-:Y:S04]  /*c8060*/  STL.64 [R1+0x4560], R22 ;  /* 0x0045601601007387 */ /* 0x0003e80000100a00 */
[----:B-1----:R0:W4:Y:S04]  /*c8070*/  LDL.64 R22, [R1+0x1590] ;  /* 0x0015900001167983 */ /* 0x0021280000100a00 */
[----:B------:R1:W-:Y:S04]  /*c8080*/  STL.64 [R1+0x4548], R26 ;  /* 0x0045481a01007387 */ /* 0x0003e80000100a00 */
[----:B-1----:R-:W4:Y:S04]  /*c8090*/  LDL.LU R27, [R1+0x159c] ;  /* 0x00159c00011b7983 */ /* 0x002f280000300800 */
[----:B------:R-:W-:Y:S04]  /*c80a0*/  STL.64 [R1+0x4550], R28 ;  /* 0x0045501c01007387 */ /* 0x000fe80000100a00 */
[----:B------:R-:W-:Y:S04]  /*c80b0*/  STL [R1+0x4558], R29 ;  /* 0x0045581d01007387 */ /* 0x000fe80000100800 */
[----:B--2---:R1:W-:Y:S04]  /*c80c0*/  STL.64 [R1+0x4540], R18 ;  /* 0x0045401201007387 */ /* 0x0043e80000100a00 */
[----:B-1----:R-:W2:Y:S01]  /*c80d0*/  LDL R18, [R1+0x15ac] ;  /* 0x0015ac0001127983 */ /* 0x002ea20000100800 */
[----:B---3--:R-:W-:-:S05]  /*c80e0*/  IMAD.X R5, R25, 0x1, R3, P4 ;  /* 0x0000000119057824 */ /* 0x008fca00020e0603 */
[----:B------:R1:W-:Y:S04]  /*c80f0*/  STL [R1+0x158c], R5 ;  /* 0x00158c0501007387 */ /* 0x0003e80000100800 */
[----:B-1----:R-:W3:Y:S01]  /*c8100*/  LDL.LU.64 R4, [R1+0x4568] ;  /* 0x0045680001047983 */ /* 0x002ee20000300a00 */
[----:B----4-:R-:W-:Y:S02]  /*c8110*/  SHF.R.S32.HI R11, RZ, 0x1f, R27 ;  /* 0x0000001fff0b7819 */ /* 0x010fe4000001141b */
[----:B------:R-:W-:-:S05]  /*c8120*/  IADD3 R28, P5, PT, R27, R0, RZ ;  /* 0x000000001b1c7210 */ /* 0x000fca0007fbe0ff */
[----:B------:R-:W-:Y:S02]  /*c8130*/  IMAD.X R29, R11, 0x1, R3, P5 ;  /* 0x000000010b1d7824 */ /* 0x000fe400028e0603 */
[----:B---3--:R-:W-:-:S05]  /*c8140*/  IMAD.X R23, R25, 0x1, R4, P6 ;  /* 0x0000000119177824 */ /* 0x008fca00030e0604 */
[----:B------:R1:W-:Y:S04]  /*c8150*/  STL [R1+0x1594], R23 ;  /* 0x0015941701007387 */ /* 0x0003e80000100800 */
[----:B-1----:R-:W3:Y:S04]  /*c8160*/  LDL.LU.64 R22, [R1+0x4560] ;  /* 0x0045600001167983 */ /* 0x002ee80000300a00 */
[----:B------:R1:W-:Y:S04]  /*c8170*/  STL.64 [R1+0x1598], R28 ;  /* 0x0015981c01007387 */ /* 0x0003e80000100a00 */
[----:B-1----:R0:W4:Y:S01]  /*c8180*/  LDL.LU R29, [R1+0x4558] ;  /* 0x00455800011d7983 */ /* 0x0021220000300800 */
[----:B------:R-:W-:-:S02]  /*c8190*/  IADD3 R26, P6, PT, R27, R2, RZ ;  /* 0x000000021b1a7210 */ /* 0x000fc40007fde0ff */
[C---:B--2---:R-:W-:Y:S02]  /*c81a0*/  IADD3 R28, P4, PT, R18.reuse, R0, RZ ;  /* 0x00000000121c7210 */ /* 0x044fe40007f9e0ff */
[----:B------:R-:W-:Y:S01]  /*c81b0*/  SHF.R.S32.HI R25, RZ, 0x1f, R18 ;  /* 0x0000001fff197819 */ /* 0x000fe20000011412 */
[----:B------:R-:W-:Y:S01]  /*c81c0*/  IMAD.X R27, R11, 0x1, R4, P6 ;  /* 0x000000010b1b7824 */ /* 0x000fe200030e0604 */
[----:B------:R-:W-:Y:S01]  /*c81d0*/  IADD3 R18, P6, PT, R18, R2, RZ ;  /* 0x0000000212127210 */ /* 0x000fe20007fde0ff */
[----:B------:R4:W-:Y:S04]  /*c81e0*/  STL [R1+0x15a8], R28 ;  /* 0x0015a81c01007387 */ /* 0x0009e80000100800 */
[----:B----4-:R-:W2:Y:S04]  /*c81f0*/  LDL.LU.64 R28, [R1+0x4550] ;  /* 0x00455000011c7983 */ /* 0x010ea80000300a00 */
[----:B------:R1:W-:Y:S04]  /*c8200*/  STL.64 [R1+0x15a0], R26 ;  /* 0x0015a01a01007387 */ /* 0x0003e80000100a00 */
[----:B-1----:R-:W4:Y:S04]  /*c8210*/  LDL.LU.64 R26, [R1+0x4548] ;  /* 0x00454800011a7983 */ /* 0x002f280000300a00 */
[----:B------:R1:W-:Y:S04]  /*c8220*/  STL [R1+0x15b0], R18 ;  /* 0x0015b01201007387 */ /* 0x0003e80000100800 */
[----:B-1----:R-:W4:Y:S04]  /*c8230*/  LDL.LU.64 R18, [R1+0x4540] ;  /* 0x0045400001127983 */ /* 0x002f280000300a00 */
[----:B------:R1:W-:Y:S04]  /*c8240*/  STL.64 [R1+0x4538], R4 ;  /* 0x0045380401007387 */ /* 0x0003e80000100a00 */
[----:B-1----:R0:W4:Y:S04]  /*c8250*/  LDL.64 R4, [R1+0x15a8] ;  /* 0x0015a80001047983 */ /* 0x0021280000100a00 */
[----:B---3--:R-:W-:Y:S04]  /*c8260*/  STL.64 [R1+0x4528], R22 ;  /* 0x0045281601007387 */ /* 0x008fe80000100a00 */
[----:B------:R1:W-:Y:S04]  /*c8270*/  STL.64 [R1+0x4518], R6 ;  /* 0x0045180601007387 */ /* 0x0003e80000100a00 */
[----:B-1----:R-:W3:Y:S04]  /*c8280*/  LDL.LU R7, [R1+0x15bc] ;  /* 0x0015bc0001077983 */ /* 0x002ee80000300800 */
[----:B------:R1:W-:Y:S04]  /*c8290*/  STL.64 [R1+0x4530], R16 ;  /* 0x0045301001007387 */ /* 0x0003e80000100a00 */
[----:B-1----:R0:W3:Y:S04]  /*c82a0*/  LDL.64 R16, [R1+0x15b0] ;  /* 0x0015b00001107983 */ /* 0x0020e80000100a00 */
[----:B--2---:R-:W-:Y:S04]  /*c82b0*/  STL.64 [R1+0x4520], R28 ;  /* 0x0045201c01007387 */ /* 0x004fe80000100a00 */
[----:B----4-:R1:W-:Y:S04]  /*c82c0*/  STL.64 [R1+0x4510], R18 ;  /* 0x0045101201007387 */ /* 0x0103e80000100a00 */
[----:B-1----:R-:W2:Y:S01]  /*c82d0*/  LDL R18, [R1+0x15cc] ;  /* 0x0015cc0001127983 */ /* 0x002ea20000100800 */
[----:B------:R-:W-:-:S05]  /*c82e0*/  IMAD.X R5, R25, 0x1, R3, P4 ;  /* 0x0000000119057824 */ /* 0x000fca00020e0603 */
[----:B------:R1:W-:Y:S04]  /*c82f0*/  STL [R1+0x15ac], R5 ;  /* 0x0015ac0501007387 */ /* 0x0003e80000100800 */
[----:B-1----:R-:W4:Y:S01]  /*c8300*/  LDL.LU.64 R4, [R1+0x4538] ;  /* 0x0045380001047983 */ /* 0x002f220000300a00 */
        /* <DEDUP_REMOVED lines=19> */
[----:B--2---:R-:W-:Y:S04]  /*c8440*/  STL.64 [R1+0x44f0], R18 ;  /* 0x0044f01201007387 */ /* 0x004fe80000100a00 */
[----:B------:R1:W-:Y:S04]  /*c8450*/  STL.64 [R1+0x4508], R4 ;  /* 0x0045080401007387 */ /* 0x0003e80000100a00 */
[----:B-1----:R0:W2:Y:S04]  /*c8460*/  LDL.64 R4, [R1+0x15c8] ;  /* 0x0015c80001047983 */ /* 0x0020a80000100a00 */
[----:B------:R1:W-:Y:S04]  /*c8470*/  STL.64 [R1+0x4500], R8 ;  /* 0x0045000801007387 */ /* 0x0003e80000100a00 */
[----:B-1----:R0:W4:Y:S04]  /*c8480*/  LDL.64 R8, [R1+0x15d0] ;  /* 0x0015d00001087983 */ /* 0x0021280000100a00 */
[----:B---3--:R1:W-:Y:S04]  /*c8490*/  STL.64 [R1+0x44f8], R22 ;  /* 0x0044f81601007387 */ /* 0x0083e80000100a00 */
[----:B-1----:R-:W3:Y:S01]  /*c84a0*/  LDL.LU R22, [R1+0x15dc] ;  /* 0x0015dc0001167983 */ /* 0x002ee20000300800 */
[----:B--2---:R-:W-:-:S05]  /*c84b0*/  IMAD.X R5, R25, 0x1, R3, P4 ;  /* 0x0000000119057824 */ /* 0x004fca00020e0603 */
[----:B------:R1:W-:Y:S04]  /*c84c0*/  STL [R1+0x15cc], R5 ;  /* 0x0015cc0501007387 */ /* 0x0003e80000100800 */
[----:B-1----:R-:W4:Y:S01]  /*c84d0*/  LDL.LU.64 R4, [R1+0x4508] ;  /* 0x0045080001047983 */ /* 0x002f220000300a00 */
[----:B---3--:R-:W-:Y:S02]  /*c84e0*/  SHF.R.S32.HI R11, RZ, 0x1f, R22 ;  /* 0x0000001fff0b7819 */ /* 0x008fe40000011416 */
[----:B------:R-:W-:-:S05]  /*c84f0*/  IADD3 R18, P5, PT, R22, R0, RZ ;  /* 0x0000000016127210 */ /* 0x000fca0007fbe0ff */
[----:B------:R-:W-:Y:S02]  /*c8500*/  IMAD.X R19, R11, 0x1, R3, P5 ;  /* 0x000000010b137824 */ /* 0x000fe400028e0603 */
[----:B----4-:R-:W-:Y:S01]  /*c8510*/  IMAD.X R9, R25, 0x1, R4, P6 ;  /* 0x0000000119097824 */ /* 0x010fe200030e0604 */
[----:B------:R-:W-:-:S04]  /*c8520*/  IADD3 R22, P6, PT, R22, R2, RZ ;  /* 0x0000000216167210 */ /* 0x000fc80007fde0ff */
[----:B------:R1:W-:Y:S04]  /*c8530*/  STL [R1+0x15d4], R9 ;  /* 0x0015d40901007387 */ /* 0x0003e80000100800 */
[----:B-1----:R-:W2:Y:S04]  /*c8540*/  LDL.LU.64 R8, [R1+0x4500] ;  /* 0x0045000001087983 */ /* 0x002ea80000300a00 */
[----:B------:R1:W-:Y:S04]  /*c8550*/  STL [R1+0x15e0], R22 ;  /* 0x0015e01601007387 */ /* 0x0003e80000100800 */
[----:B-1----:R-:W3:Y:S04]  /*c8560*/  LDL.LU.64 R22, [R1+0x44f8] ;  /* 0x0044f80001167983 */ /* 0x002ee80000300a00 */
[----:B------:R1:W-:Y:S04]  /*c8570*/  STL.64 [R1+0x15d8], R18 ;  /* 0x0015d81201007387 */ /* 0x0003e80000100a00 */
[----:B-1----:R-:W4:Y:S04]  /*c8580*/  LDL.LU.64 R18, [R1+0x44f0] ;  /* 0x0044f00001127983 */ /* 0x002f280000300a00 */
[----:B------:R1:W-:Y:S04]  /*c8590*/  STL.64 [R1+0x44e0], R2 ;  /* 0x0044e00201007387 */ /* 0x0003e80000100a00 */
[----:B-1----:R-:W2:Y:S04]  /*c85a0*/  LDL.64 R2, [R1+0x15e0] ;  /* 0x0015e00001027983 */ /* 0x002ea80000100a00 */
[----:B--2---:R-:W-:Y:S04]  /*c85b0*/  STL [R1+0x44e8], R2 ;  /* 0x0044e80201007387 */ /* 0x004fe80000100800 */
[----:B----4-:R1:W-:Y:S04]  /*c85c0*/  STL.64 [R1+0x44d8], R18 ;  /* 0x0044d81201007387 */ /* 0x0103e80000100a00 */
[----:B-1----:R-:W2:Y:S02]  /*c85d0*/  LDL R18, [R1+0x15ec] ;  /* 0x0015ec0001127983 */ /* 0x002ea40000100800 */
[----:B--2---:R-:W-:-:S05]  /*c85e0*/  IADD3 R2, P4, PT, R18, R0, RZ ;  /* 0x0000000012027210 */ /* 0x004fca0007f9e0ff */
[----:B------:R1:W-:Y:S04]  /*c85f0*/  STL [R1+0x15e8], R2 ;  /* 0x0015e80201007387 */ /* 0x0003e80000100800 */
[----:B-1----:R0:W2:Y:S01]  /*c8600*/  LDL.LU R2, [R1+0x44e8] ;  /* 0x0044e80001027983 */ /* 0x0020a20000300800 */
[----:B------:R-:W-:-:S05]  /*c8610*/  IMAD.X R3, R11, 0x1, R4, P6 ;  /* 0x000000010b037824 */ /* 0x000fca00030e0604 */
[----:B------:R2:W-:Y:S04]  /*c8620*/  STL [R1+0x15e4], R3 ;  /* 0x0015e40301007387 */ /* 0x0005e80000100800 */
[----:B--2---:R-:W2:Y:S01]  /*c8630*/  LDL.LU.64 R2, [R1+0x44e0] ;  /* 0x0044e00001027983 */ /* 0x004ea20000300a00 */
[----:B------:R-:W-:Y:S02]  /*c8640*/  SHF.R.S32.HI R25, RZ, 0x1f, R18 ;  /* 0x0000001fff197819 */ /* 0x000fe40000011412 */
[----:B--2---:R-:W-:-:S05]  /*c8650*/  IADD3 R18, P6, PT, R18, R2, RZ ;  /* 0x0000000212127210 */ /* 0x004fca0007fde0ff */
[----:B------:R1:W-:Y:S04]  /*c8660*/  STL [R1+0x15f0], R18 ;  /* 0x0015f01201007387 */ /* 0x0003e80000100800 */
[----:B-1----:R-:W2:Y:S04]  /*c8670*/  LDL.LU.64 R18, [R1+0x44d8] ;  /* 0x0044d80001127983 */ /* 0x002ea80000300a00 */
[----:B---3--:R1:W-:Y:S04]  /*c8680*/  STL.64 [R1+0x44d0], R22 ;  /* 0x0044d01601007387 */ /* 0x0083e80000100a00 */
[----:B-1----:R0:W3:Y:S04]  /*c8690*/  LDL.64 R22, [R1+0x15e8] ;  /* 0x0015e80001167983 */ /* 0x0020e80000100a00 */
[----:B------:R1:W-:Y:S04]  /*c86a0*/  STL.64 [R1+0x44c0], R20 ;  /* 0x0044c01401007387 */ /* 0x0003e80000100a00 */
[----:B-1----:R-:W4:Y:S04]  /*c86b0*/  LDL.LU R20, [R1+0x15fc] ;  /* 0x0015fc0001147983 */ /* 0x002f280000300800 */
[----:B--2---:R-:W-:Y:S04]  /*c86c0*/  STL.64 [R1+0x44b8], R18 ;  /* 0x0044b81201007387 */ /* 0x004fe80000100a00 */
[----:B------:R1:W-:Y:S04]  /*c86d0*/  STL.64 [R1+0x44c8], R8 ;  /* 0x0044c80801007387 */ /* 0x0003e80000100a00 */
[----:B-1----:R0:W2:Y:S01]  /*c86e0*/  LDL.64 R8, [R1+0x15f0] ;  /* 0x0015f00001087983 */ /* 0x0020a20000100a00 */
[----:B---3--:R-:W-:-:S05]  /*c86f0*/  IMAD.X R23, R25, 0x1, R3, P4 ;  /* 0x0000000119177824 */ /* 0x008fca00020e0603 */
[----:B------:R1:W-:Y:S01]  /*c8700*/  STL [R1+0x15ec], R23 ;  /* 0x0015ec1701007387 */ /* 0x0003e20000100800 */
[----:B----4-:R-:W-:Y:S02]  /*c8710*/  SHF.R.S32.HI R11, RZ, 0x1f, R20 ;  /* 0x0000001fff0b7819 */ /* 0x010fe40000011414 */
[C---:B------:R-:W-:Y:S01]  /*c8720*/  IADD3 R18, P5, PT, R20.reuse, R0, RZ ;  /* 0x0000000014127210 */ /* 0x040fe20007fbe0ff */
[----:B-1----:R-:W3:Y:S04]  /*c8730*/  LDL.LU.64 R22, [R1+0x44d0] ;  /* 0x0044d00001167983 */ /* 0x002ee80000300a00 */
[----:B------:R-:W-:Y:S02]  /*c8740*/  IMAD.X R19, R11, 0x1, R3, P5 ;  /* 0x000000010b137824 */ /* 0x000fe400028e0603 */
[----:B--2---:R-:W-:Y:S01]  /*c8750*/  IMAD.X R9, R25, 0x1, R4, P6 ;  /* 0x0000000119097824 */ /* 0x004fe200030e0604 */
[----:B------:R-:W-:-:S04]  /*c8760*/  IADD3 R20, P6, PT, R20, R2, RZ ;  /* 0x0000000214147210 */ /* 0x000fc80007fde0ff */
[----:B------:R1:W-:Y:S04]  /*c8770*/  STL [R1+0x15f4], R9 ;  /* 0x0015f40901007387 */ /* 0x0003e80000100800 */
[----:B-1----:R-:W2:Y:S04]  /*c8780*/  LDL.LU.64 R8, [R1+0x44c8] ;  /* 0x0044c80001087983 */ /* 0x002ea80000300a00 */
[----:B------:R1:W-:Y:S04]  /*c8790*/  STL [R1+0x1600], R20 ;  /* 0x0016001401007387 */ /* 0x0003e80000100800 */
[----:B-1----:R-:W4:Y:S04]  /*c87a0*/  LDL.LU.64 R20, [R1+0x44c0] ;  /* 0x0044c00001147983 */ /* 0x002f280000300a00 */
[----:B------:R1:W-:Y:S04]  /*c87b0*/  STL.64 [R1+0x15f8], R18 ;  /* 0x0015f81201007387 */ /* 0x0003e80000100a00 */
[----:B-1----:R-:W2:Y:S04]  /*c87c0*/  LDL.LU.64 R18, [R1+0x44b8] ;  /* 0x0044b80001127983 */ /* 0x002ea80000300a00 */
[----:B------:R1:W-:Y:S04]  /*c87d0*/  STL.64 [R1+0x44b0], R2 ;  /* 0x0044b00201007387 */ /* 0x0003e80000100a00 */
        /* <DEDUP_REMOVED lines=8> */
[----:B-1----:R-:W2:Y:S01]  /*c8860*/  LDL.LU.64 R2, [R1+0x44b0] ;  /* 0x0044b00001027983 */ /* 0x002ea20000300a00 */
[----:B----4-:R-:W-:Y:S02]  /*c8870*/  SHF.R.S32.HI R25, RZ, 0x1f, R26 ;  /* 0x0000001fff197819 */ /* 0x010fe4000001141a */
[C---:B------:R-:W-:Y:S01]  /*c8880*/  IADD3 R28, P4, PT, R26.reuse, R0, RZ ;  /* 0x000000001a1c7210 */ /* 0x040fe20007f9e0ff */
[----:B------:R2:W-:Y:S01]  /*c8890*/  STL.64 [R1+0x4498], R6 ;  /* 0x0044980601007387 */ /* 0x0005e20000100a00 */
[----:B---3--:R-:W-:Y:S02]  /*c88a0*/  SHF.R.S32.HI R11, RZ, 0x1f, R22 ;  /* 0x0000001fff0b7819 */ /* 0x008fe40000011416 */
[----:B--2---:R-:W-:-:S02]  /*c88b0*/  IADD3 R6, P6, PT, R26, R2, RZ ;  /* 0x000000021a067210 */ /* 0x004fc40007fde0ff */
[C---:B------:R-:W-:Y:S01]  /*c88c0*/  IADD3 R26, P5, PT, R22.reuse, R0, RZ ;  /* 0x00000000161a7210 */ /* 0x040fe20007fbe0ff */
[C---:B------:R-:W-:Y:S02]  /*c88d0*/  IMAD.X R29, R25.reuse, 0x1, R3, P4 ;  /* 0x00000001191d7824 */ /* 0x040fe400020e0603 */
[----:B------:R-:W-:Y:S02]  /*c88e0*/  IMAD.X R7, R25, 0x1, R4, P6 ;  /* 0x0000000119077824 */ /* 0x000fe400030e0604 */
[----:B------:R1:W-:Y:S01]  /*c88f0*/  STL [R1+0x1618], R26 ;  /* 0x0016181a01007387 */ /* 0x0003e20000100800 */
[----:B------:R-:W-:-:S03]  /*c8900*/  IADD3 R22, P6, PT, R22, R2, RZ ;  /* 0x0000000216167210 */ /* 0x000fc60007fde0ff */
[----:B-1----:R-:W2:Y:S04]  /*c8910*/  LDL.LU.64 R26, [R1+0x44a8] ;  /* 0x0044a800011a7983 */ /* 0x002ea80000300a00 */
[----:B------:R1:W-:Y:S04]  /*c8920*/  STL.64 [R1+0x1608], R28 ;  /* 0x0016081c01007387 */ /* 0x0003e80000100a00 */
[----:B-1----:R-:W3:Y:S04]  /*c8930*/  LDL.LU.64 R28, [R1+0x44a0] ;  /* 0x0044a000011c7983 */ /* 0x002ee80000300a00 */
[----:B------:R1:W-:Y:S04]  /*c8940*/  STL.64 [R1+0x1610], R6 ;  /* 0x0016100601007387 */ /* 0x0003e80000100a00 */
[----:B-1----:R-:W4:Y:S04]  /*c8950*/  LDL.LU.64 R6, [R1+0x4498] ;  /* 0x0044980001067983 */ /* 0x002f280000300a00 */
[----:B------:R1:W-:Y:S04]  /*c8960*/  STL [R1+0x1620], R22 ;  /* 0x0016201601007387 */ /* 0x0003e80000100800 */
[----:B-1----:R-:W2:Y:S04]  /*c8970*/  LDL.LU.64 R22, [R1+0x4490] ;  /* 0x0044900001167983 */ /* 0x002ea80000300a00 */
[----:B--2---:R1:W-:Y:S04]  /*c8980*/  STL.64 [R1+0x4480], R22 ;  /* 0x0044801601007387 */ /* 0x0043e80000100a00 */
[----:B-1----:R-:W2:Y:S04]  /*c8990*/  LDL.LU R22, [R1+0x162c] ;  /* 0x00162c0001167983 */ /* 0x002ea80000300800 */
[----:B----4-:R1:W-:Y:S04]  /*c89a0*/  STL.64 [R1+0x4488], R6 ;  /* 0x0044880601007387 */ /* 0x0103e80000100a00 */
[----:B-1----:R0:W4:Y:S04]  /*c89b0*/  LDL.64 R6, [R1+0x1620] ;  /* 0x0016200001067983 */ /* 0x0021280000100a00 */
[----:B------:R1:W-:Y:S04]  /*c89c0*/  STL.64 [R1+0x4478], R8 ;  /* 0x0044780801007387 */ /* 0x0003e80000100a00 */
[----:B-1----:R-:W4:Y:S04]  /*c89d0*/  LDL R8, [R1+0x163c] ;  /* 0x00163c0001087983 */ /* 0x002f280000100800 */
[----:B---3--:R1:W-:Y:S04]  /*c89e0*/  STL.64 [R1+0x4470], R28 ;  /* 0x0044701c01007387 */ /* 0x0083e80000100a00 */
[----:B-1----:R0:W3:Y:S01]  /*c89f0*/  LDL.64 R28, [R1+0x1618] ;  /* 0x00161800011c7983 */ /* 0x0020e20000100a00 */
[----:B--2---:R-:W-:Y:S01]  /*c8a00*/  SHF.R.S32.HI R25, RZ, 0x1f, R22 ;  /* 0x0000001fff197819 */ /* 0x004fe20000011416 */
[----:B----4-:R-:W-:-:S02]  /*c8a10*/  IMAD.X R7, R11, 0x1, R4, P6 ;  /* 0x000000010b077824 */ /* 0x010fc400030e0604 */
[--C-:B---3--:R-:W-:Y:S01]  /*c8a20*/  IMAD.X R29, R11, 0x1, R3.reuse, P5 ;  /* 0x000000010b1d7824 */ /* 0x108fe200028e0603 */
[C---:B------:R-:W-:Y:S02]  /*c8a30*/  IADD3 R28, P4, PT, R22.reuse, R0, RZ ;  /* 0x00000000161c7210 */ /* 0x040fe40007f9e0ff */
[----:B------:R-:W-:Y:S02]  /*c8a40*/  IADD3 R22, P6, PT, R22, R2, RZ ;  /* 0x0000000216167210 */ /* 0x000fe40007fde0ff */
[----:B------:R-:W-:Y:S02]  /*c8a50*/  SHF.R.S32.HI R11, RZ, 0x1f, R8 ;  /* 0x0000001fff0b7819 */ /* 0x000fe40000011408 */
[----:B------:R-:W-:Y:S01]  /*c8a60*/  IADD3 R8, P5, PT, R8, R0, RZ ;  /* 0x0000000008087210 */ /* 0x000fe20007fbe0ff */
[----:B------:R1:W-:Y:S04]  /*c8a70*/  STL [R1+0x161c], R29 ;  /* 0x00161c1d01007387 */ /* 0x0003e80000100800 */
[----:B------:R2:W-:Y:S01]  /*c8a80*/  STL [R1+0x1624], R7 ;  /* 0x0016240701007387 */ /* 0x0005e20000100800 */
[----:B-1----:R-:W-:-:S03]  /*c8a90*/  IMAD.X R29, R25, 0x1, R3, P4 ;  /* 0x00000001191d7824 */ /* 0x002fc600020e0603 */
[----:B--2---:R-:W2:Y:S04]  /*c8aa0*/  LDL.LU.64 R6, [R1+0x4488] ;  /* 0x0044880001067983 */ /* 0x004ea80000300a00 */
[----:B------:R1:W-:Y:S04]  /*c8ab0*/  STL [R1+0x1630], R22 ;  /* 0x0016301601007387 */ /* 0x0003e80000100800 */
[----:B-1----:R-:W3:Y:S04]  /*c8ac0*/  LDL.LU.64 R22, [R1+0x4480] ;  /* 0x0044800001167983 */ /* 0x002ee80000300a00 */
[----:B------:R1:W-:Y:S04]  /*c8ad0*/  STL [R1+0x1638], R8 ;  /* 0x0016380801007387 */ /* 0x0003e80000100800 */
[----:B-1----:R-:W4:Y:S04]  /*c8ae0*/  LDL.LU.64 R8, [R1+0x4478] ;  /* 0x0044780001087983 */ /* 0x002f280000300a00 */
[----:B------:R1:W-:Y:S04]  /*c8af0*/  STL.64 [R1+0x1628], R28 ;  /* 0x0016281c01007387 */ /* 0x0003e80000100a00 */
[----:B-1----:R-:W2:Y:S04]  /*c8b00*/  LDL.LU.64 R28, [R1+0x4470] ;  /* 0x00447000011c7983 */ /* 0x002ea80000300a00 */
[----:B--2---:R1:W-:Y:S04]  /*c8b10*/  STL.64 [R1+0x4450], R28 ;  /* 0x0044501c01007387 */ /* 0x0043e80000100a00 */
[----:B-1----:R-:W2:Y:S04]  /*c8b20*/  LDL R28, [R1+0x164c] ;  /* 0x00164c00011c7983 */ /* 0x002ea80000100800 */
[----:B--2---:R1:W-:Y:S04]  /*c8b30*/  STL.64 [R1+0x4468], R28 ;  /* 0x0044681c01007387 */ /* 0x0043e80000100a00 */
[----:B-1----:R0:W2:Y:S04]  /*c8b40*/  LDL.64 R28, [R1+0x1638] ;  /* 0x00163800011c7983 */ /* 0x0020a80000100a00 */
[----:B--2---:R-:W2:Y:S04]  /*c8b50*/  LDL.LU R29, [R1+0x163c] ;  /* 0x00163c00011d7983 */ /* 0x004ea80000300800 */
[----:B------:R1:W-:Y:S04]  /*c8b60*/  STL.64 [R1+0x4458], R26 ;  /* 0x0044581a01007387 */ /* 0x0003e80000100a00 */
[----:B-1----:R0:W2:Y:S04]  /*c8b70*/  LDL.64 R26, [R1+0x1630] ;  /* 0x00163000011a7983 */ /* 0x0020a80000100a00 */
[----:B---3--:R-:W-:Y:S01]  /*c8b80*/  STL.64 [R1+0x4460], R22 ;  /* 0x0044601601007387 */ /* 0x008fe20000100a00 */
[----:B--2---:R-:W-:Y:S01]  /*c8b90*/  IMAD.X R27, R25, 0x1, R4, P6 ;  /* 0x00000001191b7824 */ /* 0x004fe200030e0604 */
[----:B------:R-:W-:Y:S01]  /*c8ba0*/  IADD3 R26, P6, PT, R29, R2, RZ ;  /* 0x000000021d1a7210 */ /* 0x000fe20007fde0ff */
[----:B------:R-:W-:-:S03]  /*c8bb0*/  IMAD.X R29, R11, 0x1, R3, P5 ;  /* 0x000000010b1d7824 */ /* 0x000fc600028e0603 */
[----:B------:R-:W-:Y:S04]  /*c8bc0*/  STL [R1+0x1634], R27 ;  /* 0x0016341b01007387 */ /* 0x000fe80000100800 */
[----:B------:R1:W-:Y:S04]  /*c8bd0*/  STL [R1+0x163c], R29 ;  /* 0x00163c1d01007387 */ /* 0x0003e80000100800 */
[----:B-1----:R-:W2:Y:S01]  /*c8be0*/  LDL.LU.64 R28, [R1+0x4468] ;  /* 0x00446800011c7983 */ /* 0x002ea20000300a00 */
[----:B------:R-:W-:Y:S01]  /*c8bf0*/  IMAD.X R27, R11, 0x1, R4, P6 ;  /* 0x000000010b1b7824 */ /* 0x000fe200030e0604 */
[----:B--2---:R-:W-:-:S02]  /*c8c00*/  IADD3 R22, P4, PT, R28, R0, RZ ;  /* 0x000000001c167210 */ /* 0x004fc40007f9e0ff */
[----:B------:R-:W-:Y:S02]  /*c8c10*/  SHF.R.S32.HI R25, RZ, 0x1f, R28 ;  /* 0x0000001fff197819 */ /* 0x000fe4000001141c */
[----:B------:R-:W-:Y:S01]  /*c8c20*/  IADD3 R28, P6, PT, R28, R2, RZ ;  /* 0x000000021c1c7210 */ /* 0x000fe20007fde0ff */
[----:B------:R1:W-:Y:S04]  /*c8c30*/  STL [R1+0x1648], R22 ;  /* 0x0016481601007387 */ /* 0x0003e80000100800 */
[----:B-1----:R-:W2:Y:S04]  /*c8c40*/  LDL.LU.64 R22, [R1+0x4460] ;  /* 0x0044600001167983 */ /* 0x002ea80000300a00 */
[----:B------:R1:W-:Y:S04]  /*c8c50*/  STL.64 [R1+0x1640], R26 ;  /* 0x0016401a01007387 */ /* 0x0003e80000100a00 */
[----:B-1----:R-:W3:Y:S04]  /*c8c60*/  LDL.LU.64 R26, [R1+0x4458] ;  /* 0x00445800011a7983 */ /* 0x002ee80000300a00 */
[----:B------:R-:W2:Y:S04]  /*c8c70*/  LDL.LU R11, [R1+0x167c] ;  /* 0x00167c00010b7983 */ /* 0x000ea80000300800 */
[----:B------:R1:W-:Y:S04]  /*c8c80*/  STL [R1+0x1650], R28 ;  /* 0x0016501c01007387 */ /* 0x0003e80000100800 */
[----:B-1----:R-:W2:Y:S04]  /*c8c90*/  LDL.LU.64 R28, [R1+0x4450] ;  /* 0x00445000011c7983 */ /* 0x002ea80000300a00 */
[----:B------:R1:W-:Y:S04]  /*c8ca0*/  STL.64 [R1+0x4448], R4 ;  /* 0x0044480401007387 */ /* 0x0003e80000100a00 */
[----:B-1----:R0:W2:Y:S04]  /*c8cb0*/  LDL.64 R4, [R1+0x1648] ;  /* 0x0016480001047983 */ /* 0x0020a80000100a00 */
[----:B----4-:R-:W-:Y:S04]  /*c8cc0*/  STL.64 [R1+0x4430], R8 ;  /* 0x0044300801007387 */ /* 0x010fe80000100a00 */
[----:B------:R1:W-:Y:S04]  /*c8cd0*/  STL.64 [R1+0x4438], R14 ;  /* 0x0044380e01007387 */ /* 0x0003e80000100a00 */
[----:B-1----:R-:W4:Y:S04]  /*c8ce0*/  LDL.LU R14, [R1+0x165c] ;  /* 0x00165c00010e7983 */ /* 0x002f280000300800 */
[----:B------:R1:W-:Y:S04]  /*c8cf0*/  STL.64 [R1+0x4440], R16 ;  /* 0x0044401001007387 */ /* 0x0003e80000100a00 */
[----:B-1----:R0:W3:Y:S01]  /*c8d00*/  LDL.64 R16, [R1+0x1650] ;  /* 0x0016500001107983 */ /* 0x0020e20000100a00 */
[----:B--2---:R-:W-:-:S04]  /*c8d10*/  IMAD.MOV.U32 R5, RZ, RZ, R11 ;  /* 0x000000ffff057224 */ /* 0x004fc800078e000b */
[----:B------:R-:W-:Y:S02]  /*c8d20*/  IMAD.MOV.U32 R9, RZ, RZ, R5 ;  /* 0x000000ffff097224 */ /* 0x000fe400078e0005 */
[----:B------:R-:W-:-:S05]  /*c8d30*/  IMAD.X R5, R25, 0x1, R3, P4 ;  /* 0x0000000119057824 */ /* 0x000fca00020e0603 */
[----:B------:R1:W-:Y:S04]  /*c8d40*/  STL [R1+0x164c], R5 ;  /* 0x00164c0501007387 */ /* 0x0003e80000100800 */
[----:B-1----:R-:W3:Y:S01]  /*c8d50*/  LDL.LU.64 R4, [R1+0x4448] ;  /* 0x0044480001047983 */ /* 0x002ee20000300a00 */
[----:B----4-:R-:W-:Y:S02]  /*c8d60*/  SHF.R.S32.HI R11, RZ, 0x1f, R14 ;  /* 0x0000001fff0b7819 */ /* 0x010fe4000001140e */
[----:B------:R-:W-:Y:S01]  /*c8d70*/  IADD3 R8, P5, PT, R14, R0, RZ ;  /* 0x000000000e087210 */ /* 0x000fe20007fbe0ff */
[----:B---3--:R-:W-:-:S05]  /*c8d80*/  IMAD.X R17, R25, 0x1, R4, P6 ;  /* 0x0000000119117824 */ /* 0x008fca00030e0604 */
[----:B------:R1:W-:Y:S04]  /*c8d90*/  STL [R1+0x1654], R17 ;  /* 0x0016541101007387 */ /* 0x0003e80000100800 */
[----:B-1----:R-:W2:Y:S01]  /*c8da0*/  LDL.LU.64 R16, [R1+0x4440] ;  /* 0x0044400001107983 */ /* 0x002ea20000300a00 */
[----:B------:R-:W-:Y:S01]  /*c8db0*/  IADD3 R14, P6, PT, R14, R2, RZ ;  /* 0x000000020e0e7210 */ /* 0x000fe20007fde0ff */
[----:B------:R-:W-:Y:S02]  /*c8dc0*/  IMAD.MOV.U32 R25, RZ, RZ, R9 ;  /* 0x000000ffff197224 */ /* 0x000fe400078e0009 */
[----:B------:R-:W-:Y:S01]  /*c8dd0*/  IMAD.X R9, R11, 0x1, R3, P5 ;  /* 0x000000010b097824 */ /* 0x000fe200028e0603 */
[----:B------:R-:W-:Y:S04]  /*c8de0*/  STL.64 [R1+0x4428], R4 ;  /* 0x0044280401007387 */ /* 0x000fe80000100a00 */
[----:B------:R1:W-:Y:S04]  /*c8df0*/  STL [R1+0x1660], R14 ;  /* 0x0016600e01007387 */ /* 0x0003e80000100800 */
[----:B-1----:R-:W3:Y:S04]  /*c8e00*/  LDL.LU.64 R14, [R1+0x4438] ;  /* 0x00443800010e7983 */ /* 0x002ee80000300a00 */
[----:B------:R1:W-:Y:S04]  /*c8e10*/  STL.64 [R1+0x1658], R8 ;  /* 0x0016580801007387 */ /* 0x0003e80000100a00 */
[----:B-1----:R-:W4:Y:S04]  /*c8e20*/  LDL.LU.64 R8, [R1+0x4430] ;  /* 0x0044300001087983 */ /* 0x002f280000300a00 */
[----:B------:R1:W-:Y:S04]  /*c8e30*/  STL.64 [R1+0x4420], R2 ;  /* 0x0044200201007387 */ /* 0x0003e80000100a00 */
[----:B-1----:R0:W3:Y:S04]  /*c8e40*/  LDL.64 R2, [R1+0x1660] ;  /* 0x0016600001027983 */ /* 0x0020e80000100a00 */
[----:B--2---:R1:W-:Y:S04]  /*c8e50*/  STL.64 [R1+0x4410], R16 ;  /* 0x0044101001007387 */ /* 0x0043e80000100a00 */
[----:B-1----:R-:W2:Y:S02]  /*c8e60*/  LDL R17, [R1+0x166c] ;  /* 0x00166c0001117983 */ /* 0x002ea40000100800 */
[----:B--2---:R-:W-:-:S05]  /*c8e70*/  IADD3 R4, P4, PT, R17, R0, RZ ;  /* 0x0000000011047210 */ /* 0x004fca0007f9e0ff */
[----:B------:R1:W-:Y:S04]  /*c8e80*/  STL [R1+0x1668], R4 ;  /* 0x0016680401007387 */ /* 0x0003e80000100800 */
[----:B-1----:R-:W3:Y:S02]  /*c8e90*/  LDL.LU.64 R4, [R1+0x4428] ;  /* 0x0044280001047983 */ /* 0x002ee40000300a00 */
[----:B---3--:R-:W-:-:S05]  /*c8ea0*/  IMAD.X R3, R11, 0x1, R4, P6 ;  /* 0x000000010b037824 */ /* 0x008fca00030e0604 */
[----:B------:R1:W-:Y:S04]  /*c8eb0*/  STL [R1+0x1664], R3 ;  /* 0x0016640301007387 */ /* 0x0003e80000100800 */
[----:B-1----:R-:W2:Y:S04]  /*c8ec0*/  LDL.LU.64 R2, [R1+0x4420] ;  /* 0x0044200001027983 */ /* 0x002ea80000300a00 */
[----:B------:R1:W-:Y:S04]  /*c8ed0*/  STL.64 [R1+0x4418], R4 ;  /* 0x0044180401007387 */ /* 0x0003e80000100a00 */
[----:B-1----:R0:W3:Y:S01]  /*c8ee0*/  LDL.64 R4, [R1+0x1668] ;  /* 0x0016680001047983 */ /* 0x0020e20000100a00 */
[----:B------:R-:W-:Y:S01]  /*c8ef0*/  IMAD.MOV.U32 R16, RZ, RZ, R25 ;  /* 0x000000ffff107224 */ /* 0x000fe200078e0019 */
[----:B------:R-:W-:-:S02]  /*c8f00*/  SHF.R.S32.HI R25, RZ, 0x1f, R17 ;  /* 0x0000001fff197819 */ /* 0x000fc40000011411 */
[----:B------:R1:W-:Y:S01]  /*c8f10*/  STL.64 [R1+0x4408], R14 ;  /* 0x0044080e01007387 */ /* 0x0003e20000100a00 */
[----:B---3--:R-:W-:-:S04]  /*c8f20*/  IMAD.MOV.U32 R5, RZ, RZ, R16 ;  /* 0x000000ffff057224 */ /* 0x008fc800078e0010 */
[--C-:B-1----:R-:W-:Y:S01]  /*c8f30*/  IMAD.MOV.U32 R15, RZ, RZ, R5.reuse ;  /* 0x000000ffff0f7224 */ /* 0x102fe200078e0005 */
[----:B------:R-:W-:Y:S02]  /*c8f40*/  SHF.R.S32.HI R11, RZ, 0x1f, R5 ;  /* 0x0000001fff0b7819 */ /* 0x000fe40000011405 */
[----:B------:R-:W-:Y:S01]  /*c8f50*/  IADD3 R14, P5, PT, R5, R0, RZ ;  /* 0x00000000050e7210 */ /* 0x000fe20007fbe0ff */
[----:B--2---:R-:W-:-:S05]  /*c8f60*/  IMAD.X R5, R25, 0x1, R3, P4 ;  /* 0x0000000119057824 */ /* 0x004fca00020e0603 */
[----:B------:R1:W-:Y:S04]  /*c8f70*/  STL [R1+0x166c], R5 ;  /* 0x00166c0501007387 */ /* 0x0003e80000100800 */
[----:B-1----:R-:W2:Y:S01]  /*c8f80*/  LDL.LU.64 R4, [R1+0x4418] ;  /* 0x0044180001047983 */ /* 0x002ea20000300a00 */
[----:B------:R-:W-:-:S05]  /*c8f90*/  IADD3 R16, P6, PT, R17, R2, RZ ;  /* 0x0000000211107210 */ /* 0x000fca0007fde0ff */
[----:B--2---:R-:W-:-:S05]  /*c8fa0*/  IMAD.X R17, R25, 0x1, R4, P6 ;  /* 0x0000000119117824 */ /* 0x004fca00030e0604 */
[----:B------:R1:W-:Y:S04]  /*c8fb0*/  STL.64 [R1+0x1670], R16 ;  /* 0x0016701001007387 */ /* 0x0003e80000100a00 */
[----:B-1----:R-:W2:Y:S04]  /*c8fc0*/  LDL.LU.64 R16, [R1+0x4410] ;  /* 0x0044100001107983 */ /* 0x002ea80000300a00 */
[----:B--2---:R1:W-:Y:S02]  /*c8fd0*/  STL.64 [R1+0x4400], R16 ;  /* 0x0044001001007387 */ /* 0x0043e40000100a00 */
[----:B-1----:R-:W-:Y:S01]  /*c8fe0*/  IADD3 R16, P6, PT, R15, R2, RZ ;  /* 0x000000020f107210 */ /* 0x002fe20007fde0ff */
[----:B------:R-:W-:-:S05]  /*c8ff0*/  IMAD.X R15, R11, 0x1, R3, P5 ;  /* 0x000000010b0f7824 */ /* 0x000fca00028e0603 */
[----:B------:R1:W-:Y:S04]  /*c9000*/  STL.64 [R1+0x1678], R14 ;  /* 0x0016780e01007387 */ /* 0x0003e80000100a00 */
[----:B-1----:R-:W2:Y:S04]  /*c9010*/  LDL.LU.64 R14, [R1+0x4408] ;  /* 0x00440800010e7983 */ /* 0x002ea80000300a00 */
[----:B----4-:R1:W-:Y:S04]  /*c9020*/  STL.64 [R1+0x43f8], R8 ;  /* 0x0043f80801007387 */ /* 0x0103e80000100a00 */
[----:B-1----:R-:W3:Y:S04]  /*c9030*/  LDL.LU R8, [R1+0x168c] ;  /* 0x00168c0001087983 */ /* 0x002ee80000300800 */
[----:B------:R3:W-:Y:S01]  /*c9040*/  STL.64 [R1+0x43e8], R26 ;  /* 0x0043e81a01007387 */ /* 0x0007e20000100a00 */
[----:B------:R-:W-:Y:S01]  /*c9050*/  IMAD.X R17, R11, 0x1, R4, P6 ;  /* 0x000000010b117824 */ /* 0x000fe200030e0604 */
[----:B---3--:R-:W-:-:S02]  /*c9060*/  IADD3 R26, P4, PT, R8, R0, RZ ;  /* 0x00000000081a7210 */ /* 0x008fc40007f9e0ff */
[----:B------:R-:W-:Y:S02]  /*c9070*/  SHF.R.S32.HI R25, RZ, 0x1f, R8 ;  /* 0x0000001fff197819 */ /* 0x000fe40000011408 */
[----:B------:R-:W-:Y:S01]  /*c9080*/  IADD3 R8, P6, PT, R8, R2, RZ ;  /* 0x0000000208087210 */ /* 0x000fe20007fde0ff */
[----:B------:R-:W-:Y:S04]  /*c9090*/  STL [R1+0x43f0], R26 ;  /* 0x0043f01a01007387 */ /* 0x000fe80000100800 */
[----:B------:R1:W-:Y:S04]  /*c90a0*/  STL.64 [R1+0x1680], R16 ;  /* 0x0016801001007387 */ /* 0x0003e80000100a00 */
[----:B-1----:R-:W3:Y:S04]  /*c90b0*/  LDL.LU.64 R16, [R1+0x4400] ;  /* 0x0044000001107983 */ /* 0x002ee80000300a00 */
[----:B------:R1:W-:Y:S04]  /*c90c0*/  STL [R1+0x1690], R8 ;  /* 0x0016900801007387 */ /* 0x0003e80000100800 */
[----:B-1----:R-:W4:Y:S04]  /*c90d0*/  LDL.LU.64 R8, [R1+0x43f8] ;  /* 0x0043f80001087983 */ /* 0x002f280000300a00 */
[----:B----4-:R1:W-:Y:S04]  /*c90e0*/  STL [R1+0x43e4], R9 ;  /* 0x0043e40901007387 */ /* 0x0103e80000100800 */
[----:B-1----:R-:W4:Y:S02]  /*c90f0*/  LDL R9, [R1+0x169c] ;  /* 0x00169c0001097983 */ /* 0x002f240000100800 */
[----:B----4-:R-:W-:-:S05]  /*c9100*/  IADD3 R26, P5, PT, R9, R0, RZ ;  /* 0x00000000091a7210 */ /* 0x010fca0007fbe0ff */
[----:B------:R1:W-:Y:S04]  /*c9110*/  STL [R1+0x1698], R26 ;  /* 0x0016981a01007387 */ /* 0x0003e80000100800 */
[----:B-1----:R-:W4:Y:S01]  /*c9120*/  LDL.LU R26, [R1+0x43f0] ;  /* 0x0043f000011a7983 */ /* 0x002f220000300800 */
[----:B------:R-:W-:-:S05]  /*c9130*/  IMAD.X R27, R25, 0x1, R3, P4 ;  /* 0x00000001191b7824 */ /* 0x000fca00020e0603 */
[----:B----4-:R1:W-:Y:S04]  /*c9140*/  STL.64 [R1+0x1688], R26 ;  /* 0x0016881a01007387 */ /* 0x0103e80000100a00 */
[----:B-1----:R-:W4:Y:S04]  /*c9150*/  LDL.LU.64 R26, [R1+0x43e8] ;  /* 0x0043e800011a7983 */ /* 0x002f280000300a00 */
[----:B----4-:R-:W-:Y:S04]  /*c9160*/  STL.64 [R1+0x43d8], R26 ;  /* 0x0043d81a01007387 */ /* 0x010fe80000100a00 */
[----:B------:R1:W-:Y:S04]  /*c9170*/  STL [R1+0x43e0], R27 ;  /* 0x0043e01b01007387 */ /* 0x0003e80000100800 */
[----:B-1----:R0:W4:Y:S01]  /*c9180*/  LDL.64 R26, [R1+0x1698] ;  /* 0x00169800011a7983 */ /* 0x0021220000100a00 */
[--C-:B------:R-:W-:Y:S01]  /*c9190*/  SHF.R.S32.HI R11, RZ, 0x1f, R9.reuse ;  /* 0x0000001fff0b7819 */ /* 0x100fe20000011409 */
[----:B----4-:R-:W-:-:S02]  /*c91a0*/  IMAD.MOV.U32 R27, RZ, RZ, R9 ;  /* 0x000000ffff1b7224 */ /* 0x010fc400078e0009 */
[----:B------:R-:W4:Y:S04]  /*c91b0*/  LDL.LU R9, [R1+0x43e4] ;  /* 0x0043e40001097983 */ /* 0x000f280000300800 */
[----:B---3--:R1:W-:Y:S04]  /*c91c0*/  STL.64 [R1+0x43d0], R16 ;  /* 0x0043d01001007387 */ /* 0x0083e80000100a00 */
[----:B-1----:R0:W3:Y:S02]  /*c91d0*/  LDL.64 R16, [R1+0x1690] ;  /* 0x0016900001107983 */ /* 0x0020e40000100a00 */
[----:B---3--:R-:W-:Y:S01]  /*c91e0*/  IMAD.X R17, R25, 0x1, R4, P6 ;  /* 0x0000000119117824 */ /* 0x008fe200030e0604 */
[----:B------:R-:W-:Y:S01]  /*c91f0*/  IADD3 R16, P6, PT, R27, R2, RZ ;  /* 0x000000021b107210 */ /* 0x000fe20007fde0ff */
[----:B------:R-:W-:-:S03]  /*c9200*/  IMAD.X R27, R11, 0x1, R3, P5 ;  /* 0x000000010b1b7824 */ /* 0x000fc600028e0603 */
[----:B------:R-:W-:Y:S04]  /*c9210*/  STL [R1+0x1694], R17 ;  /* 0x0016941101007387 */ /* 0x000fe80000100800 */
[----:B------:R1:W-:Y:S04]  /*c9220*/  STL [R1+0x43cc], R29 ;  /* 0x0043cc1d01007387 */ /* 0x0003e80000100800 */
[----:B-1----:R-:W3:Y:S04]  /*c9230*/  LDL R29, [R1+0x16ac] ;  /* 0x0016ac00011d7983 */ /* 0x002ee80000100800 */
[----:B------:R1:W-:Y:S04]  /*c9240*/  STL [R1+0x169c], R27 ;  /* 0x00169c1b01007387 */ /* 0x0003e80000100800 */
[----:B-1----:R0:W2:Y:S01]  /*c9250*/  LDL.LU R27, [R1+0x43e0] ;  /* 0x0043e000011b7983 */ /* 0x0020a20000300800 */
[----:B------:R-:W-:Y:S01]  /*c9260*/  IMAD.X R17, R11, 0x1, R4, P6 ;  /* 0x000000010b117824 */ /* 0x000fe200030e0604 */
[----:B---3--:R-:W-:-:S05]  /*c9270*/  IADD3 R26, P4, PT, R29, R0, RZ ;  /* 0x000000001d1a7210 */ /* 0x008fca0007f9e0ff */
[----:B------:R2:W-:Y:S04]  /*c9280*/  STL [R1+0x16a8], R26 ;  /* 0x0016a81a01007387 */ /* 0x0005e80000100800 */
[----:B--2---:R-:W2:Y:S04]  /*c9290*/  LDL.LU.64 R26, [R1+0x43d8] ;  /* 0x0043d800011a7983 */ /* 0x004ea80000300a00 */
[----:B------:R1:W-:Y:S04]  /*c92a0*/  STL.64 [R1+0x16a0], R16 ;  /* 0x0016a01001007387 */ /* 0x0003e80000100a00 */
[----:B-1----:R-:W3:Y:S01]  /*c92b0*/  LDL.LU.64 R16, [R1+0x43d0] ;  /* 0x0043d00001107983 */ /* 0x002ee20000300a00 */
[----:B------:R-:W-:-:S03]  /*c92c0*/  SHF.R.S32.HI R25, RZ, 0x1f, R29 ;  /* 0x0000001fff197819 */ /* 0x000fc6000001141d */
[----:B---3--:R1:W-:Y:S02]  /*c92d0*/  STL.64 [R1+0x43c0], R16 ;  /* 0x0043c01001007387 */ /* 0x0083e40000100a00 */
[----:B-1----:R-:W-:Y:S02]  /*c92e0*/  IADD3 R16, P6, PT, R29, R2, RZ ;  /* 0x000000021d107210 */ /* 0x002fe40007fde0ff */
[----:B------:R-:W3:Y:S04]  /*c92f0*/  LDL.LU R29, [R1+0x43cc] ;  /* 0x0043cc00011d7983 */ /* 0x000ee80000300800 */
[----:B------:R1:W-:Y:S04]  /*c9300*/  STL [R1+0x43c8], R16 ;  /* 0x0043c81001007387 */ /* 0x0003e80000100800 */
[----:B-1----:R0:W2:Y:S04]  /*c9310*/  LDL.64 R16, [R1+0x16a8] ;  /* 0x0016a80001107983 */ /* 0x0020a80000100a00 */
[----:B---3--:R-:W-:Y:S04]  /*c9320*/  STL.64 [R1+0x43b0], R28 ;  /* 0x0043b01c01007387 */ /* 0x008fe80000100a00 */
[----:B----4-:R1:W-:Y:S01]  /*c9330*/  STL.64 [R1+0x43b8], R8 ;  /* 0x0043b80801007387 */ /* 0x0103e20000100a00 */
[----:B--2---:R-:W-:-:S03]  /*c9340*/  IMAD.X R17, R25, 0x1, R3, P4 ;  /* 0x0000000119117824 */ /* 0x004fc600020e0603 */
[----:B-1----:R-:W2:Y:S04]  /*c9350*/  LDL.LU R8, [R1+0x16bc] ;  /* 0x0016bc0001087983 */ /* 0x002ea80000300800 */
[----:B------:R1:W-:Y:S04]  /*c9360*/  STL [R1+0x16ac], R17 ;  /* 0x0016ac1101007387 */ /* 0x0003e80000100800 */
[----:B------:R-:W3:Y:S01]  /*c9370*/  LDL.LU R16, [R1+0x43c8] ;  /* 0x0043c80001107983 */ /* 0x000ee20000300800 */
[----:B-1----:R-:W-:-:S05]  /*c9380*/  IMAD.X R17, R25, 0x1, R4, P6 ;  /* 0x0000000119117824 */ /* 0x002fca00030e0604 */
[----:B---3--:R1:W-:Y:S04]  /*c9390*/  STL.64 [R1+0x16b0], R16 ;  /* 0x0016b01001007387 */ /* 0x0083e80000100a00 */
[----:B-1----:R-:W3:Y:S01]  /*c93a0*/  LDL.LU.64 R16, [R1+0x43c0] ;  /* 0x0043c00001107983 */ /* 0x002ee20000300a00 */
[----:B--2---:R-:W-:Y:S02]  /*c93b0*/  SHF.R.S32.HI R11, RZ, 0x1f, R8 ;  /* 0x0000001fff0b7819 */ /* 0x004fe40000011408 */
[C---:B------:R-:W-:Y:S02]  /*c93c0*/  IADD3 R28, P5, PT, R8.reuse, R0, RZ ;  /* 0x00000000081c7210 */ /* 0x040fe40007fbe0ff */
[----:B------:R-:W-:-:S03]  /*c93d0*/  IADD3 R8, P6, PT, R8, R2, RZ ;  /* 0x0000000208087210 */ /* 0x000fc60007fde0ff */
[C---:B------:R-:W-:Y:S01]  /*c93e0*/  IMAD.X R29, R11.reuse, 0x1, R3, P5 ;  /* 0x000000010b1d7824 */ /* 0x040fe200028e0603 */
[----:B---3--:R1:W-:Y:S04]  /*c93f0*/  STL.64 [R1+0x43a0], R16 ;  /* 0x0043a01001007387 */ /* 0x0083e80000100a00 */
[----:B-1----:R-:W2:Y:S04]  /*c9400*/  LDL.LU R16, [R1+0x16cc] ;  /* 0x0016cc0001107983 */ /* 0x002ea80000300800 */
[----:B------:R1:W-:Y:S04]  /*c9410*/  STL [R1+0x16c0], R8 ;  /* 0x0016c00801007387 */ /* 0x0003e80000100800 */
[----:B-1----:R-:W3:Y:S04]  /*c9420*/  LDL.LU.64 R8, [R1+0x43b8] ;  /* 0x0043b80001087983 */ /* 0x002ee80000300a00 */
[----:B------:R1:W-:Y:S04]  /*c9430*/  STL.64 [R1+0x16b8], R28 ;  /* 0x0016b81c01007387 */ /* 0x0003e80000100a00 */
[----:B-1----:R-:W4:Y:S04]  /*c9440*/  LDL.LU.64 R28, [R1+0x43b0] ;  /* 0x0043b000011c7983 */ /* 0x002f280000300a00 */
[----:B------:R1:W-:Y:S04]  /*c9450*/  STL.64 [R1+0x43a8], R2 ;  /* 0x0043a80201007387 */ /* 0x0003e80000100a00 */
[----:B-1----:R0:W2:Y:S04]  /*c9460*/  LDL.64 R2, [R1+0x16c0] ;  /* 0x0016c00001027983 */ /* 0x0020a80000100a00 */
[----:B----4-:R1:W-:Y:S04]  /*c9470*/  STL.64 [R1+0x4398], R28 ;  /* 0x0043981c01007387 */ /* 0x0103e80000100a00 */
[----:B-1----:R-:W4:Y:S01]  /*c9480*/  LDL R29, [R1+0x16dc] ;  /* 0x0016dc00011d7983 */ /* 0x002f220000100800 */
[----:B--2---:R-:W-:-:S05]  /*c9490*/  IMAD.X R3, R11, 0x1, R4, P6 ;  /* 0x000000010b037824 */ /* 0x004fca00030e0604 */
[----:B------:R1:W-:Y:S04]  /*c94a0*/  STL [R1+0x16c4], R3 ;  /* 0x0016c40301007387 */ /* 0x0003e80000100800 */
[----:B-1----:R-:W2:Y:S01]  /*c94b0*/  LDL.LU.64 R2, [R1+0x43a8] ;  /* 0x0043a80001027983 */ /* 0x002ea20000300a00 */
[----:B------:R-:W-:Y:S02]  /*c94c0*/  SHF.R.S32.HI R25, RZ, 0x1f, R16 ;  /* 0x0000001fff197819 */ /* 0x000fe40000011410 */
[C---:B------:R-:W-:Y:S02]  /*c94d0*/  IADD3 R28, P4, PT, R16.reuse, R0, RZ ;  /* 0x00000000101c7210 */ /* 0x040fe40007f9e0ff */
[----:B--2---:R-:W-:-:S05]  /*c94e0*/  IADD3 R16, P6, PT, R16, R2, RZ ;  /* 0x0000000210107210 */ /* 0x004fca0007fde0ff */
[----:B------:R1:W-:Y:S04]  /*c94f0*/  STL [R1+0x16d0], R16 ;  /* 0x0016d01001007387 */ /* 0x0003e80000100800 */
[----:B-1----:R-:W2:Y:S01]  /*c9500*/  LDL.LU.64 R16, [R1+0x43a0] ;  /* 0x0043a00001107983 */ /* 0x002ea20000300a00 */
[----:B----4-:R-:W-:-:S03]  /*c9510*/  SHF.R.S32.HI R11, RZ, 0x1f, R29 ;  /* 0x0000001fff0b7819 */ /* 0x010fc6000001141d */
[----:B--2---:R1:W-:Y:S04]  /*c9520*/  STL.64 [R1+0x4388], R16 ;  /* 0x0043881001007387 */ /* 0x0043e80000100a00 */
[----:B---3--:R2:W-:Y:S01]  /*c9530*/  STL.64 [R1+0x4390], R8 ;  /* 0x0043900801007387 */ /* 0x0085e20000100a00 */
[----:B-1----:R-:W-:-:S03]  /*c9540*/  IADD3 R16, P5, PT, R29, R0, RZ ;  /* 0x000000001d107210 */ /* 0x002fc60007fbe0ff */
[----:B--2---:R0:W2:Y:S01]  /*c9550*/  LDL.64 R8, [R1+0x16d0] ;  /* 0x0016d00001087983 */ /* 0x0040a20000100a00 */
[----:B------:R-:W-:-:S03]  /*c9560*/  IMAD.X R29, R25, 0x1, R3, P4 ;  /* 0x00000001191d7824 */ /* 0x000fc600020e0603 */
[----:B------:R-:W3:Y:S04]  /*c9570*/  LDL.LU R17, [R1+0x16dc] ;  /* 0x0016dc0001117983 */ /* 0x000ee80000300800 */
[----:B------:R1:W-:Y:S04]  /*c9580*/  STL.64 [R1+0x16c8], R28 ;  /* 0x0016c81c01007387 */ /* 0x0003e80000100a00 */
[----:B-1----:R-:W4:Y:S01]  /*c9590*/  LDL.LU.64 R28, [R1+0x4398] ;  /* 0x00439800011c7983 */ /* 0x002f220000300a00 */
[----:B--2---:R-:W-:-:S05]  /*c95a0*/  IMAD.X R9, R25, 0x1, R4, P6 ;  /* 0x0000000119097824 */ /* 0x004fca00030e0604 */
[----:B------:R1:W-:Y:S04]  /*c95b0*/  STL [R1+0x16d4], R9 ;  /* 0x0016d40901007387 */ /* 0x0003e80000100800 */
[----:B-1----:R-:W2:Y:S04]  /*c95c0*/  LDL.LU.64 R8, [R1+0x4390] ;  /* 0x0043900001087983 */ /* 0x002ea80000300a00 */
[----:B----4-:R1:W-:Y:S04]  /*c95d0*/  STL.64 [R1+0x4370], R28 ;  /* 0x0043701c01007387 */ /* 0x0103e80000100a00 */
[----:B-1----:R-:W4:Y:S04]  /*c95e0*/  LDL R28, [R1+0x16ec] ;  /* 0x0016ec00011c7983 */ /* 0x002f280000100800 */
[----:B------:R-:W-:Y:S04]  /*c95f0*/  STL.64 [R1+0x4380], R26 ;  /* 0x0043801a01007387 */ /* 0x000fe80000100a00 */
[----:B------:R3:W-:Y:S02]  /*c9600*/  STL.64 [R1+0x4378], R22 ;  /* 0x0043781601007387 */ /* 0x0007e40000100a00 */
[----:B---3--:R-:W-:Y:S01]  /*c9610*/  IADD3 R22, P6, PT, R17, R2, RZ ;  /* 0x0000000211167210 */ /* 0x008fe20007fde0ff */
[----:B------:R-:W-:-:S05]  /*c9620*/  IMAD.X R17, R11, 0x1, R3, P5 ;  /* 0x000000010b117824 */ /* 0x000fca00028e0603 */
[----:B------:R1:W-:Y:S04]  /*c9630*/  STL.64 [R1+0x16d8], R16 ;  /* 0x0016d81001007387 */ /* 0x0003e80000100a00 */
[----:B-1----:R-:W3:Y:S01]  /*c9640*/  LDL.LU.64 R16, [R1+0x4388] ;  /* 0x0043880001107983 */ /* 0x002ee20000300a00 */
[----:B------:R-:W-:Y:S01]  /*c9650*/  IMAD.X R23, R11, 0x1, R4, P6 ;  /* 0x000000010b177824 */ /* 0x000fe200030e0604 */
[C---:B----4-:R-:W-:Y:S02]  /*c9660*/  IADD3 R26, P4, PT, R28.reuse, R0, RZ ;  /* 0x000000001c1a7210 */ /* 0x050fe40007f9e0ff */
[----:B------:R-:W-:Y:S02]  /*c9670*/  SHF.R.S32.HI R25, RZ, 0x1f, R28 ;  /* 0x0000001fff197819 */ /* 0x000fe4000001141c */
[----:B------:R-:W-:Y:S01]  /*c9680*/  IADD3 R28, P6, PT, R28, R2, RZ ;  /* 0x000000021c1c7210 */ /* 0x000fe20007fde0ff */
[----:B------:R1:W-:Y:S04]  /*c9690*/  STL [R1+0x16e8], R26 ;  /* 0x0016e81a01007387 */ /* 0x0003e80000100800 */
[----:B-1----:R-:W4:Y:S04]  /*c96a0*/  LDL.LU.64 R26, [R1+0x4380] ;  /* 0x00438000011a7983 */ /* 0x002f280000300a00 */
[----:B------:R1:W-:Y:S04]  /*c96b0*/  STL.64 [R1+0x16e0], R22 ;  /* 0x0016e01601007387 */ /* 0x0003e80000100a00 */
[----:B-1----:R-:W2:Y:S04]  /*c96c0*/  LDL.LU.64 R22, [R1+0x4378] ;  /* 0x0043780001167983 */ /* 0x002ea80000300a00 */
[----:B------:R-:W2:Y:S04]  /*c96d0*/  LDL R11, [R1+0x171c] ;  /* 0x00171c00010b7983 */ /* 0x000ea80000100800 */
[----:B------:R1:W-:Y:S04]  /*c96e0*/  STL [R1+0x16f0], R28 ;  /* 0x0016f01c01007387 */ /* 0x0003e80000100800 */
[----:B-1----:R-:W2:Y:S04]  /*c96f0*/  LDL.LU.64 R28, [R1+0x4370] ;  /* 0x00437000011c7983 */ /* 0x002ea80000300a00 */
[----:B------:R-:W-:Y:S04]  /*c9700*/  STL.64 [R1+0x4368], R2 ;  /* 0x0043680201007387 */ /* 0x000fe80000100a00 */
[----:B------:R1:W-:Y:S04]  /*c9710*/  STL.64 [R1+0x4360], R4 ;  /* 0x0043600401007387 */ /* 0x0003e80000100a00 */
[----:B-1----:R0:W2:Y:S04]  /*c9720*/  LDL.64 R4, [R1+0x16e8] ;  /* 0x0016e80001047983 */ /* 0x0020a80000100a00 */
[----:B---3--:R1:W-:Y:S04]  /*c9730*/  STL.64 [R1+0x4350], R16 ;  /* 0x0043501001007387 */ /* 0x0083e80000100a00 */
[----:B-1----:R-:W3:Y:S04]  /*c9740*/  LDL R16, [R1+0x16fc] ;  /* 0x0016fc0001107983 */ /* 0x002ee80000100800 */
[----:B----4-:R1:W-:Y:S04]  /*c9750*/  STL.64 [R1+0x4358], R26 ;  /* 0x0043581a01007387 */ /* 0x0103e80000100a00 */
[----:B-1----:R0:W4:Y:S01]  /*c9760*/  LDL.64 R26, [R1+0x16f0] ;  /* 0x0016f000011a7983 */ /* 0x0021220000100a00 */
[----:B---3--:R-:W-:-:S05]  /*c9770*/  IADD3 R2, P5, PT, R16, R0, RZ ;  /* 0x0000000010027210 */ /* 0x008fca0007fbe0ff */
[----:B------:R1:W-:Y:S04]  /*c9780*/  STL [R1+0x16f8], R2 ;  /* 0x0016f80201007387 */ /* 0x0003e80000100800 */
[----:B-1----:R-:W2:Y:S02]  /*c9790*/  LDL.LU.64 R2, [R1+0x4368] ;  /* 0x0043680001027983 */ /* 0x002ea40000300a00 */
[----:B--2---:R-:W-:-:S05]  /*c97a0*/  IMAD.X R5, R25, 0x1, R3, P4 ;  /* 0x0000000119057824 */ /* 0x004fca00020e0603 */
[----:B------:R1:W-:Y:S04]  /*c97b0*/  STL [R1+0x16ec], R5 ;  /* 0x0016ec0501007387 */ /* 0x0003e80000100800 */
[----:B-1----:R-:W2:Y:S04]  /*c97c0*/  LDL.LU.64 R4, [R1+0x4360] ;  /* 0x0043600001047983 */ /* 0x002ea80000300a00 */
[----:B------:R1:W-:Y:S04]  /*c97d0*/  STL.64 [R1+0x4348], R28 ;  /* 0x0043481c01007387 */ /* 0x0003e80000100a00 */
[----:B-1----:R0:W3:Y:S01]  /*c97e0*/  LDL.64 R28, [R1+0x16f8] ;  /* 0x0016f800011c7983 */ /* 0x0020e20000100a00 */
[----:B----4-:R-:W-:Y:S01]  /*c97f0*/  IMAD.MOV.U32 R27, RZ, RZ, R11 ;  /* 0x000000ffff1b7224 */ /* 0x010fe200078e000b */
[----:B------:R-:W-:-:S03]  /*c9800*/  SHF.R.S32.HI R11, RZ, 0x1f, R16 ;  /* 0x0000001fff0b7819 */ /* 0x000fc60000011410 */
[----:B---3--:R-:W-:Y:S02]  /*c9810*/  IMAD.MOV.U32 R29, RZ, RZ, R27 ;  /* 0x000000ffff1d7224 */ /* 0x008fe400078e001b */
[----:B--2---:R-:W-:Y:S01]  /*c9820*/  IMAD.X R27, R25, 0x1, R4, P6 ;  /* 0x00000001191b7824 */ /* 0x004fe200030e0604 */
[----:B------:R-:W-:-:S04]  /*c9830*/  IADD3 R16, P6, PT, R16, R2, RZ ;  /* 0x0000000210107210 */ /* 0x000fc80007fde0ff */
[----:B------:R1:W-:Y:S04]  /*c9840*/  STL [R1+0x16f4], R27 ;  /* 0x0016f41b01007387 */ /* 0x0003e80000100800 */
[----:B-1----:R-:W2:Y:S04]  /*c9850*/  LDL.LU.64 R26, [R1+0x4358] ;  /* 0x00435800011a7983 */ /* 0x002ea80000300a00 */
[----:B------:R1:W-:Y:S04]  /*c9860*/  STL [R1+0x1700], R16 ;  /* 0x0017001001007387 */ /* 0x0003e80000100800 */
[----:B-1----:R-:W3:Y:S04]  /*c9870*/  LDL.LU.64 R16, [R1+0x4350] ;  /* 0x0043500001107983 */ /* 0x002ee80000300a00 */
[----:B---3--:R1:W-:Y:S04]  /*c9880*/  STL.64 [R1+0x4340], R16 ;  /* 0x0043401001007387 */ /* 0x0083e80000100a00 */
[----:B-1----:R0:W3:Y:S02]  /*c9890*/  LDL.64 R16, [R1+0x1700] ;  /* 0x0017000001107983 */ /* 0x0020e40000100a00 */
[----:B---3--:R-:W-:-:S02]  /*c98a0*/  IMAD.MOV.U32 R17, RZ, RZ, R29 ;  /* 0x000000ffff117224 */ /* 0x008fc400078e001d */
[----:B------:R-:W-:-:S05]  /*c98b0*/  IMAD.X R29, R11, 0x1, R3, P5 ;  /* 0x000000010b1d7824 */ /* 0x000fca00028e0603 */
[----:B------:R1:W-:Y:S04]  /*c98c0*/  STL [R1+0x16fc], R29 ;  /* 0x0016fc1d01007387 */ /* 0x0003e80000100800 */
[----:B-1----:R-:W3:Y:S04]  /*c98d0*/  LDL.LU.64 R28, [R1+0x4348] ;  /* 0x00434800011c7983 */ /* 0x002ee80000300a00 */
[----:B--2---:R1:W-:Y:S04]  /*c98e0*/  STL.64 [R1+0x4338], R26 ;  /* 0x0043381a01007387 */ /* 0x0043e80000100a00 */
[----:B-1----:R-:W2:Y:S04]  /*c98f0*/  LDL.LU R26, [R1+0x170c] ;  /* 0x00170c00011a7983 */ /* 0x002ea80000300800 */
[----:B---3--:R-:W-:Y:S04]  /*c9900*/  STL.64 [R1+0x4330], R28 ;  /* 0x0043301c01007387 */ /* 0x008fe80000100a00 */
[----:B------:R1:W-:Y:S02]  /*c9910*/  STL.64 [R1+0x4328], R8 ;  /* 0x0043280801007387 */ /* 0x0003e40000100a00 */
[----:B-1----:R-:W-:-:S02]  /*c9920*/  IMAD.MOV.U32 R9, RZ, RZ, R17 ;  /* 0x000000ffff097224 */ /* 0x002fc400078e0011 */
[----:B------:R-:W-:Y:S01]  /*c9930*/  IMAD.X R17, R11, 0x1, R4, P6 ;  /* 0x000000010b117824 */ /* 0x000fe200030e0604 */
[----:B--2---:R-:W-:Y:S02]  /*c9940*/  SHF.R.S32.HI R25, RZ, 0x1f, R26 ;  /* 0x0000001fff197819 */ /* 0x004fe4000001141a */
[C---:B------:R-:W-:Y:S02]  /*c9950*/  IADD3 R8, P4, PT, R26.reuse, R0, RZ ;  /* 0x000000001a087210 */ /* 0x040fe40007f9e0ff */
[----:B------:R-:W-:Y:S01]  /*c9960*/  IADD3 R26, P6, PT, R26, R2, RZ ;  /* 0x000000021a1a7210 */ /* 0x000fe20007fde0ff */
[----:B------:R1:W-:Y:S04]  /*c9970*/  STL [R1+0x1704], R17 ;  /* 0x0017041101007387 */ /* 0x0003e80000100800 */
[----:B-1----:R-:W2:Y:S04]  /*c9980*/  LDL.LU.64 R16, [R1+0x4340] ;  /* 0x0043400001107983 */ /* 0x002ea80000300a00 */
[----:B------:R1:W-:Y:S04]  /*c9990*/  STL [R1+0x1710], R26 ;  /* 0x0017101a01007387 */ /* 0x0003e80000100800 */
[----:B-1----:R-:W3:Y:S01]  /*c99a0*/  LDL.LU.64 R26, [R1+0x4338] ;  /* 0x00433800011a7983 */ /* 0x002ee20000300a00 */
[----:B------:R-:W-:-:S05]  /*c99b0*/  IADD3 R28, P5, PT, R9, R0, RZ ;  /* 0x00000000091c7210 */ /* 0x000fca0007fbe0ff */
[----:B------:R1:W-:Y:S04]  /*c99c0*/  STL [R1+0x1718], R28 ;  /* 0x0017181c01007387 */ /* 0x0003e80000100800 */
[----:B-1----:R-:W4:Y:S04]  /*c99d0*/  LDL.LU.64 R28, [R1+0x4330] ;  /* 0x00433000011c7983 */ /* 0x002f280000300a00 */
[----:B---3--:R1:W-:Y:S04]  /*c99e0*/  STL.64 [R1+0x4320], R26 ;  /* 0x0043201a01007387 */ /* 0x0083e80000100a00 */
[----:B-1----:R0:W3:Y:S01]  /*c99f0*/  LDL.64 R26, [R1+0x1710] ;  /* 0x00171000011a7983 */ /* 0x0020e20000100a00 */
[--C-:B------:R-:W-:Y:S01]  /*c9a00*/  SHF.R.S32.HI R11, RZ, 0x1f, R9.reuse ;  /* 0x0000001fff0b7819 */ /* 0x100fe20000011409 */
[----:B---3--:R-:W-:-:S02]  /*c9a10*/  IMAD.MOV.U32 R27, RZ, RZ, R9 ;  /* 0x000000ffff1b7224 */ /* 0x008fc400078e0009 */
[----:B------:R-:W-:-:S05]  /*c9a20*/  IMAD.X R9, R25, 0x1, R3, P4 ;  /* 0x0000000119097824 */ /* 0x000fca00020e0603 */
[----:B------:R1:W-:Y:S04]  /*c9a30*/  STL.64 [R1+0x1708], R8 ;  /* 0x0017080801007387 */ /* 0x0003e80000100a00 */
[----:B-1----:R-:W3:Y:S04]  /*c9a40*/  LDL.LU.64 R8, [R1+0x4328] ;  /* 0x0043280001087983 */ /* 0x002ee80000300a00 */
[----:B---3--:R-:W-:Y:S04]  /*c9a50*/  STL.64 [R1+0x4308], R8 ;  /* 0x0043080801007387 */ /* 0x008fe80000100a00 */
[----:B--2---:R1:W-:Y:S04]  /*c9a60*/  STL.64 [R1+0x4300], R16 ;  /* 0x0043001001007387 */ /* 0x0043e80000100a00 */
[----:B-1----:R-:W2:Y:S01]  /*c9a70*/  LDL R16, [R1+0x172c] ;  /* 0x00172c0001107983 */ /* 0x002ea20000100800 */
[----:B------:R-:W-:-:S03]  /*c9a80*/  IMAD.MOV.U32 R9, RZ, RZ, R27 ;  /* 0x000000ffff097224 */ /* 0x000fc600078e001b */
[----:B--2---:R1:W-:Y:S04]  /*c9a90*/  STL.64 [R1+0x4318], R16 ;  /* 0x0043181001007387 */ /* 0x0043e80000100a00 */
[----:B-1----:R0:W2:Y:S01]  /*c9aa0*/  LDL.64 R16, [R1+0x1718] ;  /* 0x0017180001107983 */ /* 0x0020a20000100a00 */
[----:B------:R-:W-:-:S03]  /*c9ab0*/  IMAD.X R27, R25, 0x1, R4, P6 ;  /* 0x00000001191b7824 */ /* 0x000fc600030e0604 */
[----:B----4-:R-:W-:Y:S04]  /*c9ac0*/  STL.64 [R1+0x4310], R28 ;  /* 0x0043101c01007387 */ /* 0x010fe80000100a00 */
[----:B------:R1:W-:Y:S04]  /*c9ad0*/  STL [R1+0x1714], R27 ;  /* 0x0017141b01007387 */ /* 0x0003e80000100800 */
[----:B-1----:R-:W3:Y:S01]  /*c9ae0*/  LDL.LU.64 R26, [R1+0x4320] ;  /* 0x00432000011a7983 */ /* 0x002ee20000300a00 */
[----:B--2---:R-:W-:-:S05]  /*c9af0*/  IMAD.X R17, R11, 0x1, R3, P5 ;  /* 0x000000010b117824 */ /* 0x004fca00028e0603 */
[----:B------:R1:W-:Y:S04]  /*c9b00*/  STL [R1+0x171c], R17 ;  /* 0x00171c1101007387 */ /* 0x0003e80000100800 */
[----:B-1----:R-:W2:Y:S01]  /*c9b10*/  LDL.LU.64 R16, [R1+0x4318] ;  /* 0x0043180001107983 */ /* 0x002ea20000300a00 */
[----:B------:R-:W-:-:S05]  /*c9b20*/  IADD3 R8, P6, PT, R9, R2, RZ ;  /* 0x0000000209087210 */ /* 0x000fca0007fde0ff */
[----:B------:R-:W-:Y:S01]  /*c9b30*/  IMAD.X R9, R11, 0x1, R4, P6 ;  /* 0x000000010b097824 */ /* 0x000fe200030e0604 */
        /* <DEDUP_REMOVED lines=8> */
[----:B-1----:R-:W3:Y:S04]  /*c9bc0*/  LDL.LU.64 R16, [R1+0x4300] ;  /* 0x0043000001107983 */ /* 0x002ee80000300a00 */
[----:B------:R-:W-:Y:S04]  /*c9bd0*/  STL.64 [R1+0x42f8], R2 ;  /* 0x0042f80201007387 */ /* 0x000fe80000100a00 */
[----:B--2---:R1:W-:Y:S04]  /*c9be0*/  STL.64 [R1+0x42f0], R28 ;  /* 0x0042f01c01007387 */ /* 0x0043e80000100a00 */
[----:B-1----:R0:W2:Y:S04]  /*c9bf0*/  LDL.64 R28, [R1+0x1728] ;  /* 0x00172800011c7983 */ /* 0x0020a80000100a00 */
[----:B---3--:R1:W-:Y:S04]  /*c9c00*/  STL [R1+0x42e4], R16 ;  /* 0x0042e41001007387 */ /* 0x0083e80000100800 */
[----:B-1----:R-:W3:Y:S04]  /*c9c10*/  LDL R16, [R1+0x173c] ;  /* 0x00173c0001107983 */ /* 0x002ee80000100800 */
[----:B------:R1:W-:Y:S04]  /*c9c20*/  STL.64 [R1+0x42e8], R26 ;  /* 0x0042e81a01007387 */ /* 0x0003e80000100a00 */
[----:B-1----:R0:W2:Y:S01]  /*c9c30*/  LDL.64 R26, [R1+0x1730] ;  /* 0x00173000011a7983 */ /* 0x0020a20000100a00 */
[----:B---3--:R-:W-:-:S05]  /*c9c40*/  IADD3 R2, P5, PT, R16, R0, RZ ;  /* 0x0000000010027210 */ /* 0x008fca0007fbe0ff */
[----:B------:R1:W-:Y:S04]  /*c9c50*/  STL [R1+0x1738], R2 ;  /* 0x0017380201007387 */ /* 0x0003e80000100800 */
[----:B-1----:R-:W2:Y:S02]  /*c9c60*/  LDL.LU.64 R2, [R1+0x42f8] ;  /* 0x0042f80001027983 */ /* 0x002ea40000300a00 */
[----:B--2---:R-:W-:-:S05]  /*c9c70*/  IMAD.X R29, R25, 0x1, R3, P4 ;  /* 0x00000001191d7824 */ /* 0x004fca00020e0603 */
[----:B------:R1:W-:Y:S04]  /*c9c80*/  STL [R1+0x172c], R29 ;  /* 0x00172c1d01007387 */ /* 0x0003e80000100800 */
[----:B-1----:R-:W2:Y:S04]  /*c9c90*/  LDL.LU.64 R28, [R1+0x42f0] ;  /* 0x0042f000011c7983 */ /* 0x002ea80000300a00 */
[----:B----4-:R1:W-:Y:S04]  /*c9ca0*/  STL.64 [R1+0x42d8], R8 ;  /* 0x0042d80801007387 */ /* 0x0103e80000100a00 */
[----:B-1----:R-:W3:Y:S01]  /*c9cb0*/  LDL.64 R8, [R1+0x1738] ;  /* 0x0017380001087983 */ /* 0x002ee20000100a00 */
[----:B------:R-:W-:Y:S01]  /*c9cc0*/  IMAD.X R27, R25, 0x1, R4, P6 ;  /* 0x00000001191b7824 */ /* 0x000fe200030e0604 */
[----:B------:R-:W-:-:S02]  /*c9cd0*/  SHF.R.S32.HI R11, RZ, 0x1f, R16 ;  /* 0x0000001fff0b7819 */ /* 0x000fc40000011410 */
[----:B---3--:R1:W-:Y:S04]  /*c9ce0*/  STL [R1+0x42e0], R8 ;  /* 0x0042e00801007387 */ /* 0x0083e80000100800 */
[----:B------:R3:W-:Y:S01]  /*c9cf0*/  STL [R1+0x1734], R27 ;  /* 0x0017341b01007387 */ /* 0x0007e20000100800 */
[----:B-1----:R-:W-:-:S03]  /*c9d00*/  IADD3 R8, P6, PT, R16, R2, RZ ;  /* 0x0000000210087210 */ /* 0x002fc60007fde0ff */
[----:B---3--:R-:W3:Y:S04]  /*c9d10*/  LDL.LU.64 R26, [R1+0x42e8] ;  /* 0x0042e800011a7983 */ /* 0x008ee80000300a00 */
[----:B------:R-:W-:Y:S04]  /*c9d20*/  STL.64 [R1+0x42d0], R4 ;  /* 0x0042d00401007387 */ /* 0x000fe80000100a00 */
[----:B------:R-:W4:Y:S04]  /*c9d30*/  LDL.LU R16, [R1+0x42e4] ;  /* 0x0042e40001107983 */ /* 0x000f280000300800 */
[----:B------:R1:W-:Y:S04]  /*c9d40*/  STL [R1+0x1740], R8 ;  /* 0x0017400801007387 */ /* 0x0003e80000100800 */
[----:B-1----:R0:W2:Y:S01]  /*c9d50*/  LDL.LU R8, [R1+0x42e0] ;  /* 0x0042e00001087983 */ /* 0x0020a20000300800 */
[----:B------:R-:W-:-:S05]  /*c9d60*/  IMAD.X R9, R11, 0x1, R3, P5 ;  /* 0x000000010b097824 */ /* 0x000fca00028e0603 */
[----:B------:R2:W-:Y:S04]  /*c9d70*/  STL [R1+0x173c], R9 ;  /* 0x00173c0901007387 */ /* 0x0005e80000100800 */
[----:B--2---:R-:W2:Y:S04]  /*c9d80*/  LDL.LU.64 R8, [R1+0x42d8] ;  /* 0x0042d80001087983 */ /* 0x004ea80000300a00 */
[----:B------:R1:W-:Y:S04]  /*c9d90*/  STL.64 [R1+0x42c8], R2 ;  /* 0x0042c80201007387 */ /* 0x0003e80000100a00 */
[----:B-1----:R0:W2:Y:S04]  /*c9da0*/  LDL.64 R2, [R1+0x1740] ;  /* 0x0017400001027983 */ /* 0x0020a80000100a00 */
[----:B----4-:R1:W-:Y:S04]  /*c9db0*/  STL.64 [R1+0x42c0], R16 ;  /* 0x0042c01001007387 */ /* 0x0103e80000100a00 */
[----:B-1----:R-:W4:Y:S04]  /*c9dc0*/  LDL R16, [R1+0x174c] ;  /* 0x00174c0001107983 */ /* 0x002f280000100800 */
[----:B------:R1:W-:Y:S04]  /*c9dd0*/  STL.64 [R1+0x42a8], R6 ;  /* 0x0042a80601007387 */ /* 0x0003e80000100a00 */
[----:B-1----:R-:W2:Y:S01]  /*c9de0*/  LDL.LU R6, [R1+0x175c] ;  /* 0x00175c0001067983 */ /* 0x002ea20000300800 */
[----:B----4-:R-:W-:-:S05]  /*c9df0*/  IADD3 R4, P4, PT, R16, R0, RZ ;  /* 0x0000000010047210 */ /* 0x010fca0007f9e0ff */
[----:B------:R1:W-:Y:S04]  /*c9e00*/  STL [R1+0x1748], R4 ;  /* 0x0017480401007387 */ /* 0x0003e80000100800 */
[----:B-1----:R-:W2:Y:S02]  /*c9e10*/  LDL.LU.64 R4, [R1+0x42d0] ;  /* 0x0042d00001047983 */ /* 0x002ea40000300a00 */
[----:B--2---:R-:W-:-:S05]  /*c9e20*/  IMAD.X R3, R11, 0x1, R4, P6 ;  /* 0x000000010b037824 */ /* 0x004fca00030e0604 */
[----:B------:R1:W-:Y:S04]  /*c9e30*/  STL [R1+0x1744], R3 ;  /* 0x0017440301007387 */ /* 0x0003e80000100800 */
[----:B-1----:R-:W2:Y:S01]  /*c9e40*/  LDL.LU.64 R2, [R1+0x42c8] ;  /* 0x0042c80001027983 */ /* 0x002ea20000300a00 */
[----:B------:R-:W-:Y:S02]  /*c9e50*/  SHF.R.S32.HI R25, RZ, 0x1f, R16 ;  /* 0x0000001fff197819 */ /* 0x000fe40000011410 */
[----:B--2---:R-:W-:-:S05]  /*c9e60*/  IADD3 R16, P6, PT, R16, R2, RZ ;  /* 0x0000000210107210 */ /* 0x004fca0007fde0ff */
[----:B------:R1:W-:Y:S04]  /*c9e70*/  STL [R1+0x1750], R16 ;  /* 0x0017501001007387 */ /* 0x0003e80000100800 */
[----:B-1----:R-:W2:Y:S04]  /*c9e80*/  LDL.LU.64 R16, [R1+0x42c0] ;  /* 0x0042c00001107983 */ /* 0x002ea80000300a00 */
[----:B------:R1:W-:Y:S04]  /*c9e90*/  STL.64 [R1+0x42b8], R4 ;  /* 0x0042b80401007387 */ /* 0x0003e80000100a00 */
[----:B-1----:R0:W4:Y:S04]  /*c9ea0*/  LDL.64 R4, [R1+0x1748] ;  /* 0x0017480001047983 */ /* 0x0021280000100a00 */
[----:B---3--:R1:W-:Y:S04]  /*c9eb0*/  STL.64 [R1+0x42b0], R26 ;  /* 0x0042b01a01007387 */ /* 0x0083e80000100a00 */
[----:B-1----:R0:W3:Y:S04]  /*c9ec0*/  LDL.64 R26, [R1+0x1750] ;  /* 0x00175000011a7983 */ /* 0x0020e80000100a00 */
[----:B--2---:R-:W-:Y:S01]  /*c9ed0*/  STL.64 [R1+0x42a0], R16 ;  /* 0x0042a01001007387 */ /* 0x004fe20000100a00 */
[----:B----4-:R-:W-:-:S05]  /*c9ee0*/  IMAD.X R5, R25, 0x1, R3, P4 ;  /* 0x0000000119057824 */ /* 0x010fca00020e0603 */
[----:B------:R1:W-:Y:S04]  /*c9ef0*/  STL [R1+0x174c], R5 ;  /* 0x00174c0501007387 */ /* 0x0003e80000100800 */
[----:B-1----:R-:W3:Y:S01]  /*c9f00*/  LDL.LU.64 R4, [R1+0x42b8] ;  /* 0x0042b80001047983 */ /* 0x002ee20000300a00 */
[----:B------:R-:W-:Y:S02]  /*c9f10*/  SHF.R.S32.HI R11, RZ, 0x1f, R6 ;  /* 0x0000001fff0b7819 */ /* 0x000fe40000011406 */
[----:B------:R-:W-:-:S05]  /*c9f20*/  IADD3 R16, P5, PT, R6, R0, RZ ;  /* 0x0000000006107210 */ /* 0x000fca0007fbe0ff */
[----:B------:R-:W-:Y:S02]  /*c9f30*/  IMAD.X R17, R11, 0x1, R3, P5 ;  /* 0x000000010b117824 */ /* 0x000fe400028e0603 */
[----:B---3--:R-:W-:Y:S01]  /*c9f40*/  IMAD.X R27, R25, 0x1, R4, P6 ;  /* 0x00000001191b7824 */ /* 0x008fe200030e0604 */
        /* <DEDUP_REMOVED lines=8> */
[----:B-1----:R0:W3:Y:S04]  /*c9fd0*/  LDL.64 R2, [R1+0x1760] ;  /* 0x0017600001027983 */ /* 0x0020e80000100a00 */
[----:B--2---:R1:W-:Y:S04]  /*c9fe0*/  STL.64 [R1+0x4290], R26 ;  /* 0x0042901a01007387 */ /* 0x0043e80000100a00 */
[----:B-1----:R-:W2:Y:S04]  /*c9ff0*/  LDL.LU R26, [R1+0x176c] ;  /* 0x00176c00011a7983 */ /* 0x002ea80000300800 */
[----:B------:R-:W-:Y:S04]  /*ca000*/  STL.64 [R1+0x4288], R8 ;  /* 0x0042880801007387 */ /* 0x000fe80000100a00 */
[----:B----4-:R1:W-:Y:S04]  /*ca010*/  STL.64 [R1+0x4278], R16 ;  /* 0x0042781001007387 */ /* 0x0103e80000100a00 */
[----:B-1----:R-:W4:Y:S01]  /*ca020*/  LDL.LU R16, [R1+0x177c] ;  /* 0x00177c0001107983 */ /* 0x002f220000300800 */
[----:B---3--:R-:W-:-:S05]  /*ca030*/  IMAD.X R3, R11, 0x1, R4, P6 ;  /* 0x000000010b037824 */ /* 0x008fca00030e0604 */
[----:B------:R1:W-:Y:S04]  /*ca040*/  STL [R1+0x1764], R3 ;  /* 0x0017640301007387 */ /* 0x0003e80000100800 */
[----:B-1----:R-:W3:Y:S01]  /*ca050*/  LDL.LU.64 R2, [R1+0x4298] ;  /* 0x0042980001027983 */ /* 0x002ee20000300a00 */
[----:B--2---:R-:W-:Y:S02]  /*ca060*/  SHF.R.S32.HI R25, RZ, 0x1f, R26 ;  /* 0x0000001fff197819 */ /* 0x004fe4000001141a */
[C---:B------:R-:W-:Y:S02]  /*ca070*/  IADD3 R8, P4, PT, R26.reuse, R0, RZ ;  /* 0x000000001a087210 */ /* 0x040fe40007f9e0ff */
[----:B---3--:R-:W-:-:S05]  /*ca080*/  IADD3 R26, P6, PT, R26, R2, RZ ;  /* 0x000000021a1a7210 */ /* 0x008fca0007fde0ff */
[----:B------:R1:W-:Y:S04]  /*ca090*/  STL [R1+0x1770], R26 ;  /* 0x0017701a01007387 */ /* 0x0003e80000100800 */
[----:B-1----:R-:W2:Y:S04]  /*ca0a0*/  LDL.LU.64 R26, [R1+0x4290] ;  /* 0x00429000011a7983 */ /* 0x002ea80000300a00 */
[----:B------:R1:W-:Y:S04]  /*ca0b0*/  STL.64 [R1+0x4280], R6 ;  /* 0x0042800601007387 */ /* 0x0003e80000100a00 */
[----:B-1----:R0:W3:Y:S01]  /*ca0c0*/  LDL.64 R6, [R1+0x1770] ;  /* 0x0017700001067983 */ /* 0x0020e20000100a00 */
[----:B------:R-:W-:Y:S01]  /*ca0d0*/  IMAD.X R9, R25, 0x1, R3, P4 ;  /* 0x0000000119097824 */ /* 0x000fe200020e0603 */
[----:B----4-:R-:W-:-:S02]  /*ca0e0*/  SHF.R.S32.HI R11, RZ, 0x1f, R16 ;  /* 0x0000001fff0b7819 */ /* 0x010fc40000011410 */
[----:B--2---:R1:W-:Y:S04]  /*ca0f0*/  STL.64 [R1+0x4270], R26 ;  /* 0x0042701a01007387 */ /* 0x0043e80000100a00 */
[----:B------:R2:W-:Y:S01]  /*ca100*/  STL.64 [R1+0x1768], R8 ;  /* 0x0017680801007387 */ /* 0x0005e20000100a00 */
[C---:B-1----:R-:W-:Y:S01]  /*ca110*/  IADD3 R26, P5, PT, R16.reuse, R0, RZ ;  /* 0x00000000101a7210 */ /* 0x042fe20007fbe0ff */
[----:B---3--:R-:W-:Y:S01]  /*ca120*/  IMAD.X R7, R25, 0x1, R4, P6 ;  /* 0x0000000119077824 */ /* 0x008fe200030e0604 */
[----:B------:R-:W-:Y:S01]  /*ca130*/  IADD3 R16, P6, PT, R16, R2, RZ ;  /* 0x0000000210107210 */ /* 0x000fe20007fde0ff */
[----:B--2---:R-:W2:Y:S04]  /*ca140*/  LDL.LU.64 R8, [R1+0x4288] ;  /* 0x0042880001087983 */ /* 0x004ea80000300a00 */
[----:B------:R1:W-:Y:S01]  /*ca150*/  STL [R1+0x1774], R7 ;  /* 0x0017740701007387 */ /* 0x0003e20000100800 */
[----:B------:R-:W-:-:S03]  /*ca160*/  IMAD.X R27, R11, 0x1, R3, P5 ;  /* 0x000000010b1b7824 */ /* 0x000fc600028e0603 */
[----:B-1----:R-:W3:Y:S04]  /*ca170*/  LDL.LU.64 R6, [R1+0x4280] ;  /* 0x0042800001067983 */ /* 0x002ee80000300a00 */
[----:B------:R1:W-:Y:S04]  /*ca180*/  STL [R1+0x1780], R16 ;  /* 0x0017801001007387 */ /* 0x0003e80000100800 */
[----:B-1----:R-:W4:Y:S04]  /*ca190*/  LDL.LU.64 R16, [R1+0x4278] ;  /* 0x0042780001107983 */ /* 0x002f280000300a00 */
[----:B------:R1:W-:Y:S04]  /*ca1a0*/  STL.64 [R1+0x1778], R26 ;  /* 0x0017781a01007387 */ /* 0x0003e80000100a00 */
[----:B-1----:R-:W2:Y:S04]  /*ca1b0*/  LDL.LU.64 R26, [R1+0x4270] ;  /* 0x00427000011a7983 */ /* 0x002ea80000300a00 */
[----:B------:R1:W-:Y:S04]  /*ca1c0*/  STL.64 [R1+0x4268], R2 ;  /* 0x0042680201007387 */ /* 0x0003e80000100a00 */
[----:B-1----:R0:W4:Y:S04]  /*ca1d0*/  LDL.64 R2, [R1+0x1780] ;  /* 0x0017800001027983 */ /* 0x0021280000100a00 */
[----:B---3--:R1:W-:Y:S04]  /*ca1e0*/  STL.64 [R1+0x4260], R6 ;  /* 0x0042600601007387 */ /* 0x0083e80000100a00 */
[----:B-1----:R-:W3:Y:S04]  /*ca1f0*/  LDL.LU R6, [R1+0x178c] ;  /* 0x00178c0001067983 */ /* 0x002ee80000300800 */
[----:B------:R-:W-:Y:S04]  /*ca200*/  STL.64 [R1+0x4258], R18 ;  /* 0x0042581201007387 */ /* 0x000fe80000100a00 */
[----:B--2---:R1:W-:Y:S04]  /*ca210*/  STL.64 [R1+0x4248], R26 ;  /* 0x0042481a01007387 */ /* 0x0043e80000100a00 */
[----:B-1----:R-:W2:Y:S01]  /*ca220*/  LDL.LU R26, [R1+0x179c] ;  /* 0x00179c00011a7983 */ /* 0x002ea20000300800 */
[----:B----4-:R-:W-:-:S05]  /*ca230*/  IMAD.X R3, R11, 0x1, R4, P6 ;  /* 0x000000010b037824 */ /* 0x010fca00030e0604 */
[----:B------:R1:W-:Y:S04]  /*ca240*/  STL [R1+0x1784], R3 ;  /* 0x0017840301007387 */ /* 0x0003e80000100800 */
[----:B-1----:R-:W4:Y:S01]  /*ca250*/  LDL.LU.64 R2, [R1+0x4268] ;  /* 0x0042680001027983 */ /* 0x002f220000300a00 */
[----:B---3--:R-:W-:Y:S02]  /*ca260*/  SHF.R.S32.HI R25, RZ, 0x1f, R6 ;  /* 0x0000001fff197819 */ /* 0x008fe40000011406 */
[C---:B------:R-:W-:Y:S02]  /*ca270*/  IADD3 R18, P4, PT, R6.reuse, R0, RZ ;  /* 0x0000000006127210 */ /* 0x040fe40007f9e0ff */
[----:B----4-:R-:W-:-:S05]  /*ca280*/  IADD3 R6, P6, PT, R6, R2, RZ ;  /* 0x0000000206067210 */ /* 0x010fca0007fde0ff */
[----:B------:R1:W-:Y:S04]  /*ca290*/  STL [R1+0x1790], R6 ;  /* 0x0017900601007387 */ /* 0x0003e80000100800 */
[----:B-1----:R-:W3:Y:S04]  /*ca2a0*/  LDL.LU.64 R6, [R1+0x4260] ;  /* 0x0042600001067983 */ /* 0x002ee80000300a00 */
[----:B------:R1:W-:Y:S04]  /*ca2b0*/  STL.64 [R1+0x4250], R16 ;  /* 0x0042501001007387 */ /* 0x0003e80000100a00 */
[----:B-1----:R0:W4:Y:S01]  /*ca2c0*/  LDL.64 R16, [R1+0x1790] ;  /* 0x0017900001107983 */ /* 0x0021220000100a00 */
[----:B------:R-:W-:Y:S01]  /*ca2d0*/  IMAD.X R19, R25, 0x1, R3, P4 ;  /* 0x0000000119137824 */ /* 0x000fe200020e0603 */
[----:B--2---:R-:W-:-:S02]  /*ca2e0*/  SHF.R.S32.HI R11, RZ, 0x1f, R26 ;  /* 0x0000001fff0b7819 */ /* 0x004fc4000001141a */
[----:B---3--:R1:W-:Y:S04]  /*ca2f0*/  STL.64 [R1+0x4240], R6 ;  /* 0x0042400601007387 */ /* 0x0083e80000100a00 */
[----:B------:R2:W-:Y:S01]  /*ca300*/  STL.64 [R1+0x1788], R18 ;  /* 0x0017881201007387 */ /* 0x0005e20000100a00 */
[C---:B-1----:R-:W-:Y:S01]  /*ca310*/  IADD3 R6, P5, PT, R26.reuse, R0, RZ ;  /* 0x000000001a067210 */ /* 0x042fe20007fbe0ff */
[----:B----4-:R-:W-:Y:S01]  /*ca320*/  IMAD.X R17, R25, 0x1, R4, P6 ;  /* 0x0000000119117824 */ /* 0x010fe200030e0604 */
[----:B------:R-:W-:Y:S01]  /*ca330*/  IADD3 R26, P6, PT, R26, R2, RZ ;  /* 0x000000021a1a7210 */ /* 0x000fe20007fde0ff */
[----:B--2---:R-:W2:Y:S04]  /*ca340*/  LDL.LU.64 R18, [R1+0x4258] ;  /* 0x0042580001127983 */ /* 0x004ea80000300a00 */
[----:B------:R1:W-:Y:S04]  /*ca350*/  STL [R1+0x1794], R17 ;  /* 0x0017941101007387 */ /* 0x0003e80000100800 */
[----:B-1----:R-:W3:Y:S04]  /*ca360*/  LDL.LU.64 R16, [R1+0x4250] ;  /* 0x0042500001107983 */ /* 0x002ee80000300a00 */
[----:B------:R1:W-:Y:S04]  /*ca370*/  STL [R1+0x17a0], R26 ;  /* 0x0017a01a01007387 */ /* 0x0003e80000100800 */
[----:B-1----:R-:W4:Y:S01]  /*ca380*/  LDL.LU.64 R26, [R1+0x4248] ;  /* 0x00424800011a7983 */ /* 0x002f220000300a00 */
[----:B------:R-:W-:-:S03]  /*ca390*/  IMAD.X R7, R11, 0x1, R3, P5 ;  /* 0x000000010b077824 */ /* 0x000fc600028e0603 */
[----:B----4-:R1:W-:Y:S04]  /*ca3a0*/  STL.64 [R1+0x4230], R26 ;  /* 0x0042301a01007387 */ /* 0x0103e80000100a00 */
[----:B-1----:R-:W4:Y:S04]  /*ca3b0*/  LDL.LU R26, [R1+0x17ac] ;  /* 0x0017ac00011a7983 */ /* 0x002f280000300800 */
[----:B------:R1:W-:Y:S04]  /*ca3c0*/  STL.64 [R1+0x1798], R6 ;  /* 0x0017980601007387 */ /* 0x0003e80000100a00 */
[----:B-1----:R-:W2:Y:S04]  /*ca3d0*/  LDL.LU.64 R6, [R1+0x4240] ;  /* 0x0042400001067983 */ /* 0x002ea80000300a00 */
[----:B------:R1:W-:Y:S04]  /*ca3e0*/  STL.64 [R1+0x4238], R2 ;  /* 0x0042380201007387 */ /* 0x0003e80000100a00 */
[----:B-1----:R0:W3:Y:S04]  /*ca3f0*/  LDL.64 R2, [R1+0x17a0] ;  /* 0x0017a00001027983 */ /* 0x0020e80000100a00 */
[----:B--2---:R-:W-:Y:S04]  /*ca400*/  STL.64 [R1+0x4228], R6 ;  /* 0x0042280601007387 */ /* 0x004fe80000100a00 */
[----:B------:R1:W-:Y:S01]  /*ca410*/  STL.64 [R1+0x4218], R22 ;  /* 0x0042181601007387 */ /* 0x0003e20000100a00 */
[----:B---3--:R-:W-:-:S03]  /*ca420*/  IMAD.X R3, R11, 0x1, R4, P6 ;  /* 0x000000010b037824 */ /* 0x008fc600030e0604 */
[----:B-1----:R-:W2:Y:S04]  /*ca430*/  LDL.LU R22, [R1+0x210] ;  /* 0x0002100001167983 */ /* 0x002ea80000300800 */
[----:B------:R1:W-:Y:S04]  /*ca440*/  STL [R1+0x17a4], R3 ;  /* 0x0017a40301007387 */ /* 0x0003e80000100800 */
[----:B-1----:R-:W3:Y:S01]  /*ca450*/  LDL.LU.64 R2, [R1+0x4238] ;  /* 0x0042380001027983 */ /* 0x002ee20000300a00 */
[----:B----4-:R-:W-:Y:S02]  /*ca460*/  SHF.R.S32.HI R25, RZ, 0x1f, R26 ;  /* 0x0000001fff197819 */ /* 0x010fe4000001141a */
[----:B------:R-:W-:-:S02]  /*ca470*/  IADD3 R6, P4, PT, R26, R0, RZ ;  /* 0x000000001a067210 */ /* 0x000fc40007f9e0ff */
[----:B---3--:R-:W-:-:S05]  /*ca480*/  IADD3 R26, P6, PT, R26, R2, RZ ;  /* 0x000000021a1a7210 */ /* 0x008fca0007fde0ff */
[----:B------:R1:W-:Y:S04]  /*ca490*/  STL [R1+0x17b0], R26 ;  /* 0x0017b01a01007387 */ /* 0x0003e80000100800 */
[----:B-1----:R-:W3:Y:S04]  /*ca4a0*/  LDL.LU.64 R26, [R1+0x4230] ;  /* 0x00423000011a7983 */ /* 0x002ee80000300a00 */
[----:B---3--:R-:W-:Y:S04]  /*ca4b0*/  STL.64 [R1+0x4210], R26 ;  /* 0x0042101a01007387 */ /* 0x008fe80000100a00 */
[----:B------:R1:W-:Y:S04]  /*ca4c0*/  STL.64 [R1+0x4220], R16 ;  /* 0x0042201001007387 */ /* 0x0003e80000100a00 */
[----:B-1----:R0:W3:Y:S01]  /*ca4d0*/  LDL.64 R16, [R1+0x17b0] ;  /* 0x0017b00001107983 */ /* 0x0020e20000100a00 */
[----:B------:R-:W-:Y:S01]  /*ca4e0*/  IMAD.X R7, R25, 0x1, R3, P4 ;  /* 0x0000000119077824 */ /* 0x000fe200020e0603 */
[----:B--2---:R-:W-:-:S02]  /*ca4f0*/  SHF.R.S32.HI R11, RZ, 0x1f, R22 ;  /* 0x0000001fff0b7819 */ /* 0x004fc40000011416 */
[C---:B------:R-:W-:Y:S02]  /*ca500*/  IADD3 R26, P5, PT, R22.reuse, R0, RZ ;  /* 0x00000000161a7210 */ /* 0x040fe40007fbe0ff */
[----:B------:R1:W-:Y:S04]  /*ca510*/  STL.64 [R1+0x17a8], R6 ;  /* 0x0017a80601007387 */ /* 0x0003e80000100a00 */
[----:B-1----:R-:W2:Y:S01]  /*ca520*/  LDL.LU.64 R6, [R1+0x4228] ;  /* 0x0042280001067983 */ /* 0x002ea20000300a00 */
[----:B---3--:R-:W-:Y:S01]  /*ca530*/  IMAD.X R17, R25, 0x1, R4, P6 ;  /* 0x0000000119117824 */ /* 0x008fe200030e0604 */
[----:B------:R-:W-:-:S04]  /*ca540*/  IADD3 R22, P6, PT, R22, R2, RZ ;  /* 0x0000000216167210 */ /* 0x000fc80007fde0ff */
[----:B------:R1:W-:Y:S04]  /*ca550*/  STL [R1+0x17b4], R17 ;  /* 0x0017b41101007387 */ /* 0x0003e80000100800 */
[----:B-1----:R-:W3:Y:S04]  /*ca560*/  LDL.LU.64 R16, [R1+0x4220] ;  /* 0x0042200001107983 */ /* 0x002ee80000300a00 */
[----:B------:R1:W-:Y:S04]  /*ca570*/  STL [R1+0x17c0], R22 ;  /* 0x0017c01601007387 */ /* 0x0003e80000100800 */
[----:B-1----:R-:W4:Y:S01]  /*ca580*/  LDL.LU.64 R22, [R1+0x4218] ;  /* 0x0042180001167983 */ /* 0x002f220000300a00 */
[----:B------:R-:W-:-:S03]  /*ca590*/  IMAD.X R27, R11, 0x1, R3, P5 ;  /* 0x000000010b1b7824 */ /* 0x000fc600028e0603 */
[----:B----4-:R1:W-:Y:S04]  /*ca5a0*/  STL.64 [R1+0x4200], R22 ;  /* 0x0042001601007387 */ /* 0x0103e80000100a00 */
[----:B-1----:R-:W4:Y:S04]  /*ca5b0*/  LDL.64 R22, [R1+0x17c0] ;  /* 0x0017c00001167983 */ /* 0x002f280000100a00 */
[----:B----4-:R-:W-:Y:S04]  /*ca5c0*/  STL [R1+0x4208], R22 ;  /* 0x0042081601007387 */ /* 0x010fe80000100800 */
[----:B------:R1:W-:Y:S04]  /*ca5d0*/  STL.64 [R1+0x17b8], R26 ;  /* 0x0017b81a01007387 */ /* 0x0003e80000100a00 */
[----:B-1----:R-:W4:Y:S04]  /*ca5e0*/  LDL.LU.64 R26, [R1+0x4210] ;  /* 0x00421000011a7983 */ /* 0x002f280000300a00 */
[----:B----4-:R1:W-:Y:S04]  /*ca5f0*/  STL.64 [R1+0x41f8], R26 ;  /* 0x0041f81a01007387 */ /* 0x0103e80000100a00 */
[----:B-1----:R-:W4:Y:S04]  /*ca600*/  LDL.LU R26, [R1+0x214] ;  /* 0x00021400011a7983 */ /* 0x002f280000300800 */
[----:B------:R1:W-:Y:S04]  /*ca610*/  STL.64 [R1+0x41f0], R18 ;  /* 0x0041f01201007387 */ /* 0x0003e80000100a00 */
[----:B-1----:R-:W2:Y:S01]  /*ca620*/  LDL R18, [R1+0x218] ;  /* 0x0002180001127983 */ /* 0x002ea20000100800 */
[----:B----4-:R-:W-:-:S05]  /*ca630*/  IADD3 R22, P4, PT, R26, R0, RZ ;  /* 0x000000001a167210 */ /* 0x010fca0007f9e0ff */
[----:B------:R1:W-:Y:S04]  /*ca640*/  STL [R1+0x17c8], R22 ;  /* 0x0017c81601007387 */ /* 0x0003e80000100800 */
[----:B-1----:R0:W4:Y:S01]  /*ca650*/  LDL.LU R22, [R1+0x4208] ;  /* 0x0042080001167983 */ /* 0x0021220000300800 */
[----:B------:R-:W-:-:S05]  /*ca660*/  IMAD.X R23, R11, 0x1, R4, P6 ;  /* 0x000000010b177824 */ /* 0x000fca00030e0604 */
[----:B------:R4:W-:Y:S04]  /*ca670*/  STL [R1+0x17c4], R23 ;  /* 0x0017c41701007387 */ /* 0x0009e80000100800 */
[----:B----4-:R-:W4:Y:S01]  /*ca680*/  LDL.LU.64 R22, [R1+0x4200] ;  /* 0x0042000001167983 */ /* 0x010f220000300a00 */
[----:B------:R-:W-:Y:S02]  /*ca690*/  SHF.R.S32.HI R25, RZ, 0x1f, R26 ;  /* 0x0000001fff197819 */ /* 0x000fe4000001141a */
[----:B------:R-:W-:Y:S02]  /*ca6a0*/  IADD3 R26, P6, PT, R26, R2, RZ ;  /* 0x000000021a1a7210 */ /* 0x000fe40007fde0ff */
[----:B--2---:R-:W-:Y:S02]  /*ca6b0*/  SHF.R.S32.HI R11, RZ, 0x1f, R18 ;  /* 0x0000001fff0b7819 */ /* 0x004fe40000011412 */
[----:B------:R-:W-:Y:S01]  /*ca6c0*/  IADD3 R18, P5, PT, R18, R0, RZ ;  /* 0x0000000012127210 */ /* 0x000fe20007fbe0ff */
[----:B----4-:R1:W-:Y:S04]  /*ca6d0*/  STL.64 [R1+0x41e8], R22 ;  /* 0x0041e81601007387 */ /* 0x0103e80000100a00 */
[----:B-1----:R0:W2:Y:S04]  /*ca6e0*/  LDL.64 R22, [R1+0x17c8] ;  /* 0x0017c80001167983 */ /* 0x0020a80000100a00 */
[----:B------:R1:W-:Y:S04]  /*ca6f0*/  STL [R1+0x17d0], R26 ;  /* 0x0017d01a01007387 */ /* 0x0003e80000100800 */
[----:B-1----:R-:W4:Y:S04]  /*ca700*/  LDL.LU.64 R26, [R1+0x41f8] ;  /* 0x0041f800011a7983 */ /* 0x002f280000300a00 */
[----:B------:R1:W-:Y:S04]  /*ca710*/  STL [R1+0x17d8], R18 ;  /* 0x0017d81201007387 */ /* 0x0003e80000100800 */
[----:B-1----:R-:W2:Y:S04]  /*ca720*/  LDL.LU.64 R18, [R1+0x41f0] ;  /* 0x0041f00001127983 */ /* 0x002ea80000300a00 */
[----:B--2---:R1:W-:Y:S04]  /*ca730*/  STL.64 [R1+0x41d8], R18 ;  /* 0x0041d81201007387 */ /* 0x0043e80000100a00 */
[----:B-1----:R-:W2:Y:S01]  /*ca740*/  LDL.LU R18, [R1+0x218] ;  /* 0x0002180001127983 */ /* 0x002ea20000300800 */
[----:B------:R-:W-:-:S03]  /*ca750*/  IMAD.X R23, R25, 0x1, R3, P4 ;  /* 0x0000000119177824 */ /* 0x000fc600020e0603 */
[----:B--2---:R1:W-:Y:S04]  /*ca760*/  STL.64 [R1+0x41e0], R18 ;  /* 0x0041e01201007387 */ /* 0x0043e80000100a00 */
[----:B-1----:R0:W2:Y:S04]  /*ca770*/  LDL.64 R18, [R1+0x17d0] ;  /* 0x0017d00001127983 */ /* 0x0020a80000100a00 */
[----:B------:R1:W-:Y:S04]  /*ca780*/  STL [R1+0x17cc], R23 ;  /* 0x0017cc1701007387 */ /* 0x0003e80000100800 */
[----:B-1----:R-:W3:Y:S01]  /*ca790*/  LDL.LU.64 R22, [R1+0x41e8] ;  /* 0x0041e80001167983 */ /* 0x002ee20000300a00 */
[----:B--2---:R-:W-:-:S03]  /*ca7a0*/  IMAD.X R19, R25, 0x1, R4, P6 ;  /* 0x0000000119137824 */ /* 0x004fc600030e0604 */
[----:B---3--:R1:W-:Y:S04]  /*ca7b0*/  STL.64 [R1+0x41d0], R22 ;  /* 0x0041d01601007387 */ /* 0x0083e80000100a00 */
[----:B-1----:R0:W2:Y:S04]  /*ca7c0*/  LDL.64 R22, [R1+0x17d8] ;  /* 0x0017d80001167983 */ /* 0x0020a80000100a00 */
[----:B------:R1:W-:Y:S04]  /*ca7d0*/  STL [R1+0x17d4], R19 ;  /* 0x0017d41301007387 */ /* 0x0003e80000100800 */
[----:B-1----:R-:W3:Y:S04]  /*ca7e0*/  LDL.LU.64 R18, [R1+0x41e0] ;  /* 0x0041e00001127983 */ /* 0x002ee80000300a00 */
[----:B------:R-:W-:Y:S01]  /*ca7f0*/  STL.64 [R1+0x41c8], R4 ;  /* 0x0041c80401007387 */ /* 0x000fe20000100a00 */
[----:B---3--:R-:W-:-:S05]  /*ca800*/  IADD3 R18, P6, PT, R18, R2, RZ ;  /* 0x0000000212127210 */ /* 0x008fca0007fde0ff */
[----:B------:R1:W-:Y:S04]  /*ca810*/  STL [R1+0x17e0], R18 ;  /* 0x0017e01201007387 */ /* 0x0003e80000100800 */
[----:B-1----:R-:W3:Y:S04]  /*ca820*/  LDL.LU.64 R18, [R1+0x41d8] ;  /* 0x0041d80001127983 */ /* 0x002ee80000300a00 */
[----:B----4-:R1:W-:Y:S04]  /*ca830*/  STL.64 [R1+0x41c0], R26 ;  /* 0x0041c01a01007387 */ /* 0x0103e80000100a00 */
[----:B-1----:R0:W4:Y:S04]  /*ca840*/  LDL.64 R26, [R1+0x17e0] ;  /* 0x0017e000011a7983 */ /* 0x0021280000100a00 */
[----:B---3--:R1:W-:Y:S04]  /*ca850*/  STL.64 [R1+0x41b8], R18 ;  /* 0x0041b81201007387 */ /* 0x0083e80000100a00 */
[----:B-1----:R-:W3:Y:S01]  /*ca860*/  LDL.LU R18, [R1+0x21c] ;  /* 0x00021c0001127983 */ /* 0x002ee20000300800 */
[----:B--2---:R-:W-:-:S05]  /*ca870*/  IMAD.X R23, R11, 0x1, R3, P5 ;  /* 0x000000010b177824 */ /* 0x004fca00028e0603 */
[----:B------:R1:W-:Y:S04]  /*ca880*/  STL [R1+0x17dc], R23 ;  /* 0x0017dc1701007387 */ /* 0x0003e80000100800 */
[----:B-1----:R-:W2:Y:S01]  /*ca890*/  LDL.LU.64 R22, [R1+0x41d0] ;  /* 0x0041d00001167983 */ /* 0x002ea20000300a00 */
[----:B---3--:R-:W-:-:S05]  /*ca8a0*/  IADD3 R4, P4, PT, R18, R0, RZ ;  /* 0x0000000012047210 */ /* 0x008fca0007f9e0ff */
[----:B------:R1:W-:Y:S04]  /*ca8b0*/  STL [R1+0x17e8], R4 ;  /* 0x0017e80401007387 */ /* 0x0003e80000100800 */
[----:B-1----:R-:W4:Y:S01]  /*ca8c0*/  LDL.LU.64 R4, [R1+0x41c8] ;  /* 0x0041c80001047983 */ /* 0x002f220000300a00 */
[----:B------:R-:W-:Y:S01]  /*ca8d0*/  SHF.R.S32.HI R25, RZ, 0x1f, R18 ;  /* 0x0000001fff197819 */ /* 0x000fe20000011412 */
[----:B----4-:R-:W-:Y:S01]  /*ca8e0*/  IMAD.X R27, R11, 0x1, R4, P6 ;  /* 0x000000010b1b7824 */ /* 0x010fe200030e0604 */
[----:B------:R-:W-:-:S04]  /*ca8f0*/  IADD3 R18, P6, PT, R18, R2, RZ ;  /* 0x0000000212127210 */ /* 0x000fc80007fde0ff */
[----:B------:R1:W-:Y:S04]  /*ca900*/  STL [R1+0x17e4], R27 ;  /* 0x0017e41b01007387 */ /* 0x0003e80000100800 */
[----:B-1----:R-:W3:Y:S04]  /*ca910*/  LDL.LU.64 R26, [R1+0x41c0] ;  /* 0x0041c000011a7983 */ /* 0x002ee80000300a00 */
[----:B------:R1:W-:Y:S04]  /*ca920*/  STL [R1+0x17f0], R18 ;  /* 0x0017f01201007387 */ /* 0x0003e80000100800 */
[----:B-1----:R-:W4:Y:S04]  /*ca930*/  LDL.LU.64 R18, [R1+0x41b8] ;  /* 0x0041b80001127983 */ /* 0x002f280000300a00 */
[----:B------:R-:W-:Y:S04]  /*ca940*/  STL.64 [R1+0x41b0], R2 ;  /* 0x0041b00201007387 */ /* 0x000fe80000100a00 */
[----:B------:R1:W-:Y:S04]  /*ca950*/  STL.64 [R1+0x41a8], R4 ;  /* 0x0041a80401007387 */ /* 0x0003e80000100a00 */
[----:B-1----:R0:W2:Y:S04]  /*ca960*/  LDL.64 R4, [R1+0x17e8] ;  /* 0x0017e80001047983 */ /* 0x0020a80000100a00 */
[----:B----4-:R1:W-:Y:S04]  /*ca970*/  STL.64 [R1+0x41a0], R18 ;  /* 0x0041a01201007387 */ /* 0x0103e80000100a00 */
[----:B-1----:R0:W4:Y:S04]  /*ca980*/  LDL.64 R18, [R1+0x17f0] ;  /* 0x0017f00001127983 */ /* 0x0021280000100a00 */
[----:B------:R1:W-:Y:S04]  /*ca990*/  STL [R1+0x419c], R10 ;  /* 0x00419c0a01007387 */ /* 0x0003e80000100800 */
[----:B-1----:R-:W2:Y:S02]  /*ca9a0*/  LDL.LU R10, [R1+0x220] ;  /* 0x00022000010a7983 */ /* 0x002ea40000300800 */
[----:B--2---:R-:W-:-:S05]  /*ca9b0*/  IADD3 R2, P5, PT, R10, R0, RZ ;  /* 0x000000000a027210 */ /* 0x004fca0007fbe0ff */
[----:B------:R1:W-:Y:S04]  /*ca9c0*/  STL [R1+0x17f8], R2 ;  /* 0x0017f80201007387 */ /* 0x0003e80000100800 */
[----:B-1----:R-:W2:Y:S02]  /*ca9d0*/  LDL.LU.64 R2, [R1+0x41b0] ;  /* 0x0041b00001027983 */ /* 0x002ea40000300a00 */
[----:B--2---:R-:W-:-:S05]  /*ca9e0*/  IMAD.X R5, R25, 0x1, R3, P4 ;  /* 0x0000000119057824 */ /* 0x004fca00020e0603 */
[----:B------:R1:W-:Y:S04]  /*ca9f0*/  STL [R1+0x17ec], R5 ;  /* 0x0017ec0501007387 */ /* 0x0003e80000100800 */
[----:B-1----:R-:W4:Y:S02]  /*caa00*/  LDL.LU.64 R4, [R1+0x41a8] ;  /* 0x0041a80001047983 */ /* 0x002f240000300a00 */
[----:B----4-:R-:W-:-:S05]  /*caa10*/  IMAD.X R19, R25, 0x1, R4, P6 ;  /* 0x0000000119137824 */ /* 0x010fca00030e0604 */
[----:B------:R1:W-:Y:S04]  /*caa20*/  STL [R1+0x17f4], R19 ;  /* 0x0017f41301007387 */ /* 0x0003e80000100800 */
[----:B-1----:R-:W2:Y:S04]  /*caa30*/  LDL.LU.64 R18, [R1+0x41a0] ;  /* 0x0041a00001127983 */ /* 0x002ea80000300a00 */
[----:B------:R-:W-:Y:S04]  /*caa40*/  STL.64 [R1+0x4190], R4 ;  /* 0x0041900401007387 */ /* 0x000fe80000100a00 */
[----:B------:R1:W-:Y:S04]  /*caa50*/  STL [R1+0x4198], R5 ;  /* 0x0041980501007387 */ /* 0x0003e80000100800 */
[----:B-1----:R0:W4:Y:S01]  /*caa60*/  LDL.64 R4, [R1+0x17f8] ;  /* 0x0017f80001047983 */ /* 0x0021220000100a00 */
[----:B------:R-:W-:-:S03]  /*caa70*/  SHF.R.S32.HI R11, RZ, 0x1f, R10 ;  /* 0x0000001fff0b7819 */ /* 0x000fc6000001140a */
[----:B--2---:R1:W-:Y:S04]  /*caa80*/  STL.64 [R1+0x4180], R18 ;  /* 0x0041801201007387 */ /* 0x0043e80000100a00 */
[----:B-1----:R-:W2:Y:S01]  /*caa90*/  LDL.LU R18, [R1+0x224] ;  /* 0x0002240001127983 */ /* 0x002ea20000300800 */
[----:B----4-:R-:W-:-:S03]  /*caaa0*/  IMAD.X R5, R11, 0x1, R3, P5 ;  /* 0x000000010b057824 */ /* 0x010fc600028e0603 */
[----:B------:R1:W-:Y:S02]  /*caab0*/  STL.64 [R1+0x4188], R16 ;  /* 0x0041881001007387 */ /* 0x0003e40000100a00 */
[----:B-1----:R-:W-:Y:S02]  /*caac0*/  IADD3 R16, P6, PT, R10, R2, RZ ;  /* 0x000000020a107210 */ /* 0x002fe40007fde0ff */
[----:B------:R-:W4:Y:S04]  /*caad0*/  LDL.LU R10, [R1+0x419c] ;  /* 0x00419c00010a7983 */ /* 0x000f280000300800 */
[----:B------:R1:W-:Y:S04]  /*caae0*/  STL [R1+0x17fc], R5 ;  /* 0x0017fc0501007387 */ /* 0x0003e80000100800 */
[----:B-1----:R0:W3:Y:S01]  /*caaf0*/  LDL.LU R5, [R1+0x4198] ;  /* 0x0041980001057983 */ /* 0x0020e20000300800 */
[----:B--2---:R-:W-:-:S05]  /*cab00*/  IADD3 R4, P4, PT, R18, R0, RZ ;  /* 0x0000000012047210 */ /* 0x004fca0007f9e0ff */
[----:B------:R3:W-:Y:S04]  /*cab10*/  STL [R1+0x1808], R4 ;  /* 0x0018080401007387 */ /* 0x0007e80000100800 */
[----:B---3--:R-:W2:Y:S01]  /*cab20*/  LDL.LU.64 R4, [R1+0x4190] ;  /* 0x0041900001047983 */ /* 0x008ea20000300a00 */
        /* <DEDUP_REMOVED lines=8> */
[----:B-1----:R0:W2:Y:S04]  /*cabb0*/  LDL.64 R4, [R1+0x1808] ;  /* 0x0018080001047983 */ /* 0x0020a80000100a00 */
[----:B------:R1:W-:Y:S04]  /*cabc0*/  STL.64 [R1+0x4170], R22 ;  /* 0x0041701601007387 */ /* 0x0003e80000100a00 */
[----:B-1----:R0:W3:Y:S04]  /*cabd0*/  LDL.64 R22, [R1+0x1810] ;  /* 0x0018100001167983 */ /* 0x0020e80000100a00 */
[----:B------:R1:W-:Y:S04]  /*cabe0*/  STL [R1+0x4168], R9 ;  /* 0x0041680901007387 */ /* 0x0003e80000100800 */
[----:B-1----:R-:W3:Y:S04]  /*cabf0*/  LDL.LU R9, [R1+0x228] ;  /* 0x0002280001097983 */ /* 0x002ee80000300800 */
[----:B------:R-:W-:Y:S01]  /*cac00*/  STL.64 [R1+0x4158], R6 ;  /* 0x0041580601007387 */ /* 0x000fe20000100a00 */
[----:B--2---:R-:W-:Y:S01]  /*cac10*/  IMAD.X R5, R25, 0x1, R3, P4 ;  /* 0x0000000119057824 */ /* 0x004fe200020e0603 */
[----:B---3--:R-:W-:-:S05]  /*cac20*/  SHF.R.S32.HI R11, RZ, 0x1f, R9 ;  /* 0x0000001fff0b7819 */ /* 0x008fca0000011409 */
[----:B----4-:R-:W-:Y:S04]  /*cac30*/  STL.64 [R1+0x4160], R10 ;  /* 0x0041600a01007387 */ /* 0x010fe80000100a00 */
[----:B------:R1:W-:Y:S04]  /*cac40*/  STL [R1+0x180c], R5 ;  /* 0x00180c0501007387 */ /* 0x0003e80000100800 */
[----:B-1----:R-:W2:Y:S01]  /*cac50*/  LDL.LU.64 R4, [R1+0x4178] ;  /* 0x0041780001047983 */ /* 0x002ea20000300a00 */
[----:B------:R-:W-:Y:S01]  /*cac60*/  IADD3 R6, P5, PT, R9, R0, RZ ;  /* 0x0000000009067210 */ /* 0x000fe20007fbe0ff */
[----:B--2---:R-:W-:Y:S01]  /*cac70*/  IMAD.X R23, R25, 0x1, R4, P6 ;  /* 0x0000000119177824 */ /* 0x004fe200030e0604 */
[----:B------:R-:W-:-:S04]  /*cac80*/  IADD3 R10, P6, PT, R9, R2, RZ ;  /* 0x00000002090a7210 */ /* 0x000fc80007fde0ff */
[----:B------:R1:W-:Y:S04]  /*cac90*/  STL [R1+0x1814], R23 ;  /* 0x0018141701007387 */ /* 0x0003e80000100800 */
[----:B-1----:R-:W2:Y:S04]  /*caca0*/  LDL.LU.64 R22, [R1+0x4170] ;  /* 0x0041700001167983 */ /* 0x002ea80000300a00 */
[----:B------:R-:W-:Y:S04]  /*cacb0*/  STL.64 [R1+0x4150], R4 ;  /* 0x0041500401007387 */ /* 0x000fe80000100a00 */
[----:B------:R-:W3:Y:S04]  /*cacc0*/  LDL.LU R9, [R1+0x4168] ;  /* 0x0041680001097983 */ /* 0x000ee80000300800 */
[----:B------:R1:W-:Y:S04]  /*cacd0*/  STL [R1+0x1820], R10 ;  /* 0x0018200a01007387 */ /* 0x0003e80000100800 */
[----:B-1----:R-:W4:Y:S02]  /*cace0*/  LDL.LU.64 R10, [R1+0x4160] ;  /* 0x00416000010a7983 */ /* 0x002f240000300a00 */
[----:B----4-:R-:W-:-:S05]  /*cacf0*/  IMAD.X R7, R11, 0x1, R3, P5 ;  /* 0x000000010b077824 */ /* 0x010fca00028e0603 */
[----:B------:R1:W-:Y:S04]  /*cad00*/  STL.64 [R1+0x1818], R6 ;  /* 0x0018180601007387 */ /* 0x0003e80000100a00 */
[----:B-1----:R-:W4:Y:S04]  /*cad10*/  LDL.LU.64 R6, [R1+0x4158] ;  /* 0x0041580001067983 */ /* 0x002f280000300a00 */
[----:B------:R1:W-:Y:S04]  /*cad20*/  STL.64 [R1+0x4148], R2 ;  /* 0x0041480201007387 */ /* 0x0003e80000100a00 */
[----:B-1----:R0:W2:Y:S04]  /*cad30*/  LDL.64 R2, [R1+0x1820] ;  /* 0x0018200001027983 */ /* 0x0020a80000100a00 */
[----:B----4-:R1:W-:Y:S04]  /*cad40*/  STL.64 [R1+0x4140], R6 ;  /* 0x0041400601007387 */ /* 0x0103e80000100a00 */
[----:B-1----:R-:W4:Y:S04]  /*cad50*/  LDL.LU R6, [R1+0x22c] ;  /* 0x00022c0001067983 */ /* 0x002f280000300800 */
        /* <DEDUP_REMOVED lines=14> */
[----:B------:R1:W-:Y:S04]  /*cae40*/  STL.64 [R1+0x4130], R22 ;  /* 0x0041301601007387 */ /* 0x0003e80000100a00 */
[----:B-1----:R0:W3:Y:S04]  /*cae50*/  LDL.64 R22, [R1+0x1830] ;  /* 0x0018300001167983 */ /* 0x0020e80000100a00 */
[----:B--2---:R-:W-:Y:S01]  /*cae60*/  STL.64 [R1+0x4120], R6 ;  /* 0x0041200601007387 */ /* 0x004fe20000100a00 */
[----:B----4-:R-:W-:-:S05]  /*cae70*/  IMAD.X R5, R25, 0x1, R3, P4 ;  /* 0x0000000119057824 */ /* 0x010fca00020e0603 */
[----:B------:R1:W-:Y:S04]  /*cae80*/  STL [R1+0x182c], R5 ;  /* 0x00182c0501007387 */ /* 0x0003e80000100800 */
[----:B-1----:R-:W3:Y:S01]  /*cae90*/  LDL.LU.64 R4, [R1+0x4138] ;  /* 0x0041380001047983 */ /* 0x002ee20000300a00 */
[----:B------:R-:W-:Y:S02]  /*caea0*/  SHF.R.S32.HI R11, RZ, 0x1f, R26 ;  /* 0x0000001fff0b7819 */ /* 0x000fe4000001141a */
[C---:B------:R-:W-:Y:S01]  /*caeb0*/  IADD3 R6, P5, PT, R26.reuse, R0, RZ ;  /* 0x000000001a067210 */ /* 0x040fe20007fbe0ff */
[----:B---3--:R-:W-:Y:S01]  /*caec0*/  IMAD.X R23, R25, 0x1, R4, P6 ;  /* 0x0000000119177824 */ /* 0x008fe200030e0604 */
[----:B------:R-:W-:-:S04]  /*caed0*/  IADD3 R26, P6, PT, R26, R2, RZ ;  /* 0x000000021a1a7210 */ /* 0x000fc80007fde0ff */
[----:B------:R1:W-:Y:S04]  /*caee0*/  STL [R1+0x1834], R23 ;  /* 0x0018341701007387 */ /* 0x0003e80000100800 */
[----:B-1----:R-:W2:Y:S04]  /*caef0*/  LDL.LU.64 R22, [R1+0x4130] ;  /* 0x0041300001167983 */ /* 0x002ea80000300a00 */
[----:B------:R1:W-:Y:S04]  /*caf00*/  STL [R1+0x1840], R26 ;  /* 0x0018401a01007387 */ /* 0x0003e80000100800 */
[----:B-1----:R-:W3:Y:S01]  /*caf10*/  LDL.LU.64 R26, [R1+0x4128] ;  /* 0x00412800011a7983 */ /* 0x002ee20000300a00 */
[----:B------:R-:W-:-:S03]  /*caf20*/  IMAD.X R7, R11, 0x1, R3, P5 ;  /* 0x000000010b077824 */ /* 0x000fc600028e0603 */
[----:B---3--:R1:W-:Y:S04]  /*caf30*/  STL.64 [R1+0x4118], R26 ;  /* 0x0041181a01007387 */ /* 0x0083e80000100a00 */
[----:B-1----:R0:W3:Y:S04]  /*caf40*/  LDL.64 R26, [R1+0x1840] ;  /* 0x00184000011a7983 */ /* 0x0020e80000100a00 */
[----:B------:R1:W-:Y:S04]  /*caf50*/  STL.64 [R1+0x1838], R6 ;  /* 0x0018380601007387 */ /* 0x0003e80000100a00 */
[----:B-1----:R-:W4:Y:S01]  /*caf60*/  LDL.LU.64 R6, [R1+0x4120] ;  /* 0x0041200001067983 */ /* 0x002f220000300a00 */
[----:B---3--:R-:W-:-:S03]  /*caf70*/  IMAD.X R27, R11, 0x1, R4, P6 ;  /* 0x000000010b1b7824 */ /* 0x008fc600030e0604 */
[----:B----4-:R-:W-:Y:S04]  /*caf80*/  STL.64 [R1+0x4110], R6 ;  /* 0x0041100601007387 */ /* 0x010fe80000100a00 */
[----:B------:R1:W-:Y:S04]  /*caf90*/  STL.64 [R1+0x4100], R18 ;  /* 0x0041001201007387 */ /* 0x0003e80000100a00 */
[----:B-1----:R-:W3:Y:S04]  /*cafa0*/  LDL.LU R19, [R1+0x244] ;  /* 0x0002440001137983 */ /* 0x002ee80000300800 */
[----:B------:R1:W-:Y:S04]  /*cafb0*/  STL [R1+0x1844], R27 ;  /* 0x0018441b01007387 */ /* 0x0003e80000100800 */
[----:B-1----:R-:W4:Y:S01]  /*cafc0*/  LDL.LU.64 R26, [R1+0x4118] ;  /* 0x00411800011a7983 */ /* 0x002f220000300a00 */
[----:B---3--:R-:W-:-:S02]  /*cafd0*/  IADD3 R18, P6, PT, R19, R2, RZ ;  /* 0x0000000213127210 */ /* 0x008fc40007fde0ff */
[----:B------:R-:W-:Y:S02]  /*cafe0*/  IADD3 R6, P4, PT, R19, R0, RZ ;  /* 0x0000000013067210 */ /* 0x000fe40007f9e0ff */
[----:B------:R-:W-:Y:S01]  /*caff0*/  SHF.R.S32.HI R25, RZ, 0x1f, R19 ;  /* 0x0000001fff197819 */ /* 0x000fe20000011413 */
[----:B------:R-:W-:Y:S01]  /*cb000*/  IMAD.MOV.U32 R19, RZ, RZ, R7 ;  /* 0x000000ffff137224 */ /* 0x000fe200078e0007 */
[----:B------:R1:W-:Y:S04]  /*cb010*/  STL [R1+0x4108], R18 ;  /* 0x0041081201007387 */ /* 0x0003e80000100800 */
[----:B------:R3:W-:Y:S01]  /*cb020*/  STL [R1+0x1848], R6 ;  /* 0x0018480601007387 */ /* 0x0007e20000100800 */
[----:B----4-:R-:W-:Y:S02]  /*cb030*/  IMAD.MOV.U32 R19, RZ, RZ, R26 ;  /* 0x000000ffff137224 */ /* 0x010fe400078e001a */
[----:B-1----:R-:W-:-:S02]  /*cb040*/  IMAD.MOV.U32 R18, RZ, RZ, R6 ;  /* 0x000000ffff127224 */ /* 0x002fc400078e0006 */
[----:B---3--:R-:W3:Y:S04]  /*cb050*/  LDL.LU.64 R6, [R1+0x4110] ;  /* 0x0041100001067983 */ /* 0x008ee80000300a00 */
[----:B------:R1:W-:Y:S01]  /*cb060*/  STL.64 [R1+0x40f8], R20 ;  /* 0x0040f81401007387 */ /* 0x0003e20000100a00 */
[----:B------:R-:W-:-:S03]  /*cb070*/  SHF.R.S32.HI R11, RZ, 0x1f, R19 ;  /* 0x0000001fff0b7819 */ /* 0x000fc60000011413 */
[----:B------:R-:W4:Y:S01]  /*cb080*/  LDL.LU R26, [R1+0x24c] ;  /* 0x00024c00011a7983 */ /* 0x000f220000300800 */
[----:B-1----:R-:W-:Y:S01]  /*cb090*/  IADD3 R20, P5, PT, R19, R0, RZ ;  /* 0x0000000013147210 */ /* 0x002fe20007fbe0ff */
[----:B------:R-:W-:Y:S02]  /*cb0a0*/  IMAD.MOV.U32 R21, RZ, RZ, R19 ;  /* 0x000000ffff157224 */ /* 0x000fe400078e0013 */
[----:B------:R-:W-:-:S05]  /*cb0b0*/  IMAD.X R19, R25, 0x1, R3, P4 ;  /* 0x0000000119137824 */ /* 0x000fca00020e0603 */
[----:B------:R1:W-:Y:S04]  /*cb0c0*/  STL [R1+0x184c], R19 ;  /* 0x00184c1301007387 */ /* 0x0003e80000100800 */
[----:B------:R-:W2:Y:S01]  /*cb0d0*/  LDL.LU R18, [R1+0x4108] ;  /* 0x0041080001127983 */ /* 0x000ea20000300800 */
[----:B-1----:R-:W-:-:S05]  /*cb0e0*/  IMAD.X R19, R25, 0x1, R4, P6 ;  /* 0x0000000119137824 */ /* 0x002fca00030e0604 */
[----:B--2---:R1:W-:Y:S04]  /*cb0f0*/  STL.64 [R1+0x1850], R18 ;  /* 0x0018501201007387 */ /* 0x0043e80000100a00 */
[----:B-1----:R-:W2:Y:S04]  /*cb100*/  LDL.LU.64 R18, [R1+0x4100] ;  /* 0x0041000001127983 */ /* 0x002ea80000300a00 */
[----:B--2---:R1:W-:Y:S04]  /*cb110*/  STL.64 [R1+0x40e8], R18 ;  /* 0x0040e81201007387 */ /* 0x0043e80000100a00 */
[----:B------:R-:W-:Y:S01]  /*cb120*/  STL [R1+0x40f0], R19 ;  /* 0x0040f01301007387 */ /* 0x000fe20000100800 */
[----:B-1----:R-:W-:Y:S01]  /*cb130*/  IADD3 R18, P6, PT, R21, R2, RZ ;  /* 0x0000000215127210 */ /* 0x002fe20007fde0ff */
[----:B------:R-:W-:-:S05]  /*cb140*/  IMAD.X R21, R11, 0x1, R3, P5 ;  /* 0x000000010b157824 */ /* 0x000fca00028e0603 */
[----:B------:R1:W-:Y:S04]  /*cb150*/  STL.64 [R1+0x1858], R20 ;  /* 0x0018581401007387 */ /* 0x0003e80000100a00 */
[----:B-1----:R-:W2:Y:S01]  /*cb160*/  LDL.LU.64 R20, [R1+0x40f8] ;  /* 0x0040f80001147983 */ /* 0x002ea20000300a00 */
[----:B------:R-:W-:-:S03]  /*cb170*/  IMAD.X R19, R11, 0x1, R4, P6 ;  /* 0x000000010b137824 */ /* 0x000fc600030e0604 */
[----:B--2---:R1:W-:Y:S04]  /*cb180*/  STL.64 [R1+0x40d0], R20 ;  /* 0x0040d01401007387 */ /* 0x0043e80000100a00 */
[----:B-1----:R-:W2:Y:S04]  /*cb190*/  LDL.LU R20, [R1+0x260] ;  /* 0x0002600001147983 */ /* 0x002ea80000300800 */
[----:B---3--:R-:W-:Y:S04]  /*cb1a0*/  STL.64 [R1+0x40e0], R6 ;  /* 0x0040e00601007387 */ /* 0x008fe80000100a00 */
[----:B------:R1:W-:Y:S04]  /*cb1b0*/  STL.64 [R1+0x1860], R18 ;  /* 0x0018601201007387 */ /* 0x0003e80000100a00 */
[----:B-1----:R0:W3:Y:S01]  /*cb1c0*/  LDL.LU R19, [R1+0x40f0] ;  /* 0x0040f00001137983 */ /* 0x0020e20000300800 */
[----:B----4-:R-:W-:-:S05]  /*cb1d0*/  IADD3 R18, P6, PT, R26, R2, RZ ;  /* 0x000000021a127210 */ /* 0x010fca0007fde0ff */
[----:B------:R3:W-:Y:S04]  /*cb1e0*/  STL [R1+0x1870], R18 ;  /* 0x0018701201007387 */ /* 0x0007e80000100800 */
[----:B---3--:R-:W3:Y:S01]  /*cb1f0*/  LDL.LU.64 R18, [R1+0x40e8] ;  /* 0x0040e80001127983 */ /* 0x008ee20000300a00 */
[----:B------:R-:W-:Y:S02]  /*cb200*/  SHF.R.S32.HI R25, RZ, 0x1f, R26 ;  /* 0x0000001fff197819 */ /* 0x000fe4000001141a */
[----:B------:R-:W-:Y:S01]  /*cb210*/  IADD3 R6, P4, PT, R26, R0, RZ ;  /* 0x000000001a067210 */ /* 0x000fe20007f9e0ff */
[----:B---3--:R-:W-:Y:S04]  /*cb220*/  STL.64 [R1+0x40c8], R18 ;  /* 0x0040c81201007387 */ /* 0x008fe80000100a00 */
[----:B------:R1:W-:Y:S04]  /*cb230*/  STL.64 [R1+0x40d8], R16 ;  /* 0x0040d81001007387 */ /* 0x0003e80000100a00 */
[----:B-1----:R0:W3:Y:S01]  /*cb240*/  LDL.64 R16, [R1+0x1870] ;  /* 0x0018700001107983 */ /* 0x0020e20000100a00 */
[----:B------:R-:W-:Y:S01]  /*cb250*/  IMAD.X R7, R25, 0x1, R3, P4 ;  /* 0x0000000119077824 */ /* 0x000fe200020e0603 */
[----:B--2---:R-:W-:-:S02]  /*cb260*/  SHF.R.S32.HI R11, RZ, 0x1f, R20 ;  /* 0x0000001fff0b7819 */ /* 0x004fc40000011414 */
[C---:B------:R-:W-:Y:S02]  /*cb270*/  IADD3 R18, P5, PT, R20.reuse, R0, RZ ;  /* 0x0000000014127210 */ /* 0x040fe40007fbe0ff */
[----:B------:R1:W-:Y:S04]  /*cb280*/  STL.64 [R1+0x1868], R6 ;  /* 0x0018680601007387 */ /* 0x0003e80000100a00 */
[----:B-1----:R-:W2:Y:S04]  /*cb290*/  LDL.LU.64 R6, [R1+0x40e0] ;  /* 0x0040e00001067983 */ /* 0x002ea80000300a00 */
[----:B------:R-:W4:Y:S01]  /*cb2a0*/  LDL.LU R26, [R1+0x268] ;  /* 0x00026800011a7983 */ /* 0x000f220000300800 */
[----:B---3--:R-:W-:Y:S01]  /*cb2b0*/  IMAD.X R17, R25, 0x1, R4, P6 ;  /* 0x0000000119117824 */ /* 0x008fe200030e0604 */
[----:B------:R-:W-:-:S04]  /*cb2c0*/  IADD3 R20, P6, PT, R20, R2, RZ ;  /* 0x0000000214147210 */ /* 0x000fc80007fde0ff */
[----:B------:R1:W-:Y:S04]  /*cb2d0*/  STL [R1+0x1874], R17 ;  /* 0x0018741101007387 */ /* 0x0003e80000100800 */
[----:B-1----:R-:W3:Y:S04]  /*cb2e0*/  LDL.LU.64 R16, [R1+0x40d8] ;  /* 0x0040d80001107983 */ /* 0x002ee80000300a00 */
[----:B------:R1:W-:Y:S04]  /*cb2f0*/  STL [R1+0x1880], R20 ;  /* 0x0018801401007387 */ /* 0x0003e80000100800 */
[----:B-1----:R-:W2:Y:S01]  /*cb300*/  LDL.LU.64 R20, [R1+0x40d0] ;  /* 0x0040d00001147983 */ /* 0x002ea20000300a00 */
[----:B------:R-:W-:-:S03]  /*cb310*/  IMAD.X R19, R11, 0x1, R3, P5 ;  /* 0x000000010b137824 */ /* 0x000fc600028e0603 */
[----:B--2---:R1:W-:Y:S04]  /*cb320*/  STL.64 [R1+0x40b8], R20 ;  /* 0x0040b81401007387 */ /* 0x0043e80000100a00 */
[----:B-1----:R-:W2:Y:S04]  /*cb330*/  LDL.64 R20, [R1+0x1880] ;  /* 0x0018800001147983 */ /* 0x002ea80000100a00 */
[----:B--2---:R-:W-:Y:S04]  /*cb340*/  STL [R1+0x40c0], R20 ;  /* 0x0040c01401007387 */ /* 0x004fe80000100800 */
[----:B------:R1:W-:Y:S04]  /*cb350*/  STL.64 [R1+0x1878], R18 ;  /* 0x0018781201007387 */ /* 0x0003e80000100a00 */
[----:B-1----:R-:W2:Y:S04]  /*cb360*/  LDL.LU.64 R18, [R1+0x40c8] ;  /* 0x0040c80001127983 */ /* 0x002ea80000300a00 */
[----:B------:R-:W-:Y:S04]  /*cb370*/  STL [R1+0x40a0], R27 ;  /* 0x0040a01b01007387 */ /* 0x000fe80000100800 */
[----:B------:R1:W-:Y:S04]  /*cb380*/  STL.64 [R1+0x40a8], R28 ;  /* 0x0040a81c01007387 */ /* 0x0003e80000100a00 */
[----:B-1----:R-:W2:Y:S02]  /*cb390*/  LDL.LU R29, [R1+0x264] ;  /* 0x00026400011d7983 */ /* 0x002ea40000300800 */
[----:B--2---:R-:W-:-:S05]  /*cb3a0*/  IADD3 R20, P4, PT, R29, R0, RZ ;  /* 0x000000001d147210 */ /* 0x004fca0007f9e0ff */
[----:B------:R1:W-:Y:S04]  /*cb3b0*/  STL [R1+0x1888], R20 ;  /* 0x0018881401007387 */ /* 0x0003e80000100800 */
[----:B-1----:R0:W2:Y:S01]  /*cb3c0*/  LDL.LU R20, [R1+0x40c0] ;  /* 0x0040c00001147983 */ /* 0x0020a20000300800 */
[----:B------:R-:W-:-:S05]  /*cb3d0*/  IMAD.X R21, R11, 0x1, R4, P6 ;  /* 0x000000010b157824 */ /* 0x000fca00030e0604 */
[----:B------:R2:W-:Y:S04]  /*cb3e0*/  STL [R1+0x1884], R21 ;  /* 0x0018841501007387 */ /* 0x0005e80000100800 */
[----:B--2---:R-:W2:Y:S04]  /*cb3f0*/  LDL.LU.64 R20, [R1+0x40b8] ;  /* 0x0040b80001147983 */ /* 0x004ea80000300a00 */
[----:B------:R1:W-:Y:S04]  /*cb400*/  STL.64 [R1+0x40b0], R4 ;  /* 0x0040b00401007387 */ /* 0x0003e80000100a00 */
[----:B-1----:R0:W3:Y:S01]  /*cb410*/  LDL.64 R4, [R1+0x1888] ;  /* 0x0018880001047983 */ /* 0x0020e20000100a00 */
[----:B------:R-:W-:-:S03]  /*cb420*/  SHF.R.S32.HI R25, RZ, 0x1f, R29 ;  /* 0x0000001fff197819 */ /* 0x000fc6000001141d */
[----:B--2---:R-:W-:Y:S02]  /*cb430*/  STL.64 [R1+0x4098], R20 ;  /* 0x0040981401007387 */ /* 0x004fe40000100a00 */
[----:B---3--:R-:W-:-:S05]  /*cb440*/  IMAD.X R5, R25, 0x1, R3, P4 ;  /* 0x0000000119057824 */ /* 0x008fca00020e0603 */
[----:B------:R1:W-:Y:S04]  /*cb450*/  STL [R1+0x188c], R5 ;  /* 0x00188c0501007387 */ /* 0x0003e80000100800 */
[----:B-1----:R-:W2:Y:S01]  /*cb460*/  LDL.LU.64 R4, [R1+0x40b0] ;  /* 0x0040b00001047983 */ /* 0x002ea20000300a00 */
[----:B------:R-:W-:Y:S02]  /*cb470*/  IADD3 R28, P6, PT, R29, R2, RZ ;  /* 0x000000021d1c7210 */ /* 0x000fe40007fde0ff */
[----:B----4-:R-:W-:Y:S02]  /*cb480*/  SHF.R.S32.HI R11, RZ, 0x1f, R26 ;  /* 0x0000001fff0b7819 */ /* 0x010fe4000001141a */
[C---:B------:R-:W-:Y:S01]  /*cb490*/  IADD3 R20, P5, PT, R26.reuse, R0, RZ ;  /* 0x000000001a147210 */ /* 0x040fe20007fbe0ff */
[----:B--2---:R-:W-:Y:S01]  /*cb4a0*/  IMAD.X R29, R25, 0x1, R4, P6 ;  /* 0x00000001191d7824 */ /* 0x004fe200030e0604 */
[----:B------:R-:W-:-:S04]  /*cb4b0*/  IADD3 R26, P6, PT, R26, R2, RZ ;  /* 0x000000021a1a7210 */ /* 0x000fc80007fde0ff */
[----:B------:R1:W-:Y:S04]  /*cb4c0*/  STL.64 [R1+0x1890], R28 ;  /* 0x0018901c01007387 */ /* 0x0003e80000100a00 */
[----:B-1----:R-:W2:Y:S04]  /*cb4d0*/  LDL.LU.64 R28, [R1+0x40a8] ;  /* 0x0040a800011c7983 */ /* 0x002ea80000300a00 */
[----:B------:R-:W-:Y:S04]  /*cb4e0*/  STL.64 [R1+0x4090], R4 ;  /* 0x0040900401007387 */ /* 0x000fe80000100a00 */
[----:B------:R2:W-:Y:S04]  /*cb4f0*/  STL [R1+0x18a0], R26 ;  /* 0x0018a01a01007387 */ /* 0x0005e80000100800 */
[----:B------:R-:W3:Y:S01]  /*cb500*/  LDL.LU R27, [R1+0x40a0] ;  /* 0x0040a000011b7983 */ /* 0x000ee20000300800 */
[----:B--2---:R-:W-:-:S05]  /*cb510*/  IMAD.MOV.U32 R26, RZ, RZ, R29 ;  /* 0x000000ffff1a7224 */ /* 0x004fca00078e001d */
[----:B---3--:R1:W-:Y:S04]  /*cb520*/  STL.64 [R1+0x4080], R26 ;  /* 0x0040801a01007387 */ /* 0x0083e80000100a00 */
[----:B-1----:R-:W2:Y:S01]  /*cb530*/  LDL.LU R26, [R1+0x26c] ;  /* 0x00026c00011a7983 */ /* 0x002ea20000300800 */
[----:B------:R-:W-:-:S05]  /*cb540*/  IMAD.X R21, R11, 0x1, R3, P5 ;  /* 0x000000010b157824 */ /* 0x000fca00028e0603 */
[----:B------:R1:W-:Y:S04]  /*cb550*/  STL.64 [R1+0x1898], R20 ;  /* 0x0018981401007387 */ /* 0x0003e80000100a00 */
[----:B-1----:R-:W3:Y:S04]  /*cb560*/  LDL.LU.64 R20, [R1+0x4098] ;  /* 0x0040980001147983 */ /* 0x002ee80000300a00 */
[----:B------:R1:W-:Y:S04]  /*cb570*/  STL.64 [R1+0x4088], R2 ;  /* 0x0040880201007387 */ /* 0x0003e80000100a00 */
[----:B-1----:R0:W4:Y:S01]  /*cb580*/  LDL.64 R2, [R1+0x18a0] ;  /* 0x0018a00001027983 */ /* 0x0021220000100a00 */
[----:B--2---:R-:W-:-:S05]  /*cb590*/  IADD3 R4, P4, PT, R26, R0, RZ ;  /* 0x000000001a047210 */ /* 0x004fca0007f9e0ff */
[----:B------:R1:W-:Y:S04]  /*cb5a0*/  STL [R1+0x18b0], R4 ;  /* 0x0018b00401007387 */ /* 0x0003e80000100800 */
[----:B-1----:R-:W4:Y:S02]  /*cb5b0*/  LDL.LU.64 R4, [R1+0x4090] ;  /* 0x0040900001047983 */ /* 0x002f240000300a00 */
[----:B----4-:R-:W-:-:S05]  /*cb5c0*/  IMAD.X R3, R11, 0x1, R4, P6 ;  /* 0x000000010b037824 */ /* 0x010fca00030e0604 */
[----:B------:R1:W-:Y:S04]  /*cb5d0*/  STL [R1+0x18a4], R3 ;  /* 0x0018a40301007387 */ /* 0x0003e80000100800 */
[----:B-1----:R-:W2:Y:S01]  /*cb5e0*/  LDL.LU.64 R2, [R1+0x4088] ;  /* 0x0040880001027983 */ /* 0x002ea20000300a00 */
[----:B------:R-:W-:Y:S01]  /*cb5f0*/  SHF.R.S32.HI R25, RZ, 0x1f, R26 ;  /* 0x0000001fff197819 */ /* 0x000fe2000001141a */
[----:B------:R-:W-:Y:S02]  /*cb600*/  IMAD.MOV.U32 R29, RZ, RZ, R28 ;  /* 0x000000ffff1d7224 */ /* 0x000fe400078e001c */
[----:B------:R-:W-:Y:S02]  /*cb610*/  IMAD.MOV.U32 R28, RZ, RZ, R17 ;  /* 0x000000ffff1c7224 */ /* 0x000fe400078e0011 */
[----:B------:R-:W4:Y:S01]  /*cb620*/  LDL.LU R17, [R1+0x2ac] ;  /* 0x0002ac0001117983 */ /* 0x000f220000300800 */
[----:B--2---:R-:W-:-:S05]  /*cb630*/  IADD3 R26, P6, PT, R26, R2, RZ ;  /* 0x000000021a1a7210 */ /* 0x004fca0007fde0ff */
[----:B------:R1:W-:Y:S04]  /*cb640*/  STL [R1+0x18a8], R26 ;  /* 0x0018a81a01007387 */ /* 0x0003e80000100800 */
[----:B-1----:R-:W2:Y:S04]  /*cb650*/  LDL.LU.64 R26, [R1+0x4080] ;  /* 0x00408000011a7983 */ /* 0x002ea80000300a00 */
[----:B------:R-:W-:Y:S04]  /*cb660*/  STL.64 [R1+0x4078], R2 ;  /* 0x0040780201007387 */ /* 0x000fe80000100a00 */
[----:B------:R1:W-:Y:S04]  /*cb670*/  STL.64 [R1+0x4070], R4 ;  /* 0x0040700401007387 */ /* 0x0003e80000100a00 */
[----:B-1----:R0:W3:Y:S04]  /*cb680*/  LDL.64 R4, [R1+0x18b0] ;  /* 0x0018b00001047983 */ /* 0x0020e80000100a00 */
[----:B--2---:R1:W-:Y:S04]  /*cb690*/  STL.64 [R1+0x4068], R26 ;  /* 0x0040681a01007387 */ /* 0x0043e80000100a00 */
[----:B-1----:R0:W2:Y:S04]  /*cb6a0*/  LDL.64 R26, [R1+0x18a8] ;  /* 0x0018a800011a7983 */ /* 0x0020a80000100a00 */
[----:B----4-:R1:W-:Y:S04]  /*cb6b0*/  STL.64 [R1+0x4050], R16 ;  /* 0x0040501001007387 */ /* 0x0103e80000100a00 */
[----:B-1----:R-:W4:Y:S02]  /*cb6c0*/  LDL.LU R17, [R1+0x2a0] ;  /* 0x0002a00001117983 */ /* 0x002f240000300800 */
[----:B----4-:R-:W-:-:S05]  /*cb6d0*/  IADD3 R2, P5, PT, R17, R0, RZ ;  /* 0x0000000011027210 */ /* 0x010fca0007fbe0ff */
[----:B------:R1:W-:Y:S04]  /*cb6e0*/  STL [R1+0x18b8], R2 ;  /* 0x0018b80201007387 */ /* 0x0003e80000100800 */
[----:B-1----:R-:W3:Y:S02]  /*cb6f0*/  LDL.LU.64 R2, [R1+0x4078] ;  /* 0x0040780001027983 */ /* 0x002ee40000300a00 */
[----:B---3--:R-:W-:-:S05]  /*cb700*/  IMAD.X R5, R25, 0x1, R3, P4 ;  /* 0x0000000119057824 */ /* 0x008fca00020e0603 */
[----:B------:R1:W-:Y:S04]  /*cb710*/  STL [R1+0x18b4], R5 ;  /* 0x0018b40501007387 */ /* 0x0003e80000100800 */
[----:B-1----:R-:W2:Y:S04]  /*cb720*/  LDL.LU.64 R4, [R1+0x4070] ;  /* 0x0040700001047983 */ /* 0x002ea80000300a00 */
[----:B------:R1:W-:Y:S04]  /*cb730*/  STL.64 [R1+0x4060], R8 ;  /* 0x0040600801007387 */ /* 0x0003e80000100a00 */
[----:B-1----:R0:W3:Y:S01]  /*cb740*/  LDL.64 R8, [R1+0x18b8] ;  /* 0x0018b80001087983 */ /* 0x0020e20000100a00 */
[----:B------:R-:W-:Y:S01]  /*cb750*/  SHF.R.S32.HI R11, RZ, 0x1f, R17 ;  /* 0x0000001fff0b7819 */ /* 0x000fe20000011411 */
[----:B--2---:R-:W-:-:S05]  /*cb760*/  IMAD.X R27, R25, 0x1, R4, P6 ;  /* 0x00000001191b7824 */ /* 0x004fca00030e0604 */
[----:B------:R1:W-:Y:S01]  /*cb770*/  STL [R1+0x18ac], R27 ;  /* 0x0018ac1b01007387 */ /* 0x0003e20000100800 */
[----:B---3--:R-:W-:-:S03]  /*cb780*/  IMAD.X R9, R11, 0x1, R3, P5 ;  /* 0x000000010b097824 */ /* 0x008fc600028e0603 */
[----:B-1----:R-:W2:Y:S04]  /*cb790*/  LDL.LU.64 R26, [R1+0x4068] ;  /* 0x00406800011a7983 */ /* 0x002ea80000300a00 */
[----:B------:R-:W-:Y:S04]  /*cb7a0*/  STL.64 [R1+0x4058], R4 ;  /* 0x0040580401007387 */ /* 0x000fe80000100a00 */
[----:B------:R1:W-:Y:S04]  /*cb7b0*/  STL [R1+0x18bc], R9 ;  /* 0x0018bc0901007387 */ /* 0x0003e80000100800 */
[----:B-1----:R-:W3:Y:S04]  /*cb7c0*/  LDL.LU.64 R8, [R1+0x4060] ;  /* 0x0040600001087983 */ /* 0x002ee80000300a00 */
[----:B------:R1:W-:Y:S04]  /*cb7d0*/  STL [R1+0x404c], R3 ;  /* 0x00404c0301007387 */ /* 0x0003e80000100800 */
[----:B-1----:R-:W4:Y:S02]  /*cb7e0*/  LDL.LU R3, [R1+0x2a4] ;  /* 0x0002a40001037983 */ /* 0x002f240000300800 */
[----:B----4-:R-:W-:-:S05]  /*cb7f0*/  IADD3 R4, P4, PT, R3, R0, RZ ;  /* 0x0000000003047210 */ /* 0x010fca0007f9e0ff */
[----:B------:R1:W-:Y:S04]  /*cb800*/  STL [R1+0x18c8], R4 ;  /* 0x0018c80401007387 */ /* 0x0003e80000100800 */
[----:B-1----:R-:W4:Y:S01]  /*cb810*/  LDL.LU.64 R4, [R1+0x4058] ;  /* 0x0040580001047983 */ /* 0x002f220000300a00 */
[----:B------:R-:W-:-:S05]  /*cb820*/  IADD3 R16, P6, PT, R17, R2, RZ ;  /* 0x0000000211107210 */ /* 0x000fca0007fde0ff */
[----:B----4-:R-:W-:-:S05]  /*cb830*/  IMAD.X R17, R11, 0x1, R4, P6 ;  /* 0x000000010b117824 */ /* 0x010fca00030e0604 */
[----:B------:R1:W-:Y:S04]  /*cb840*/  STL.64 [R1+0x18c0], R16 ;  /* 0x0018c01001007387 */ /* 0x0003e80000100a00 */
[----:B-1----:R-:W4:Y:S04]  /*cb850*/  LDL.LU.64 R16, [R1+0x4050] ;  /* 0x0040500001107983 */ /* 0x002f280000300a00 */
[----:B----4-:R-:W-:Y:S04]  /*cb860*/  STL.64 [R1+0x4038], R16 ;  /* 0x0040381001007387 */ /* 0x010fe80000100a00 */
[----:B------:R1:W-:Y:S04]  /*cb870*/  STL.64 [R1+0x4040], R4 ;  /* 0x0040400401007387 */ /* 0x0003e80000100a00 */
[----:B-1----:R-:W4:Y:S01]  /*cb880*/  LDL.64 R4, [R1+0x18c8] ;  /* 0x0018c80001047983 */ /* 0x002f220000100a00 */
[----:B------:R-:W-:-:S02]  /*cb890*/  SHF.R.S32.HI R25, RZ, 0x1f, R3 ;  /* 0x0000001fff197819 */ /* 0x000fc40000011403 */
[----:B------:R-:W-:Y:S01]  /*cb8a0*/  IADD3 R16, P6, PT, R3, R2, RZ ;  /* 0x0000000203107210 */ /* 0x000fe20007fde0ff */
[----:B----4-:R-:W-:Y:S04]  /*cb8b0*/  STL [R1+0x4048], R4 ;  /* 0x0040480401007387 */ /* 0x010fe80000100800 */
[----:B------:R-:W4:Y:S04]  /*cb8c0*/  LDL.LU R3, [R1+0x404c] ;  /* 0x00404c0001037983 */ /* 0x000f280000300800 */
[----:B------:R1:W-:Y:S04]  /*cb8d0*/  STL.64 [R1+0x4020], R12 ;  /* 0x0040200c01007387 */ /* 0x0003e80000100a00 */
[----:B-1----:R-:W2:Y:S02]  /*cb8e0*/  LDL.LU R13, [R1+0x2a8] ;  /* 0x0002a800010d7983 */ /* 0x002ea40000300800 */
[----:B--2---:R-:W-:-:S05]  /*cb8f0*/  IADD3 R4, P5, PT, R13, R0, RZ ;  /* 0x000000000d047210 */ /* 0x004fca0007fbe0ff */
[----:B------:R1:W-:Y:S04]  /*cb900*/  STL [R1+0x18d8], R4 ;  /* 0x0018d80401007387 */ /* 0x0003e80000100800 */
[----:B-1----:R0:W2:Y:S01]  /*cb910*/  LDL.LU R4, [R1+0x4048] ;  /* 0x0040480001047983 */ /* 0x0020a20000300800 */
[----:B----4-:R-:W-:-:S05]  /*cb920*/  IMAD.X R5, R25, 0x1, R3, P4 ;  /* 0x0000000119057824 */ /* 0x010fca00020e0603 */
[----:B------:R2:W-:Y:S04]  /*cb930*/  STL [R1+0x18cc], R5 ;  /* 0x0018cc0501007387 */ /* 0x0005e80000100800 */
[----:B--2---:R-:W2:Y:S04]  /*cb940*/  LDL.LU.64 R4, [R1+0x4040] ;  /* 0x0040400001047983 */ /* 0x004ea80000300a00 */
[----:B------:R1:W-:Y:S04]  /*cb950*/  STL.64 [R1+0x4030], R18 ;  /* 0x0040301201007387 */ /* 0x0003e80000100a00 */
[----:B-1----:R0:W4:Y:S01]  /*cb960*/  LDL.64 R18, [R1+0x18d8] ;  /* 0x0018d80001127983 */ /* 0x0021220000100a00 */
[----:B--2---:R-:W-:-:S05]  /*cb970*/  IMAD.X R17, R25, 0x1, R4, P6 ;  /* 0x0000000119117824 */ /* 0x004fca00030e0604 */
[----:B------:R1:W-:Y:S04]  /*cb980*/  STL.64 [R1+0x18d0], R16 ;  /* 0x0018d01001007387 */ /* 0x0003e80000100a00 */
[----:B-1----:R-:W2:Y:S01]  /*cb990*/  LDL.LU.64 R16, [R1+0x4038] ;  /* 0x0040380001107983 */ /* 0x002ea20000300a00 */
[----:B------:R-:W-:Y:S02]  /*cb9a0*/  SHF.R.S32.HI R11, RZ, 0x1f, R13 ;  /* 0x0000001fff0b7819 */ /* 0x000fe4000001140d */
[----:B------:R-:W-:Y:S01]  /*cb9b0*/  IADD3 R12, P6, PT, R13, R2, RZ ;  /* 0x000000020d0c7210 */ /* 0x000fe20007fde0ff */
[----:B---3--:R-:W-:Y:S02]  /*cb9c0*/  STL.64 [R1+0x4028], R8 ;  /* 0x0040280801007387 */ /* 0x008fe40000100a00 */
[----:B----4-:R-:W-:-:S02]  /*cb9d0*/  IMAD.X R19, R11, 0x1, R3, P5 ;  /* 0x000000010b137824 */ /* 0x010fc400028e0603 */
[----:B------:R-:W-:-:S03]  /*cb9e0*/  IMAD.X R13, R11, 0x1, R4, P6 ;  /* 0x000000010b0d7824 */ /* 0x000fc600030e0604 */
[----:B------:R1:W-:Y:S04]  /*cb9f0*/  STL [R1+0x18dc], R19 ;  /* 0x0018dc1301007387 */ /* 0x0003e80000100800 */
[----:B-1----:R-:W3:Y:S01]  /*cba00*/  LDL.LU.64 R18, [R1+0x4030] ;  /* 0x0040300001127983 */ /* 0x002ee20000300a00 */
[----:B--2---:R-:W-:-:S05]  /*cba10*/  IADD3 R8, P4, PT, R17, R0, RZ ;  /* 0x0000000011087210 */ /* 0x004fca0007f9e0ff */
[----:B------:R1:W-:Y:S04]  /*cba20*/  STL [R1+0x18e8], R8 ;  /* 0x0018e80801007387 */ /* 0x0003e80000100800 */
[----:B-1----:R-:W2:Y:S04]  /*cba30*/  LDL.LU.64 R8, [R1+0x4028] ;  /* 0x0040280001087983 */ /* 0x002ea80000300a00 */
[----:B------:R1:W-:Y:S04]  /*cba40*/  STL.64 [R1+0x18e0], R12 ;  /* 0x0018e00c01007387 */ /* 0x0003e80000100a00 */
[----:B-1----:R-:W4:Y:S04]  /*cba50*/  LDL.LU.64 R12, [R1+0x4020] ;  /* 0x00402000010c7983 */ /* 0x002f280000300a00 */
[----:B------:R1:W-:Y:S01]  /*cba60*/  STL.64 [R1+0x4010], R4 ;  /* 0x0040100401007387 */ /* 0x0003e20000100a00 */
[----:B------:R-:W-:-:S03]  /*cba70*/  SHF.R.S32.HI R25, RZ, 0x1f, R17 ;  /* 0x0000001fff197819 */ /* 0x000fc60000011411 */
[----:B-1----:R0:W2:Y:S04]  /*cba80*/  LDL.64 R4, [R1+0x18e8] ;  /* 0x0018e80001047983 */ /* 0x0020a80000100a00 */
[----:B----4-:R1:W-:Y:S02]  /*cba90*/  STL.64 [R1+0x4008], R12 ;  /* 0x0040080c01007387 */ /* 0x0103e40000100a00 */
[----:B-1----:R-:W-:Y:S02]  /*cbaa0*/  IADD3 R12, P6, PT, R17, R2, RZ ;  /* 0x00000002110c7210 */ /* 0x002fe40007fde0ff */
[----:B------:R-:W4:Y:S01]  /*cbab0*/  LDL.LU R17, [R1+0x4018] ;  /* 0x0040180001117983 */ /* 0x000f220000300800 */
[----:B--2---:R-:W-:-:S03]  /*cbac0*/  IMAD.X R5, R25, 0x1, R3, P4 ;  /* 0x0000000119057824 */ /* 0x004fc600020e0603 */
[----:B------:R-:W-:Y:S04]  /*cbad0*/  STL.64 [R1+0x4000], R26 ;  /* 0x0040001a01007387 */ /* 0x000fe80000100a00 */
[----:B----4-:R1:W-:Y:S04]  /*cbae0*/  STL.64 [R1+0x3ff0], R16 ;  /* 0x003ff01001007387 */ /* 0x0103e80000100a00 */
[----:B-1----:R-:W2:Y:S04]  /*cbaf0*/  LDL.LU R17, [R1+0x2c0] ;  /* 0x0002c00001117983 */ /* 0x002ea80000300800 */
[----:B------:R1:W-:Y:S04]  /*cbb00*/  STL [R1+0x18ec], R5 ;  /* 0x0018ec0501007387 */ /* 0x0003e80000100800 */
[----:B-1----:R-:W4:Y:S01]  /*cbb10*/  LDL.LU.64 R4, [R1+0x4010] ;  /* 0x0040100001047983 */ /* 0x002f220000300a00 */
[----:B--2---:R-:W-:-:S02]  /*cbb20*/  SHF.R.S32.HI R11, RZ, 0x1f, R17 ;  /* 0x0000001fff0b7819 */ /* 0x004fc40000011411 */
[----:B------:R-:W-:-:S05]  /*cbb30*/  IADD3 R26, P5, PT, R17, R0, RZ ;  /* 0x00000000111a7210 */ /* 0x000fca0007fbe0ff */
[----:B------:R-:W-:Y:S02]  /*cbb40*/  IMAD.X R27, R11, 0x1, R3, P5 ;  /* 0x000000010b1b7824 */ /* 0x000fe400028e0603 */
[----:B----4-:R-:W-:-:S05]  /*cbb50*/  IMAD.X R13, R25, 0x1, R4, P6 ;  /* 0x00000001190d7824 */ /* 0x010fca00030e0604 */
[----:B------:R1:W-:Y:S04]  /*cbb60*/  STL.64 [R1+0x18f0], R12 ;  /* 0x0018f00c01007387 */ /* 0x0003e80000100a00 */
[----:B-1----:R-:W2:Y:S04]  /*cbb70*/  LDL.LU.64 R12, [R1+0x4008] ;  /* 0x00400800010c7983 */ /* 0x002ea80000300a00 */
[----:B------:R-:W-:Y:S04]  /*cbb80*/  STL.64 [R1+0x3ff8], R4 ;  /* 0x003ff80401007387 */ /* 0x000fe80000100a00 */
[----:B------:R1:W-:Y:S04]  /*cbb90*/  STL.64 [R1+0x18f8], R26 ;  /* 0x0018f81a01007387 */ /* 0x0003e80000100a00 */
[----:B-1----:R-:W4:Y:S04]  /*cbba0*/  LDL.LU.64 R26, [R1+0x4000] ;  /* 0x00400000011a7983 */ /* 0x002f280000300a00 */
[----:B------:R1:W-:Y:S04]  /*cbbb0*/  STL [R1+0x3fe8], R3 ;  /* 0x003fe80301007387 */ /* 0x0003e80000100800 */
[----:B-1----:R-:W2:Y:S02]  /*cbbc0*/  LDL.LU R3, [R1+0x2c4] ;  /* 0x0002c40001037983 */ /* 0x002ea40000300800 */
[----:B--2---:R-:W-:-:S05]  /*cbbd0*/  IADD3 R4, P4, PT, R3, R0, RZ ;  /* 0x0000000003047210 */ /* 0x004fca0007f9e0ff */
[----:B------:R1:W-:Y:S04]  /*cbbe0*/  STL [R1+0x1910], R4 ;  /* 0x0019100401007387 */ /* 0x0003e80000100800 */
[----:B-1----:R-:W2:Y:S01]  /*cbbf0*/  LDL.LU.64 R4, [R1+0x3ff8] ;  /* 0x003ff80001047983 */ /* 0x002ea20000300a00 */
[----:B------:R-:W-:-:S05]  /*cbc00*/  IADD3 R16, P6, PT, R17, R2, RZ ;  /* 0x0000000211107210 */ /* 0x000fca0007fde0ff */
[----:B--2---:R-:W-:-:S05]  /*cbc10*/  IMAD.X R17, R11, 0x1, R4, P6 ;  /* 0x000000010b117824 */ /* 0x004fca00030e0604 */
[----:B------:R1:W-:Y:S04]  /*cbc20*/  STL.64 [R1+0x1900], R16 ;  /* 0x0019001001007387 */ /* 0x0003e80000100a00 */
[----:B-1----:R-:W2:Y:S01]  /*cbc30*/  LDL.LU.64 R16, [R1+0x3ff0] ;  /* 0x003ff00001107983 */ /* 0x002ea20000300a00 */
[----:B------:R-:W-:-:S03]  /*cbc40*/  SHF.R.S32.HI R25, RZ, 0x1f, R3 ;  /* 0x0000001fff197819 */ /* 0x000fc60000011403 */
[----:B--2---:R-:W-:Y:S04]  /*cbc50*/  STL.64 [R1+0x3fc8], R16 ;  /* 0x003fc81001007387 */ /* 0x004fe80000100a00 */
[----:B------:R1:W-:Y:S04]  /*cbc60*/  STL.64 [R1+0x3fe0], R4 ;  /* 0x003fe00401007387 */ /* 0x0003e80000100a00 */
[----:B-1----:R0:W2:Y:S04]  /*cbc70*/  LDL.64 R4, [R1+0x1910] ;  /* 0x0019100001047983 */ /* 0x0020a80000100a00 */
[----:B------:R1:W-:Y:S04]  /*cbc80*/  STL.64 [R1+0x3fd0], R12 ;  /* 0x003fd00c01007387 */ /* 0x0003e80000100a00 */
[----:B-1----:R-:W2:Y:S04]  /*cbc90*/  LDL.LU R12, [R1+0x2c8] ;  /* 0x0002c800010c7983 */ /* 0x002ea80000300800 */
[----:B---3--:R1:W-:Y:S02]  /*cbca0*/  STL.64 [R1+0x3fd8], R18 ;  /* 0x003fd81201007387 */ /* 0x0083e40000100a00 */
[----:B-1----:R-:W-:-:S02]  /*cbcb0*/  IADD3 R18, P6, PT, R3, R2, RZ ;  /* 0x0000000203127210 */ /* 0x002fc40007fde0ff */
[----:B------:R-:W2:Y:S02]  /*cbcc0*/  LDL.LU R3, [R1+0x3fe8] ;  /* 0x003fe80001037983 */ /* 0x000ea40000300800 */
[----:B--2---:R-:W-:-:S05]  /*cbcd0*/  IMAD.X R5, R25, 0x1, R3, P4 ;  /* 0x0000000119057824 */ /* 0x004fca00020e0603 */
[----:B------:R1:W-:Y:S04]  /*cbce0*/  STL [R1+0x1914], R5 ;  /* 0x0019140501007387 */ /* 0x0003e80000100800 */
[----:B-1----:R-:W2:Y:S01]  /*cbcf0*/  LDL.LU.64 R4, [R1+0x3fe0] ;  /* 0x003fe00001047983 */ /* 0x002ea20000300a00 */
[----:B------:R-:W-:Y:S02]  /*cbd00*/  SHF.R.S32.HI R11, RZ, 0x1f, R12 ;  /* 0x0000001fff0b7819 */ /* 0x000fe4000001140c */
[----:B------:R-:W-:-:S05]  /*cbd10*/  IADD3 R16, P5, PT, R12, R0, RZ ;  /* 0x000000000c107210 */ /* 0x000fca0007fbe0ff */
[----:B------:R-:W-:Y:S02]  /*cbd20*/  IMAD.X R17, R11, 0x1, R3, P5 ;  /* 0x000000010b117824 */ /* 0x000fe400028e0603 */
[----:B--2---:R-:W-:Y:S01]  /*cbd30*/  IMAD.X R19, R25, 0x1, R4, P6 ;  /* 0x0000000119137824 */ /* 0x004fe200030e0604 */
[----:B------:R-:W-:-:S04]  /*cbd40*/  IADD3 R12, P6, PT, R12, R2, RZ ;  /* 0x000000020c0c7210 */ /* 0x000fc80007fde0ff */
[----:B------:R1:W-:Y:S04]  /*cbd50*/  STL.64 [R1+0x1908], R18 ;  /* 0x0019081201007387 */ /* 0x0003e80000100a00 */
[----:B-1----:R-:W2:Y:S04]  /*cbd60*/  LDL.LU.64 R18, [R1+0x3fd8] ;  /* 0x003fd80001127983 */ /* 0x002ea80000300a00 */
[----:B------:R1:W-:Y:S04]  /*cbd70*/  STL [R1+0x1920], R12 ;  /* 0x0019200c01007387 */ /* 0x0003e80000100800 */
[----:B-1----:R-:W3:Y:S04]  /*cbd80*/  LDL.LU.64 R12, [R1+0x3fd0] ;  /* 0x003fd000010c7983 */ /* 0x002ee80000300a00 */
[----:B------:R1:W-:Y:S04]  /*cbd90*/  STL.64 [R1+0x1918], R16 ;  /* 0x0019181001007387 */ /* 0x0003e80000100a00 */
[----:B-1----:R-:W3:Y:S04]  /*cbda0*/  LDL.LU.64 R16, [R1+0x3fc8] ;  /* 0x003fc80001107983 */ /* 0x002ee80000300a00 */
[----:B------:R1:W-:Y:S04]  /*cbdb0*/  STL.64 [R1+0x3fc0], R2 ;  /* 0x003fc00201007387 */ /* 0x0003e80000100a00 */
[----:B-1----:R0:W3:Y:S04]  /*cbdc0*/  LDL.64 R2, [R1+0x1920] ;  /* 0x0019200001027983 */ /* 0x0020e80000100a00 */
[----:B--2---:R-:W-:Y:S04]  /*cbdd0*/  STL.64 [R1+0x3fa0], R18 ;  /* 0x003fa01201007387 */ /* 0x004fe80000100a00 */
[----:B----4-:R1:W-:Y:S04]  /*cbde0*/  STL.64 [R1+0x3fa8], R26 ;  /* 0x003fa81a01007387 */ /* 0x0103e80000100a00 */
[----:B-1----:R-:W2:Y:S04]  /*cbdf0*/  LDL.LU R26, [R1+0x2e0] ;  /* 0x0002e000011a7983 */ /* 0x002ea80000300800 */
[----:B------:R1:W-:Y:S04]  /*cbe00*/  STL.64 [R1+0x3fb0], R20 ;  /* 0x003fb01401007387 */ /* 0x0003e80000100a00 */
[----:B-1----:R-:W4:Y:S01]  /*cbe10*/  LDL.LU R21, [R1+0x2cc] ;  /* 0x0002cc0001157983 */ /* 0x002f220000300800 */
[----:B---3--:R-:W-:-:S05]  /*cbe20*/  IMAD.X R3, R11, 0x1, R4, P6 ;  /* 0x000000010b037824 */ /* 0x008fca00030e0604 */
[----:B------:R1:W-:Y:S04]  /*cbe30*/  STL [R1+0x1924], R3 ;  /* 0x0019240301007387 */ /* 0x0003e80000100800 */
[----:B-1----:R-:W3:Y:S01]  /*cbe40*/  LDL.LU.64 R2, [R1+0x3fc0] ;  /* 0x003fc00001027983 */ /* 0x002ee20000300a00 */
[----:B----4-:R-:W-:Y:S02]  /*cbe50*/  SHF.R.S32.HI R25, RZ, 0x1f, R21 ;  /* 0x0000001fff197819 */ /* 0x010fe40000011415 */
[C---:B------:R-:W-:Y:S02]  /*cbe60*/  IADD3 R18, P4, PT, R21.reuse, R0, RZ ;  /* 0x0000000015127210 */ /* 0x040fe40007f9e0ff */
[----:B---3--:R-:W-:Y:S01]  /*cbe70*/  IADD3 R20, P6, PT, R21, R2, RZ ;  /* 0x0000000215147210 */ /* 0x008fe20007fde0ff */
[----:B------:R-:W-:-:S02]  /*cbe80*/  IMAD.MOV.U32 R21, RZ, RZ, R19 ;  /* 0x000000ffff157224 */ /* 0x000fc400078e0013 */
[----:B------:R-:W-:Y:S02]  /*cbe90*/  IMAD.X R21, R25, 0x1, R3, P4 ;  /* 0x0000000119157824 */ /* 0x000fe400020e0603 */
[----:B------:R1:W-:Y:S04]  /*cbea0*/  STL [R1+0x3fb8], R20 ;  /* 0x003fb81401007387 */ /* 0x0003e80000100800 */
[----:B------:R3:W-:Y:S04]  /*cbeb0*/  STL [R1+0x1930], R18 ;  /* 0x0019301201007387 */ /* 0x0007e80000100800 */
[----:B------:R4:W-:Y:S01]  /*cbec0*/  STL [R1+0x1934], R21 ;  /* 0x0019341501007387 */ /* 0x0009e20000100800 */
[----:B-1----:R-:W-:-:S06]  /*cbed0*/  IMAD.MOV.U32 R20, RZ, RZ, R18 ;  /* 0x000000ffff147224 */ /* 0x002fcc00078e0012 */
[----:B------:R-:W4:Y:S01]  /*cbee0*/  LDL.LU R20, [R1+0x3fb8] ;  /* 0x003fb80001147983 */ /* 0x000f220000300800 */
[----:B--2---:R-:W-:Y:S02]  /*cbef0*/  SHF.R.S32.HI R11, RZ, 0x1f, R26 ;  /* 0x0000001fff0b7819 */ /* 0x004fe4000001141a */
[C---:B---3--:R-:W-:Y:S01]  /*cbf00*/  IADD3 R18, P5, PT, R26.reuse, R0, RZ ;  /* 0x000000001a127210 */ /* 0x048fe20007fbe0ff */
[----:B----4-:R-:W-:Y:S01]  /*cbf10*/  IMAD.X R21, R25, 0x1, R4, P6 ;  /* 0x0000000119157824 */ /* 0x010fe200030e0604 */
[----:B------:R-:W-:-:S03]  /*cbf20*/  IADD3 R26, P6, PT, R26, R2, RZ ;  /* 0x000000021a1a7210 */ /* 0x000fc60007fde0ff */
[----:B------:R-:W-:Y:S01]  /*cbf30*/  IMAD.X R19, R11, 0x1, R3, P5 ;  /* 0x000000010b137824 */ /* 0x000fe200028e0603 */
[----:B------:R1:W-:Y:S04]  /*cbf40*/  STL.64 [R1+0x1928], R20 ;  /* 0x0019281401007387 */ /* 0x0003e80000100a00 */
[----:B-1----:R-:W2:Y:S04]  /*cbf50*/  LDL.LU.64 R20, [R1+0x3fb0] ;  /* 0x003fb00001147983 */ /* 0x002ea80000300a00 */
[----:B------:R1:W-:Y:S04]  /*cbf60*/  STL [R1+0x1940], R26 ;  /* 0x0019401a01007387 */ /* 0x0003e80000100800 */
[----:B-1----:R-:W3:Y:S04]  /*cbf70*/  LDL.LU.64 R26, [R1+0x3fa8] ;  /* 0x003fa800011a7983 */ /* 0x002ee80000300a00 */
[----:B------:R1:W-:Y:S04]  /*cbf80*/  STL.64 [R1+0x1938], R18 ;  /* 0x0019381201007387 */ /* 0x0003e80000100a00 */
[----:B-1----:R-:W4:Y:S04]  /*cbf90*/  LDL.LU.64 R18, [R1+0x3fa0] ;  /* 0x003fa00001127983 */ /* 0x002f280000300a00 */
[----:B------:R-:W-:Y:S04]  /*cbfa0*/  STL.64 [R1+0x3f98], R2 ;  /* 0x003f980201007387 */ /* 0x000fe80000100a00 */
[----:B----4-:R1:W-:Y:S04]  /*cbfb0*/  STL.64 [R1+0x3f88], R18 ;  /* 0x003f881201007387 */ /* 0x0103e80000100a00 */
[----:B-1----:R-:W4:Y:S04]  /*cbfc0*/  LDL.LU R19, [R1+0x2e4] ;  /* 0x0002e40001137983 */ /* 0x002f280000300800 */
[----:B------:R1:W-:Y:S04]  /*cbfd0*/  STL.64 [R1+0x3f78], R16 ;  /* 0x003f781001007387 */ /* 0x0003e80000100a00 */
[----:B-1----:R0:W2:Y:S01]  /*cbfe0*/  LDL.64 R16, [R1+0x1940] ;  /* 0x0019400001107983 */ /* 0x0020a20000100a00 */
[----:B----4-:R-:W-:-:S05]  /*cbff0*/  IADD3 R2, P4, PT, R19, R0, RZ ;  /* 0x0000000013027210 */ /* 0x010fca0007f9e0ff */
[----:B------:R1:W-:Y:S01]  /*cc000*/  STL [R1+0x1948], R2 ;  /* 0x0019480201007387 */ /* 0x0003e20000100800 */
[----:B--2---:R-:W-:-:S03]  /*cc010*/  IMAD.X R17, R11, 0x1, R4, P6 ;  /* 0x000000010b117824 */ /* 0x004fc600030e0604 */
[----:B-1----:R-:W2:Y:S04]  /*cc020*/  LDL.LU.64 R2, [R1+0x3f98] ;  /* 0x003f980001027983 */ /* 0x002ea80000300a00 */
[----:B------:R1:W-:Y:S04]  /*cc030*/  STL.64 [R1+0x3f90], R4 ;  /* 0x003f900401007387 */ /* 0x0003e80000100a00 */
[----:B-1----:R0:W2:Y:S01]  /*cc040*/  LDL.64 R4, [R1+0x1948] ;  /* 0x0019480001047983 */ /* 0x0020a20000100a00 */
[----:B------:R-:W-:-:S03]  /*cc050*/  SHF.R.S32.HI R25, RZ, 0x1f, R19 ;  /* 0x0000001fff197819 */ /* 0x000fc60000011413 */
[----:B------:R-:W-:Y:S04]  /*cc060*/  STL [R1+0x1944], R17 ;  /* 0x0019441101007387 */ /* 0x000fe80000100800 */
[----:B------:R1:W-:Y:S04]  /*cc070*/  STL.64 [R1+0x3f80], R12 ;  /* 0x003f800c01007387 */ /* 0x0003e80000100a00 */
[----:B-1----:R-:W4:Y:S01]  /*cc080*/  LDL.LU R12, [R1+0x2e8] ;  /* 0x0002e800010c7983 */ /* 0x002f220000300800 */
[----:B--2---:R-:W-:-:S05]  /*cc090*/  IMAD.X R5, R25, 0x1, R3, P4 ;  /* 0x0000000119057824 */ /* 0x004fca00020e0603 */
[----:B------:R1:W-:Y:S04]  /*cc0a0*/  STL [R1+0x194c], R5 ;  /* 0x00194c0501007387 */ /* 0x0003e80000100800 */
[----:B-1----:R-:W2:Y:S01]  /*cc0b0*/  LDL.LU.64 R4, [R1+0x3f90] ;  /* 0x003f900001047983 */ /* 0x002ea20000300a00 */
[----:B------:R-:W-:Y:S02]  /*cc0c0*/  IADD3 R18, P6, PT, R19, R2, RZ ;  /* 0x0000000213127210 */ /* 0x000fe40007fde0ff */
[----:B----4-:R-:W-:Y:S02]  /*cc0d0*/  SHF.R.S32.HI R11, RZ, 0x1f, R12 ;  /* 0x0000001fff0b7819 */ /* 0x010fe4000001140c */
[----:B------:R-:W-:-:S05]  /*cc0e0*/  IADD3 R16, P5, PT, R12, R0, RZ ;  /* 0x000000000c107210 */ /* 0x000fca0007fbe0ff */
[----:B------:R-:W-:Y:S02]  /*cc0f0*/  IMAD.X R17, R11, 0x1, R3, P5 ;  /* 0x000000010b117824 */ /* 0x000fe400028e0603 */
[----:B--2---:R-:W-:Y:S01]  /*cc100*/  IMAD.X R19, R25, 0x1, R4, P6 ;  /* 0x0000000119137824 */ /* 0x004fe200030e0604 */
[----:B------:R-:W-:-:S04]  /*cc110*/  IADD3 R12, P6, PT, R12, R2, RZ ;  /* 0x000000020c0c7210 */ /* 0x000fc80007fde0ff */
[----:B------:R1:W-:Y:S04]  /*cc120*/  STL.64 [R1+0x1950], R18 ;  /* 0x0019501201007387 */ /* 0x0003e80000100a00 */
[----:B-1----:R-:W2:Y:S04]  /*cc130*/  LDL.LU.64 R18, [R1+0x3f88] ;  /* 0x003f880001127983 */ /* 0x002ea80000300a00 */
[----:B------:R1:W-:Y:S04]  /*cc140*/  STL [R1+0x1960], R12 ;  /* 0x0019600c01007387 */ /* 0x0003e80000100800 */
[----:B-1----:R-:W4:Y:S04]  /*cc150*/  LDL.LU.64 R12, [R1+0x3f80] ;  /* 0x003f8000010c7983 */ /* 0x002f280000300a00 */
[----:B------:R1:W-:Y:S04]  /*cc160*/  STL.64 [R1+0x1958], R16 ;  /* 0x0019581001007387 */ /* 0x0003e80000100a00 */
[----:B-1----:R-:W2:Y:S04]  /*cc170*/  LDL.LU.64 R16, [R1+0x3f78] ;  /* 0x003f780001107983 */ /* 0x002ea80000300a00 */
[----:B--2---:R1:W-:Y:S04]  /*cc180*/  STL.64 [R1+0x3f58], R16 ;  /* 0x003f581001007387 */ /* 0x0043e80000100a00 */
[----:B-1----:R-:W2:Y:S04]  /*cc190*/  LDL.LU R17, [R1+0x2ec] ;  /* 0x0002ec0001117983 */ /* 0x002ea80000300800 */
[----:B----4-:R1:W-:Y:S04]  /*cc1a0*/  STL.64 [R1+0x3f68], R12 ;  /* 0x003f680c01007387 */ /* 0x0103e80000100a00 */
[----:B-1----:R0:W4:Y:S04]  /*cc1b0*/  LDL.64 R12, [R1+0x1960] ;  /* 0x00196000010c7983 */ /* 0x0021280000100a00 */
[----:B------:R-:W-:Y:S04]  /*cc1c0*/  STL.64 [R1+0x3f70], R28 ;  /* 0x003f701c01007387 */ /* 0x000fe80000100a00 */
[----:B------:R1:W-:Y:S01]  /*cc1d0*/  STL.64 [R1+0x3f60], R18 ;  /* 0x003f601201007387 */ /* 0x0003e20000100a00 */
[----:B----4-:R-:W-:-:S05]  /*cc1e0*/  IMAD.X R13, R11, 0x1, R4, P6 ;  /* 0x000000010b0d7824 */ /* 0x010fca00030e0604 */
[----:B------:R4:W-:Y:S04]  /*cc1f0*/  STL [R1+0x1964], R13 ;  /* 0x0019640d01007387 */ /* 0x0009e80000100800 */
[----:B-1----:R-:W3:Y:S01]  /*cc200*/  LDL.LU R18, [R1+0x300] ;  /* 0x0003000001127983 */ /* 0x002ee20000300800 */
[----:B--2---:R-:W-:Y:S02]  /*cc210*/  SHF.R.S32.HI R25, RZ, 0x1f, R17 ;  /* 0x0000001fff197819 */ /* 0x004fe40000011411 */
[C---:B------:R-:W-:Y:S02]  /*cc220*/  IADD3 R28, P4, PT, R17.reuse, R0, RZ ;  /* 0x00000000111c7210 */ /* 0x040fe40007f9e0ff */
[----:B------:R-:W-:-:S03]  /*cc230*/  IADD3 R12, P6, PT, R17, R2, RZ ;  /* 0x00000002110c7210 */ /* 0x000fc60007fde0ff */
[C---:B------:R-:W-:Y:S02]  /*cc240*/  IMAD.X R29, R25.reuse, 0x1, R3, P4 ;  /* 0x00000001191d7824 */ /* 0x040fe400020e0603 */
[----:B----4-:R-:W-:-:S03]  /*cc250*/  IMAD.X R13, R25, 0x1, R4, P6 ;  /* 0x00000001190d7824 */ /* 0x010fc600030e0604 */
[----:B------:R1:W-:Y:S04]  /*cc260*/  STL.64 [R1+0x1968], R28 ;  /* 0x0019681c01007387 */ /* 0x0003e80000100a00 */
[----:B-1----:R-:W2:Y:S04]  /*cc270*/  LDL.LU.64 R28, [R1+0x3f70] ;  /* 0x003f7000011c7983 */ /* 0x002ea80000300a00 */
[----:B------:R1:W-:Y:S04]  /*cc280*/  STL.64 [R1+0x1970], R12 ;  /* 0x0019700c01007387 */ /* 0x0003e80000100a00 */
[----:B-1----:R-:W4:Y:S01]  /*cc290*/  LDL.LU.64 R12, [R1+0x3f68] ;  /* 0x003f6800010c7983 */ /* 0x002f220000300a00 */
[----:B---3--:R-:W-:-:S02]  /*cc2a0*/  SHF.R.S32.HI R11, RZ, 0x1f, R18 ;  /* 0x0000001fff0b7819 */ /* 0x008fc40000011412 */
[C---:B------:R-:W-:Y:S02]  /*cc2b0*/  IADD3 R16, P5, PT, R18.reuse, R0, RZ ;  /* 0x0000000012107210 */ /* 0x040fe40007fbe0ff */
[----:B------:R-:W-:-:S03]  /*cc2c0*/  IADD3 R18, P6, PT, R18, R2, RZ ;  /* 0x0000000212127210 */ /* 0x000fc60007fde0ff */
[----:B------:R-:W-:Y:S02]  /*cc2d0*/  IMAD.X R17, R11, 0x1, R3, P5 ;  /* 0x000000010b117824 */ /* 0x000fe400028e0603 */
[----:B------:R1:W-:Y:S04]  /*cc2e0*/  STL [R1+0x1980], R18 ;  /* 0x0019801201007387 */ /* 0x0003e80000100800 */
[----:B-1----:R-:W3:Y:S04]  /*cc2f0*/  LDL.LU.64 R18, [R1+0x3f60] ;  /* 0x003f600001127983 */ /* 0x002ee80000300a00 */
[----:B------:R1:W-:Y:S04]  /*cc300*/  STL.64 [R1+0x1978], R16 ;  /* 0x0019781001007387 */ /* 0x0003e80000100a00 */
[----:B-1----:R-:W2:Y:S04]  /*cc310*/  LDL.LU.64 R16, [R1+0x3f58] ;  /* 0x003f580001107983 */ /* 0x002ea80000300a00 */
[----:B--2---:R1:W-:Y:S04]  /*cc320*/  STL.64 [R1+0x3f38], R16 ;  /* 0x003f381001007387 */ /* 0x0043e80000100a00 */
[----:B-1----:R-:W2:Y:S04]  /*cc330*/  LDL.LU R17, [R1+0x304] ;  /* 0x0003040001117983 */ /* 0x002ea80000300800 */
[----:B---3--:R1:W-:Y:S04]  /*cc340*/  STL.64 [R1+0x3f40], R18 ;  /* 0x003f401201007387 */ /* 0x0083e80000100a00 */
[----:B-1----:R-:W3:Y:S04]  /*cc350*/  LDL.LU R18, [R1+0x308] ;  /* 0x0003080001127983 */ /* 0x002ee80000300800 */
[----:B------:R1:W-:Y:S04]  /*cc360*/  STL.64 [R1+0x3f48], R20 ;  /* 0x003f481401007387 */ /* 0x0003e80000100a00 */
[----:B-1----:R0:W4:Y:S04]  /*cc370*/  LDL.64 R20, [R1+0x1980] ;  /* 0x0019800001147983 */ /* 0x0021280000100a00 */
[----:B------:R1:W-:Y:S01]  /*cc380*/  STL.64 [R1+0x3f50], R14 ;  /* 0x003f500e01007387 */ /* 0x0003e20000100a00 */
[----:B--2---:R-:W-:-:S02]  /*cc390*/  SHF.R.S32.HI R25, RZ, 0x1f, R17 ;  /* 0x0000001fff197819 */ /* 0x004fc40000011411 */
[----:B-1----:R-:W-:-:S05]  /*cc3a0*/  IADD3 R14, P4, PT, R17, R0, RZ ;  /* 0x00000000110e7210 */ /* 0x002fca0007f9e0ff */
[--C-:B------:R-:W-:Y:S01]  /*cc3b0*/  IMAD.X R15, R25, 0x1, R3.reuse, P4 ;  /* 0x00000001190f7824 */ /* 0x100fe200020e0603 */
[----:B---3--:R-:W-:Y:S01]  /*cc3c0*/  IADD3 R16, P5, PT, R18, R0, RZ ;  /* 0x0000000012107210 */ /* 0x008fe20007fbe0ff */
[----:B----4-:R-:W-:Y:S01]  /*cc3d0*/  IMAD.X R21, R11, 0x1, R4, P6 ;  /* 0x000000010b157824 */ /* 0x010fe200030e0604 */
[----:B------:R-:W-:Y:S02]  /*cc3e0*/  IADD3 R20, P6, PT, R17, R2, RZ ;  /* 0x0000000211147210 */ /* 0x000fe40007fde0ff */
[----:B------:R-:W-:Y:S02]  /*cc3f0*/  SHF.R.S32.HI R11, RZ, 0x1f, R18 ;  /* 0x0000001fff0b7819 */ /* 0x000fe40000011412 */
[----:B------:R1:W-:Y:S04]  /*cc400*/  STL [R1+0x1984], R21 ;  /* 0x0019841501007387 */ /* 0x0003e80000100800 */
[----:B------:R2:W-:Y:S01]  /*cc410*/  STL.64 [R1+0x1990], R14 ;  /* 0x0019900e01007387 */ /* 0x0005e20000100a00 */
[----:B------:R-:W-:-:S02]  /*cc420*/  IMAD.X R17, R11, 0x1, R3, P5 ;  /* 0x000000010b117824 */ /* 0x000fc400028e0603 */
[----:B-1----:R-:W-:Y:S01]  /*cc430*/  IMAD.X R21, R25, 0x1, R4, P6 ;  /* 0x0000000119157824 */ /* 0x002fe200030e0604 */
        /* <DEDUP_REMOVED lines=8> */
[----:B------:R1:W-:Y:S04]  /*cc4c0*/  STL.64 [R1+0x3f18], R26 ;  /* 0x003f181a01007387 */ /* 0x0003e80000100a00 */
[----:B-1----:R-:W2:Y:S04]  /*cc4d0*/  LDL.LU R27, [R1+0x30c] ;  /* 0x00030c00011b7983 */ /* 0x002ea80000300800 */
[----:B------:R1:W-:Y:S04]  /*cc4e0*/  STL.64 [R1+0x3f28], R12 ;  /* 0x003f280c01007387 */ /* 0x0003e80000100a00 */
[----:B-1----:R0:W3:Y:S04]  /*cc4f0*/  LDL.64 R12, [R1+0x19a0] ;  /* 0x0019a000010c7983 */ /* 0x0020e80000100a00 */
[----:B------:R-:W-:Y:S04]  /*cc500*/  STL.64 [R1+0x3f30], R6 ;  /* 0x003f300601007387 */ /* 0x000fe80000100a00 */
[----:B------:R1:W-:Y:S04]  /*cc510*/  STL.64 [R1+0x3f20], R28 ;  /* 0x003f201c01007387 */ /* 0x0003e80000100a00 */
[----:B-1----:R-:W4:Y:S01]  /*cc520*/  LDL.LU R28, [R1+0x320] ;  /* 0x00032000011c7983 */ /* 0x002f220000300800 */
[----:B--2---:R-:W-:-:S02]  /*cc530*/  SHF.R.S32.HI R25, RZ, 0x1f, R27 ;  /* 0x0000001fff197819 */ /* 0x004fc4000001141b */
[----:B------:R-:W-:-:S05]  /*cc540*/  IADD3 R6, P4, PT, R27, R0, RZ ;  /* 0x000000001b067210 */ /* 0x000fca0007f9e0ff */
[----:B------:R-:W-:Y:S02]  /*cc550*/  IMAD.X R7, R25, 0x1, R3, P4 ;  /* 0x0000000119077824 */ /* 0x000fe400020e0603 */
[----:B---3--:R-:W-:Y:S01]  /*cc560*/  IMAD.X R13, R11, 0x1, R4, P6 ;  /* 0x000000010b0d7824 */ /* 0x008fe200030e0604 */
[----:B------:R-:W-:-:S04]  /*cc570*/  IADD3 R12, P6, PT, R27, R2, RZ ;  /* 0x000000021b0c7210 */ /* 0x000fc80007fde0ff */
[----:B------:R1:W-:Y:S04]  /*cc580*/  STL [R1+0x19a4], R13 ;  /* 0x0019a40d01007387 */ /* 0x0003e80000100800 */
[----:B------:R2:W-:Y:S01]  /*cc590*/  STL.64 [R1+0x19b0], R6 ;  /* 0x0019b00601007387 */ /* 0x0005e20000100a00 */
[----:B----4-:R-:W-:Y:S02]  /*cc5a0*/  SHF.R.S32.HI R11, RZ, 0x1f, R28 ;  /* 0x0000001fff0b7819 */ /* 0x010fe4000001141c */
[C---:B------:R-:W-:Y:S01]  /*cc5b0*/  IADD3 R26, P5, PT, R28.reuse, R0, RZ ;  /* 0x000000001c1a7210 */ /* 0x040fe20007fbe0ff */
[----:B-1----:R-:W-:Y:S01]  /*cc5c0*/  IMAD.X R13, R25, 0x1, R4, P6 ;  /* 0x00000001190d7824 */ /* 0x002fe200030e0604 */
[----:B------:R-:W-:Y:S01]  /*cc5d0*/  IADD3 R28, P6, PT, R28, R2, RZ ;  /* 0x000000021c1c7210 */ /* 0x000fe20007fde0ff */
[----:B--2---:R-:W2:Y:S04]  /*cc5e0*/  LDL.LU.64 R6, [R1+0x3f30] ;  /* 0x003f300001067983 */ /* 0x004ea80000300a00 */
[----:B------:R1:W-:Y:S01]  /*cc5f0*/  STL.64 [R1+0x19a8], R12 ;  /* 0x0019a80c01007387 */ /* 0x0003e20000100a00 */
[----:B------:R-:W-:-:S03]  /*cc600*/  IMAD.X R27, R11, 0x1, R3, P5 ;  /* 0x000000010b1b7824 */ /* 0x000fc600028e0603 */
        /* <DEDUP_REMOVED lines=9> */
[----:B------:R1:W-:Y:S04]  /*cc6a0*/  STL.64 [R1+0x3f00], R18 ;  /* 0x003f001201007387 */ /* 0x0003e80000100a00 */
[----:B-1----:R-:W4:Y:S04]  /*cc6b0*/  LDL.LU R18, [R1+0x328] ;  /* 0x0003280001127983 */ /* 0x002f280000300800 */
[----:B------:R1:W-:Y:S01]  /*cc6c0*/  STL.64 [R1+0x3f10], R8 ;  /* 0x003f100801007387 */ /* 0x0003e20000100a00 */
[----:B--2---:R-:W-:-:S02]  /*cc6d0*/  SHF.R.S32.HI R25, RZ, 0x1f, R21 ;  /* 0x0000001fff197819 */ /* 0x004fc40000011415 */
[----:B-1----:R-:W-:-:S05]  /*cc6e0*/  IADD3 R8, P4, PT, R21, R0, RZ ;  /* 0x0000000015087210 */ /* 0x002fca0007f9e0ff */
[----:B------:R-:W-:Y:S02]  /*cc6f0*/  IMAD.X R9, R25, 0x1, R3, P4 ;  /* 0x0000000119097824 */ /* 0x000fe400020e0603 */
[----:B---3--:R-:W-:Y:S01]  /*cc700*/  IMAD.X R17, R11, 0x1, R4, P6 ;  /* 0x000000010b117824 */ /* 0x008fe200030e0604 */
[----:B------:R-:W-:-:S05]  /*cc710*/  IADD3 R20, P6, PT, R21, R2, RZ ;  /* 0x0000000215147210 */ /* 0x000fca0007fde0ff */
[----:B------:R-:W-:Y:S01]  /*cc720*/  IMAD.X R21, R25, 0x1, R4, P6 ;  /* 0x0000000119157824 */ /* 0x000fe200030e0604 */
[----:B------:R1:W-:Y:S04]  /*cc730*/  STL [R1+0x19c4], R17 ;  /* 0x0019c41101007387 */ /* 0x0003e80000100800 */
[----:B------:R2:W-:Y:S01]  /*cc740*/  STL.64 [R1+0x19c8], R8 ;  /* 0x0019c80801007387 */ /* 0x0005e20000100a00 */
[----:B----4-:R-:W-:Y:S02]  /*cc750*/  SHF.R.S32.HI R11, RZ, 0x1f, R18 ;  /* 0x0000001fff0b7819 */ /* 0x010fe40000011412 */
[C---:B------:R-:W-:Y:S02]  /*cc760*/  IADD3 R16, P5, PT, R18.reuse, R0, RZ ;  /* 0x0000000012107210 */ /* 0x040fe40007fbe0ff */
[----:B------:R-:W-:-:S03]  /*cc770*/  IADD3 R18, P6, PT, R18, R2, RZ ;  /* 0x0000000212127210 */ /* 0x000fc60007fde0ff */
[----:B-1----:R-:W-:Y:S01]  /*cc780*/  IMAD.X R17, R11, 0x1, R3, P5 ;  /* 0x000000010b117824 */ /* 0x002fe200028e0603 */
        /* <DEDUP_REMOVED lines=10> */
[----:B-1----:R-:W3:Y:S04]  /*cc830*/  LDL.LU R26, [R1+0x3a0] ;  /* 0x0003a000011a7983 */ /* 0x002ee80000300800 */
[----:B------:R1:W-:Y:S04]  /*cc840*/  STL.64 [R1+0x3ee8], R12 ;  /* 0x003ee80c01007387 */ /* 0x0003e80000100a00 */
[----:B-1----:R0:W4:Y:S04]  /*cc850*/  LDL.64 R12, [R1+0x19e0] ;  /* 0x0019e000010c7983 */ /* 0x0021280000100a00 */
[----:B------:R1:W-:Y:S01]  /*cc860*/  STL.64 [R1+0x3ef0], R28 ;  /* 0x003ef01c01007387 */ /* 0x0003e20000100a00 */
[----:B--2---:R-:W-:-:S02]  /*cc870*/  SHF.R.S32.HI R25, RZ, 0x1f, R7 ;  /* 0x0000001fff197819 */ /* 0x004fc40000011407 */
[----:B-1----:R-:W-:-:S05]  /*cc880*/  IADD3 R28, P4, PT, R7, R0, RZ ;  /* 0x00000000071c7210 */ /* 0x002fca0007f9e0ff */
[----:B------:R-:W-:Y:S01]  /*cc890*/  IMAD.X R29, R25, 0x1, R3, P4 ;  /* 0x00000001191d7824 */ /* 0x000fe200020e0603 */
[C---:B---3--:R-:W-:Y:S01]  /*cc8a0*/  IADD3 R6, P5, PT, R26.reuse, R0, RZ ;  /* 0x000000001a067210 */ /* 0x048fe20007fbe0ff */
[----:B----4-:R-:W-:Y:S01]  /*cc8b0*/  IMAD.X R13, R11, 0x1, R4, P6 ;  /* 0x000000010b0d7824 */ /* 0x010fe200030e0604 */
[-C--:B------:R-:W-:Y:S02]  /*cc8c0*/  IADD3 R12, P6, PT, R7, R2.reuse, RZ ;  /* 0x00000002070c7210 */ /* 0x080fe40007fde0ff */
[----:B------:R-:W-:Y:S02]  /*cc8d0*/  SHF.R.S32.HI R11, RZ, 0x1f, R26 ;  /* 0x0000001fff0b7819 */ /* 0x000fe4000001141a */
[----:B------:R1:W-:Y:S04]  /*cc8e0*/  STL [R1+0x19e4], R13 ;  /* 0x0019e40d01007387 */ /* 0x0003e80000100800 */
[----:B------:R2:W-:Y:S01]  /*cc8f0*/  STL.64 [R1+0x19f0], R28 ;  /* 0x0019f01c01007387 */ /* 0x0005e20000100a00 */
[----:B-1----:R-:W-:Y:S01]  /*cc900*/  IMAD.X R13, R25, 0x1, R4, P6 ;  /* 0x00000001190d7824 */ /* 0x002fe200030e0604 */
[----:B------:R-:W-:-:S02]  /*cc910*/  IADD3 R26, P6, PT, R26, R2, RZ ;  /* 0x000000021a1a7210 */ /* 0x000fc40007fde0ff */
[----:B--2---:R-:W2:Y:S04]  /*cc920*/  LDL.LU.64 R28, [R1+0x3ef0] ;  /* 0x003ef000011c7983 */ /* 0x004ea80000300a00 */
[----:B------:R1:W-:Y:S04]  /*cc930*/  STL.64 [R1+0x19f8], R12 ;  /* 0x0019f80c01007387 */ /* 0x0003e80000100a00 */
[----:B-1----:R-:W3:Y:S04]  /*cc940*/  LDL.LU.64 R12, [R1+0x3ee8] ;  /* 0x003ee800010c7983 */ /* 0x002ee80000300a00 */
[----:B------:R1:W-:Y:S04]  /*cc950*/  STL [R1+0x1a08], R26 ;  /* 0x001a081a01007387 */ /* 0x0003e80000100800 */
[----:B-1----:R-:W4:Y:S01]  /*cc960*/  LDL.LU.64 R26, [R1+0x3ee0] ;  /* 0x003ee000011a7983 */ /* 0x002f220000300a00 */
[----:B------:R-:W-:-:S05]  /*cc970*/  IMAD.X R7, R11, 0x1, R3, P5 ;  /* 0x000000010b077824 */ /* 0x000fca00028e0603 */
[----:B------:R1:W-:Y:S04]  /*cc980*/  STL.64 [R1+0x1a00], R6 ;  /* 0x001a000601007387 */ /* 0x0003e80000100a00 */
[----:B-1----:R-:W2:Y:S04]  /*cc990*/  LDL.LU.64 R6, [R1+0x3ed8] ;  /* 0x003ed80001067983 */ /* 0x002ea80000300a00 */
[----:B----4-:R-:W-:Y:S04]  /*cc9a0*/  STL.64 [R1+0x3ed0], R26 ;  /* 0x003ed01a01007387 */ /* 0x010fe80000100a00 */
[----:B------:R1:W-:Y:S04]  /*cc9b0*/  STL.64 [R1+0x3eb8], R8 ;  /* 0x003eb80801007387 */ /* 0x0003e80000100a00 */
[----:B-1----:R-:W4:Y:S04]  /*cc9c0*/  LDL.LU R9, [R1+0x3a4] ;  /* 0x0003a40001097983 */ /* 0x002f280000300800 */
[----:B------:R1:W-:Y:S04]  /*cc9d0*/  STL.64 [R1+0x3ec0], R16 ;  /* 0x003ec01001007387 */ /* 0x0003e80000100a00 */
[----:B-1----:R-:W2:Y:S04]  /*cc9e0*/  LDL.LU R16, [R1+0x3a8] ;  /* 0x0003a80001107983 */ /* 0x002ea80000300800 */
[----:B------:R1:W-:Y:S04]  /*cc9f0*/  STL.64 [R1+0x3ec8], R18 ;  /* 0x003ec81201007387 */ /* 0x0003e80000100a00 */
[----:B-1----:R0:W3:Y:S01]  /*cca00*/  LDL.64 R18, [R1+0x1a08] ;  /* 0x001a080001127983 */ /* 0x0020e20000100a00 */
[----:B----4-:R-:W-:-:S02]  /*cca10*/  SHF.R.S32.HI R25, RZ, 0x1f, R9 ;  /* 0x0000001fff197819 */ /* 0x010fc40000011409 */
[----:B------:R-:W-:-:S05]  /*cca20*/  IADD3 R26, P4, PT, R9, R0, RZ ;  /* 0x00000000091a7210 */ /* 0x000fca0007f9e0ff */
[----:B------:R-:W-:Y:S01]  /*cca30*/  IMAD.X R27, R25, 0x1, R3, P4 ;  /* 0x00000001191b7824 */ /* 0x000fe200020e0603 */
[C---:B--2---:R-:W-:Y:S01]  /*cca40*/  IADD3 R8, P5, PT, R16.reuse, R0, RZ ;  /* 0x0000000010087210 */ /* 0x044fe20007fbe0ff */
[----:B---3--:R-:W-:Y:S01]  /*cca50*/  IMAD.X R19, R11, 0x1, R4, P6 ;  /* 0x000000010b137824 */ /* 0x008fe200030e0604 */
        /* <DEDUP_REMOVED lines=15> */
[----:B---3--:R1:W-:Y:S04]  /*ccb50*/  STL.64 [R1+0x3ea8], R18 ;  /* 0x003ea81201007387 */ /* 0x0083e80000100a00 */
[----:B-1----:R-:W3:Y:S04]  /*ccb60*/  LDL.LU R19, [R1+0x3ac] ;  /* 0x0003ac0001137983 */ /* 0x002ee80000300800 */
[----:B------:R1:W-:Y:S04]  /*ccb70*/  STL.64 [R1+0x3ea0], R12 ;  /* 0x003ea00c01007387 */ /* 0x0003e80000100a00 */
[----:B-1----:R0:W4:Y:S02]  /*ccb80*/  LDL.64 R12, [R1+0x1a30] ;  /* 0x001a3000010c7983 */ /* 0x0021240000100a00 */
[----:B----4-:R-:W-:-:S05]  /*ccb90*/  IMAD.X R13, R11, 0x1, R4, P6 ;  /* 0x000000010b0d7824 */ /* 0x010fca00030e0604 */
[----:B------:R-:W-:Y:S04]  /*ccba0*/  STL [R1+0x1a34], R13 ;  /* 0x001a340d01007387 */ /* 0x000fe80000100800 */
[----:B------:R1:W-:Y:S04]  /*ccbb0*/  STL.64 [R1+0x3e90], R20 ;  /* 0x003e901401007387 */ /* 0x0003e80000100a00 */
[----:B-1----:R-:W4:Y:S01]  /*ccbc0*/  LDL.LU R21, [R1+0x3f0] ;  /* 0x0003f00001157983 */ /* 0x002f220000300800 */
[----:B---3--:R-:W-:Y:S02]  /*ccbd0*/  SHF.R.S32.HI R25, RZ, 0x1f, R19 ;  /* 0x0000001fff197819 */ /* 0x008fe40000011413 */
[----:B------:R-:W-:-:S02]  /*ccbe0*/  IADD3 R16, P4, PT, R19, R0, RZ ;  /* 0x0000000013107210 */ /* 0x000fc40007f9e0ff */
[----:B------:R-:W-:-:S03]  /*ccbf0*/  IADD3 R18, P6, PT, R19, R2, RZ ;  /* 0x0000000213127210 */ /* 0x000fc60007fde0ff */
[C---:B------:R-:W-:Y:S02]  /*ccc00*/  IMAD.X R17, R25.reuse, 0x1, R3, P4 ;  /* 0x0000000119117824 */ /* 0x040fe400020e0603 */
[----:B------:R-:W-:Y:S01]  /*ccc10*/  IMAD.X R19, R25, 0x1, R4, P6 ;  /* 0x0000000119137824 */ /* 0x000fe200030e0604 */
[----:B------:R2:W-:Y:S04]  /*ccc20*/  STL.64 [R1+0x3e98], R28 ;  /* 0x003e981c01007387 */ /* 0x0005e80000100a00 */
[----:B------:R1:W-:Y:S01]  /*ccc30*/  STL.64 [R1+0x1a40], R16 ;  /* 0x001a401001007387 */ /* 0x0003e20000100a00 */
[----:B--2---:R-:W-:-:S03]  /*ccc40*/  IADD3 R28, P4, PT, R26, R0, RZ ;  /* 0x000000001a1c7210 */ /* 0x004fc60007f9e0ff */
[----:B-1----:R-:W2:Y:S04]  /*ccc50*/  LDL.LU.64 R16, [R1+0x3eb0] ;  /* 0x003eb00001107983 */ /* 0x002ea80000300a00 */
[----:B------:R1:W-:Y:S04]  /*ccc60*/  STL.64 [R1+0x1a38], R18 ;  /* 0x001a381201007387 */ /* 0x0003e80000100a00 */
[----:B-1----:R-:W3:Y:S01]  /*ccc70*/  LDL.LU.64 R18, [R1+0x3ea8] ;  /* 0x003ea80001127983 */ /* 0x002ee20000300a00 */
[----:B----4-:R-:W-:Y:S02]  /*ccc80*/  SHF.R.S32.HI R11, RZ, 0x1f, R21 ;  /* 0x0000001fff0b7819 */ /* 0x010fe40000011415 */
[----:B------:R-:W-:-:S02]  /*ccc90*/  IADD3 R12, P5, PT, R21, R0, RZ ;  /* 0x00000000150c7210 */ /* 0x000fc40007fbe0ff */
        /* <DEDUP_REMOVED lines=8> */
[----:B-1----:R-:W2:Y:S04]  /*ccd20*/  LDL.LU.64 R20, [R1+0x3e90] ;  /* 0x003e900001147983 */ /* 0x002ea80000300a00 */
[----:B------:R-:W3:Y:S04]  /*ccd30*/  LDL.LU R11, [R1+0x410] ;  /* 0x00041000010b7983 */ /* 0x000ee80000300800 */
[----:B--2---:R-:W-:Y:S04]  /*ccd40*/  STL.64 [R1+0x3e80], R20 ;  /* 0x003e801401007387 */ /* 0x004fe80000100a00 */
[----:B------:R1:W-:Y:S04]  /*ccd50*/  STL.64 [R1+0x3e88], R28 ;  /* 0x003e881c01007387 */ /* 0x0003e80000100a00 */
[----:B-1----:R0:W3:Y:S01]  /*ccd60*/  LDL.64 R28, [R1+0x1a58] ;  /* 0x001a5800011c7983 */ /* 0x0020e20000100a00 */
[----:B------:R-:W-:-:S02]  /*ccd70*/  SHF.R.S32.HI R25, RZ, 0x1f, R26 ;  /* 0x0000001fff197819 */ /* 0x000fc4000001141a */
[----:B------:R-:W-:Y:S01]  /*ccd80*/  IADD3 R20, P6, PT, R26, R2, RZ ;  /* 0x000000021a147210 */ /* 0x000fe20007fde0ff */
[----:B------:R-:W-:Y:S04]  /*ccd90*/  STL.64 [R1+0x3e70], R16 ;  /* 0x003e701001007387 */ /* 0x000fe80000100a00 */
[----:B------:R1:W-:Y:S01]  /*ccda0*/  STL [R1+0x3e78], R7 ;  /* 0x003e780701007387 */ /* 0x0003e20000100800 */
[----:B------:R-:W-:-:S03]  /*ccdb0*/  IMAD.X R21, R25, 0x1, R4, P6 ;  /* 0x0000000119157824 */ /* 0x000fc600030e0604 */
[----:B-1----:R-:W2:Y:S04]  /*ccdc0*/  LDL.LU R7, [R1+0x3f8] ;  /* 0x0003f80001077983 */ /* 0x002ea80000300800 */
[----:B------:R-:W2:Y:S01]  /*ccdd0*/  LDL.LU R26, [R1+0x3fc] ;  /* 0x0003fc00011a7983 */ /* 0x000ea20000300800 */
[----:B---3--:R-:W-:-:S04]  /*ccde0*/  IMAD.MOV.U32 R29, RZ, RZ, R11 ;  /* 0x000000ffff1d7224 */ /* 0x008fc800078e000b */
[----:B------:R-:W-:Y:S02]  /*ccdf0*/  IMAD.MOV.U32 R17, RZ, RZ, R29 ;  /* 0x000000ffff117224 */ /* 0x000fe400078e001d */
[----:B------:R-:W-:-:S05]  /*cce00*/  IMAD.X R29, R25, 0x1, R3, P4 ;  /* 0x00000001191d7824 */ /* 0x000fca00020e0603 */
[----:B------:R1:W-:Y:S04]  /*cce10*/  STL [R1+0x1a5c], R29 ;  /* 0x001a5c1d01007387 */ /* 0x0003e80000100800 */
[----:B-1----:R-:W3:Y:S04]  /*cce20*/  LDL.LU.64 R28, [R1+0x3e88] ;  /* 0x003e8800011c7983 */ /* 0x002ee80000300a00 */
[----:B------:R1:W-:Y:S04]  /*cce30*/  STL.64 [R1+0x1a60], R20 ;  /* 0x001a601401007387 */ /* 0x0003e80000100a00 */
[----:B-1----:R-:W3:Y:S01]  /*cce40*/  LDL.LU.64 R20, [R1+0x3e80] ;  /* 0x003e800001147983 */ /* 0x002ee20000300a00 */
[----:B--2---:R-:W-:-:S02]  /*cce50*/  SHF.R.S32.HI R11, RZ, 0x1f, R7 ;  /* 0x0000001fff0b7819 */ /* 0x004fc40000011407 */
[----:B------:R-:W-:Y:S01]  /*cce60*/  IADD3 R16, P5, PT, R7, R0, RZ ;  /* 0x0000000007107210 */ /* 0x000fe20007fbe0ff */
[----:B------:R-:W-:-:S04]  /*cce70*/  IMAD.MOV.U32 R25, RZ, RZ, R17 ;  /* 0x000000ffff197224 */ /* 0x000fc800078e0011 */
[----:B------:R-:W-:Y:S01]  /*cce80*/  IMAD.X R17, R11, 0x1, R3, P5 ;  /* 0x000000010b117824 */ /* 0x000fe200028e0603 */
[----:B---3--:R1:W-:Y:S02]  /*cce90*/  STL.64 [R1+0x3e68], R20 ;  /* 0x003e681401007387 */ /* 0x0083e40000100a00 */
[----:B-1----:R-:W-:Y:S02]  /*ccea0*/  IADD3 R20, P6, PT, R7, R2, RZ ;  /* 0x0000000207147210 */ /* 0x002fe40007fde0ff */
[----:B------:R-:W2:Y:S04]  /*cceb0*/  LDL.LU R7, [R1+0x3e78] ;  /* 0x003e780001077983 */ /* 0x000ea80000300800 */
[----:B------:R1:W-:Y:S04]  /*ccec0*/  STL.64 [R1+0x1a68], R16 ;  /* 0x001a681001007387 */ /* 0x0003e80000100a00 */
[----:B-1----:R-:W3:Y:S01]  /*cced0*/  LDL.LU.64 R16, [R1+0x3e70] ;  /* 0x003e700001107983 */ /* 0x002ee20000300a00 */
[----:B------:R-:W-:-:S03]  /*ccee0*/  IMAD.X R21, R11, 0x1, R4, P6 ;  /* 0x000000010b157824 */ /* 0x000fc600030e0604 */
[----:B---3--:R1:W-:Y:S04]  /*ccef0*/  STL.64 [R1+0x3e50], R16 ;  /* 0x003e501001007387 */ /* 0x0083e80000100a00 */
[----:B------:R3:W-:Y:S04]  /*ccf00*/  STL.64 [R1+0x3e58], R18 ;  /* 0x003e581201007387 */ /* 0x0007e80000100a00 */
[----:B------:R0:W-:Y:S01]  /*ccf10*/  STL.64 [R1+0x3e60], R8 ;  /* 0x003e600801007387 */ /* 0x0001e20000100a00 */
[----:B-1----:R-:W-:Y:S01]  /*ccf20*/  IMAD.MOV.U32 R17, RZ, RZ, R25 ;  /* 0x000000ffff117224 */ /* 0x002fe200078e0019 */
[----:B------:R-:W-:-:S02]  /*ccf30*/  SHF.R.S32.HI R25, RZ, 0x1f, R26 ;  /* 0x0000001fff197819 */ /* 0x000fc4000001141a */
[C---:B---3--:R-:W-:Y:S01]  /*ccf40*/  IADD3 R18, P4, PT, R26.reuse, R0, RZ ;  /* 0x000000001a127210 */ /* 0x048fe20007f9e0ff */
[----:B------:R-:W-:Y:S01]  /*ccf50*/  IMAD.MOV.U32 R11, RZ, RZ, R17 ;  /* 0x000000ffff0b7224 */ /* 0x000fe200078e0011 */
[----:B------:R-:W-:Y:S01]  /*ccf60*/  IADD3 R16, P6, PT, R26, R2, RZ ;  /* 0x000000021a107210 */ /* 0x000fe20007fde0ff */
[----:B------:R1:W-:Y:S02]  /*ccf70*/  STL.64 [R1+0x1a70], R20 ;  /* 0x001a701401007387 */ /* 0x0003e40000100a00 */
[----:B------:R-:W-:Y:S01]  /*ccf80*/  IMAD.X R19, R25, 0x1, R3, P4 ;  /* 0x0000000119137824 */ /* 0x000fe200020e0603 */
[----:B0-----:R-:W-:Y:S01]  /*ccf90*/  IADD3 R8, P5, PT, R11, R0, RZ ;  /* 0x000000000b087210 */ /* 0x001fe20007fbe0ff */
[----:B------:R-:W-:Y:S01]  /*ccfa0*/  IMAD.X R17, R25, 0x1, R4, P6 ;  /* 0x0000000119117824 */ /* 0x000fe200030e0604 */
[----:B-1----:R-:W3:Y:S04]  /*ccfb0*/  LDL.LU.64 R20, [R1+0x3e68] ;  /* 0x003e680001147983 */ /* 0x002ee80000300a00 */
[----:B------:R0:W-:Y:S04]  /*ccfc0*/  STL [R1+0x1a90], R8 ;  /* 0x001a900801007387 */ /* 0x0001e80000100800 */
[----:B0-----:R-:W2:Y:S04]  /*ccfd0*/  LDL.LU.64 R8, [R1+0x3e60] ;  /* 0x003e600001087983 */ /* 0x001ea80000300a00 */
[----:B------:R0:W-:Y:S04]  /*ccfe0*/  STL.64 [R1+0x1a80], R18 ;  /* 0x001a801201007387 */ /* 0x0001e80000100a00 */
[----:B0-----:R-:W2:Y:S04]  /*ccff0*/  LDL.LU.64 R18, [R1+0x3e58] ;  /* 0x003e580001127983 */ /* 0x001ea80000300a00 */
[----:B------:R0:W-:Y:S04]  /*cd000*/  STL.64 [R1+0x1a88], R16 ;  /* 0x001a881001007387 */ /* 0x0001e80000100a00 */
[----:B0-----:R-:W3:Y:S04]  /*cd010*/  LDL.LU.64 R16, [R1+0x3e50] ;  /* 0x003e500001107983 */ /* 0x001ee80000300a00 */
[----:B------:R0:W-:Y:S04]  /*cd020*/  STL [R1+0x3e40], R24 ;  /* 0x003e401801007387 */ /* 0x0001e80000100800 */
[----:B0-----:R0:W4:Y:S04]  /*cd030*/  LDL.64 R24, [R1+0x1a90] ;  /* 0x001a900001187983 */ /* 0x0011280000100a00 */
[----:B--2---:R-:W-:Y:S04]  /*cd040*/  STL.64 [R1+0x3e48], R18 ;  /* 0x003e481201007387 */ /* 0x004fe80000100a00 */
[----:B---3--:R1:W-:Y:S04]  /*cd050*/  STL.64 [R1+0x3e28], R16 ;  /* 0x003e281001007387 */ /* 0x0083e80000100a00 */
[----:B-1----:R-:W2:Y:S01]  /*cd060*/  LDL.LU R17, [R1+0x414] ;  /* 0x0004140001117983 */ /* 0x002ea20000300800 */
[----:B------:R-:W-:-:S02]  /*cd070*/  SHF.R.S32.HI R26, RZ, 0x1f, R11 ;  /* 0x0000001fff1a7819 */ /* 0x000fc4000001140b */
[----:B------:R-:W-:-:S03]  /*cd080*/  IADD3 R18, P4, PT, R11, R2, RZ ;  /* 0x000000020b127210 */ /* 0x000fc60007f9e0ff */
[----:B----4-:R-:W-:Y:S02]  /*cd090*/  IMAD.X R25, R26, 0x1, R3, P5 ;  /* 0x000000011a197824 */ /* 0x010fe400028e0603 */
[----:B------:R-:W-:Y:S04]  /*cd0a0*/  STL [R1+0x1a98], R18 ;  /* 0x001a981201007387 */ /* 0x000fe80000100800 */
[----:B------:R1:W-:Y:S02]  /*cd0b0*/  STL.64 [R1+0x3e30], R28 ;  /* 0x003e301c01007387 */ /* 0x0003e40000100a00 */
[----:B-1----:R-:W-:Y:S02]  /*cd0c0*/  IMAD.MOV.U32 R28, RZ, RZ, R18 ;  /* 0x000000ffff1c7224 */ /* 0x002fe400078e0012 */
[----:B------:R-:W-:-:S02]  /*cd0d0*/  IMAD.MOV.U32 R29, RZ, RZ, R19 ;  /* 0x000000ffff1d7224 */ /* 0x000fc400078e0013 */
[----:B------:R-:W3:Y:S04]  /*cd0e0*/  LDL.LU.64 R18, [R1+0x3e48] ;  /* 0x003e480001127983 */ /* 0x000ee80000300a00 */
[----:B------:R1:W-:Y:S04]  /*cd0f0*/  STL [R1+0x1a94], R25 ;  /* 0x001a941901007387 */ /* 0x0003e80000100800 */
[----:B------:R-:W4:Y:S04]  /*cd100*/  LDL.LU R24, [R1+0x3e40] ;  /* 0x003e400001187983 */ /* 0x000f280000300800 */
[----:B------:R0:W-:Y:S04]  /*cd110*/  STL.64 [R1+0x3e38], R20 ;  /* 0x003e381401007387 */ /* 0x0001e80000100a00 */
[----:B-1----:R-:W3:Y:S01]  /*cd120*/  LDL.LU R25, [R1+0x418] ;  /* 0x0004180001197983 */ /* 0x002ee20000300800 */
[----:B0-----:R-:W-:-:S02]  /*cd130*/  IMAD.MOV.U32 R20, RZ, RZ, R28 ;  /* 0x000000ffff147224 */ /* 0x001fc400078e001c */
[----:B------:R-:W-:Y:S02]  /*cd140*/  IMAD.MOV.U32 R21, RZ, RZ, R29 ;  /* 0x000000ffff157224 */ /* 0x000fe400078e001d */
[----:B------:R-:W-:-:S05]  /*cd150*/  IMAD.X R21, R26, 0x1, R4, P4 ;  /* 0x000000011a157824 */ /* 0x000fca00020e0604 */
[----:B------:R0:W-:Y:S04]  /*cd160*/  STL [R1+0x1a9c], R21 ;  /* 0x001a9c1501007387 */ /* 0x0001e80000100800 */
[----:B0-----:R-:W3:Y:S01]  /*cd170*/  LDL.LU.64 R20, [R1+0x3e38] ;  /* 0x003e380001147983 */ /* 0x001ee20000300a00 */
[----:B--2---:R-:W-:Y:S02]  /*cd180*/  SHF.R.S32.HI R11, RZ, 0x1f, R17 ;  /* 0x0000001fff0b7819 */ /* 0x004fe40000011411 */
[C---:B------:R-:W-:Y:S02]  /*cd190*/  IADD3 R28, P5, PT, R17.reuse, R0, RZ ;  /* 0x00000000111c7210 */ /* 0x040fe40007fbe0ff */
[----:B------:R-:W-:-:S03]  /*cd1a0*/  IADD3 R16, P6, PT, R17, R2, RZ ;  /* 0x0000000211107210 */ /* 0x000fc60007fde0ff */
[C---:B------:R-:W-:Y:S02]  /*cd1b0*/  IMAD.X R29, R11.reuse, 0x1, R3, P5 ;  /* 0x000000010b1d7824 */ /* 0x040fe400028e0603 */
[----:B------:R-:W-:-:S03]  /*cd1c0*/  IMAD.X R17, R11, 0x1, R4, P6 ;  /* 0x000000010b117824 */ /* 0x000fc600030e0604 */
[----:B------:R0:W-:Y:S04]  /*cd1d0*/  STL.64 [R1+0x1aa8], R28 ;  /* 0x001aa81c01007387 */ /* 0x0001e80000100a00 */
[----:B0-----:R-:W2:Y:S04]  /*cd1e0*/  LDL.LU.64 R28, [R1+0x3e30] ;  /* 0x003e3000011c7983 */ /* 0x001ea80000300a00 */
[----:B------:R-:W2:Y:S04]  /*cd1f0*/  LDL.LU R26, [R1+0x1a28] ;  /* 0x001a2800011a7983 */ /* 0x000ea80000300800 */
[----:B------:R0:W-:Y:S04]  /*cd200*/  STL.64 [R1+0x1aa0], R16 ;  /* 0x001aa01001007387 */ /* 0x0001e80000100a00 */
[----:B0-----:R-:W2:Y:S04]  /*cd210*/  LDL.LU.64 R16, [R1+0x3e28] ;  /* 0x003e280001107983 */ /* 0x001ea80000300a00 */
[----:B--2---:R-:W-:Y:S04]  /*cd220*/  STL.64 [R1+0x3e20], R16 ;  /* 0x003e201001007387 */ /* 0x004fe80000100a00 */
[----:B------:R0:W-:Y:S04]  /*cd230*/  STL.64 [R1+0x3e18], R26 ;  /* 0x003e181a01007387 */ /* 0x0001e80000100a00 */
[----:B0-----:R-:W2:Y:S01]  /*cd240*/  LDL.LU R26, [R1+0x41c] ;  /* 0x00041c00011a7983 */ /* 0x001ea20000300800 */
[----:B---3--:R-:W-:-:S02]  /*cd250*/  SHF.R.S32.HI R11, RZ, 0x1f, R25 ;  /* 0x0000001fff0b7819 */ /* 0x008fc40000011419 */
[C---:B------:R-:W-:Y:S01]  /*cd260*/  IADD3 R16, P5, PT, R25.reuse, R0, RZ ;  /* 0x0000000019107210 */ /* 0x040fe20007fbe0ff */
[----:B--2---:R-:W-:Y:S01]  /*cd270*/  IMAD.MOV.U32 R17, RZ, RZ, R26 ;  /* 0x000000ffff117224 */ /* 0x004fe200078e001a */
[----:B------:R-:W-:-:S03]  /*cd280*/  IADD3 R26, P6, PT, R25, R2, RZ ;  /* 0x00000002191a7210 */ /* 0x000fc60007fde0ff */
[--C-:B------:R-:W-:Y:S01]  /*cd290*/  IMAD.MOV.U32 R27, RZ, RZ, R17.reuse ;  /* 0x000000ffff1b7224 */ /* 0x100fe200078e0011 */
[----:B------:R-:W-:Y:S01]  /*cd2a0*/  SHF.R.S32.HI R25, RZ, 0x1f, R17 ;  /* 0x0000001fff197819 */ /* 0x000fe20000011411 */
[----:B------:R0:W-:Y:S04]  /*cd2b0*/  STL [R1+0x1ac0], R26 ;  /* 0x001ac01a01007387 */ /* 0x0001e80000100800 */
[----:B------:R1:W-:Y:S01]  /*cd2c0*/  STL.64 [R1+0x3e10], R12 ;  /* 0x003e100c01007387 */ /* 0x0003e20000100a00 */
[----:B0-----:R-:W-:Y:S01]  /*cd2d0*/  IADD3 R26, P4, PT, R17, R0, RZ ;  /* 0x00000000111a7210 */ /* 0x001fe20007f9e0ff */
[C-C-:B------:R-:W-:Y:S02]  /*cd2e0*/  IMAD.X R17, R11.reuse, 0x1, R3.reuse, P5 ;  /* 0x000000010b117824 */ /* 0x140fe400028e0603 */
[----:B-1----:R-:W2:Y:S04]  /*cd2f0*/  LDL.LU R12, [R1+0x19e8] ;  /* 0x0019e800010c7983 */ /* 0x002ea80000300800 */
        /* <DEDUP_REMOVED lines=9> */
[----:B-1----:R-:W3:Y:S01]  /*cd390*/  LDL.LU.64 R26, [R1+0x3e18] ;  /* 0x003e1800011a7983 */ /* 0x002ee20000300a00 */
[----:B--2---:R-:W-:-:S03]  /*cd3a0*/  SHF.R.S32.HI R11, RZ, 0x1f, R12 ;  /* 0x0000001fff0b7819 */ /* 0x004fc6000001140c */
[----:B---3--:R1:W-:Y:S02]  /*cd3b0*/  STL.64 [R1+0x3e00], R26 ;  /* 0x003e001a01007387 */ /* 0x0083e40000100a00 */
[C---:B-1----:R-:W-:Y:S02]  /*cd3c0*/  IADD3 R26, P4, PT, R12.reuse, R0, RZ ;  /* 0x000000000c1a7210 */ /* 0x042fe40007f9e0ff */
[----:B------:R-:W-:-:S05]  /*cd3d0*/  IADD3 R12, P6, PT, R12, R2, RZ ;  /* 0x000000020c0c7210 */ /* 0x000fca0007fde0ff */
[----:B------:R1:W-:Y:S04]  /*cd3e0*/  STL [R1+0x1ae0], R12 ;  /* 0x001ae00c01007387 */ /* 0x0003e80000100800 */
[----:B-1----:R-:W2:Y:S01]  /*cd3f0*/  LDL.LU.64 R12, [R1+0x3e10] ;  /* 0x003e1000010c7983 */ /* 0x002ea20000300a00 */
[----:B------:R-:W-:-:S03]  /*cd400*/  IMAD.X R17, R25, 0x1, R4, P5 ;  /* 0x0000000119117824 */ /* 0x000fc600028e0604 */
[----:B--2---:R1:W-:Y:S04]  /*cd410*/  STL.64 [R1+0x3de8], R12 ;  /* 0x003de80c01007387 */ /* 0x0043e80000100a00 */
[----:B-1----:R-:W2:Y:S04]  /*cd420*/  LDL.LU R13, [R1+0x19ec] ;  /* 0x0019ec00010d7983 */ /* 0x002ea80000300800 */
[----:B------:R1:W-:Y:S04]  /*cd430*/  STL.64 [R1+0x1ac8], R16 ;  /* 0x001ac81001007387 */ /* 0x0003e80000100a00 */
[----:B-1----:R-:W3:Y:S01]  /*cd440*/  LDL.LU.64 R16, [R1+0x3e08] ;  /* 0x003e080001107983 */ /* 0x002ee20000300a00 */
[----:B------:R-:W-:-:S03]  /*cd450*/  IMAD.X R27, R11, 0x1, R3, P4 ;  /* 0x000000010b1b7824 */ /* 0x000fc600020e0603 */
[----:B---3--:R1:W-:Y:S04]  /*cd460*/  STL.64 [R1+0x3df0], R16 ;  /* 0x003df01001007387 */ /* 0x0083e80000100a00 */
[----:B-1----:R0:W3:Y:S04]  /*cd470*/  LDL.64 R16, [R1+0x1ae0] ;  /* 0x001ae00001107983 */ /* 0x0020e80000100a00 */
[----:B------:R-:W-:Y:S04]  /*cd480*/  STL.64 [R1+0x3df8], R28 ;  /* 0x003df81c01007387 */ /* 0x000fe80000100a00 */
[----:B------:R1:W-:Y:S04]  /*cd490*/  STL.64 [R1+0x1ad8], R26 ;  /* 0x001ad81a01007387 */ /* 0x0003e80000100a00 */
[----:B-1----:R-:W4:Y:S01]  /*cd4a0*/  LDL.LU.64 R26, [R1+0x3e00] ;  /* 0x003e0000011a7983 */ /* 0x002f220000300a00 */
[----:B---3--:R-:W-:Y:S01]  /*cd4b0*/  IMAD.X R17, R11, 0x1, R4, P6 ;  /* 0x000000010b117824 */ /* 0x008fe200030e0604 */
[----:B--2---:R-:W-:-:S02]  /*cd4c0*/  SHF.R.S32.HI R11, RZ, 0x1f, R13 ;  /* 0x0000001fff0b7819 */ /* 0x004fc4000001140d */
[C---:B------:R-:W-:Y:S02]  /*cd4d0*/  IADD3 R16, P5, PT, R13.reuse, R0, RZ ;  /* 0x000000000d107210 */ /* 0x040fe40007fbe0ff */
[----:B------:R-:W-:Y:S01]  /*cd4e0*/  IADD3 R12, P6, PT, R13, R2, RZ ;  /* 0x000000020d0c7210 */ /* 0x000fe20007fde0ff */
[----:B------:R1:W-:Y:S04]  /*cd4f0*/  STL [R1+0x1ae4], R17 ;  /* 0x001ae41101007387 */ /* 0x0003e80000100800 */
[C---:B------:R-:W-:Y:S01]  /*cd500*/  IMAD.X R13, R11.reuse, 0x1, R4, P6 ;  /* 0x000000010b0d7824 */ /* 0x040fe200030e0604 */
[----:B----4-:R-:W-:Y:S01]  /*cd510*/  IADD3 R28, P4, PT, R26, R0, RZ ;  /* 0x000000001a1c7210 */ /* 0x010fe20007f9e0ff */
[----:B-1----:R-:W-:-:S04]  /*cd520*/  IMAD.X R17, R11, 0x1, R3, P5 ;  /* 0x000000010b117824 */ /* 0x002fc800028e0603 */
[----:B------:R1:W-:Y:S04]  /*cd530*/  STL [R1+0x1af8], R28 ;  /* 0x001af81c01007387 */ /* 0x0003e80000100800 */
[----:B-1----:R-:W2:Y:S04]  /*cd540*/  LDL.LU.64 R28, [R1+0x3df8] ;  /* 0x003df800011c7983 */ /* 0x002ea80000300a00 */
[----:B------:R1:W-:Y:S04]  /*cd550*/  STL.64 [R1+0x1ae8], R16 ;  /* 0x001ae81001007387 */ /* 0x0003e80000100a00 */
[----:B-1----:R-:W3:Y:S04]  /*cd560*/  LDL.LU.64 R16, [R1+0x3df0] ;  /* 0x003df00001107983 */ /* 0x002ee80000300a00 */
[----:B------:R1:W-:Y:S04]  /*cd570*/  STL.64 [R1+0x1af0], R12 ;  /* 0x001af00c01007387 */ /* 0x0003e80000100a00 */
[----:B-1----:R-:W4:Y:S01]  /*cd580*/  LDL.LU.64 R12, [R1+0x3de8] ;  /* 0x003de800010c7983 */ /* 0x002f220000300a00 */
[----:B------:R-:W-:-:S03]  /*cd590*/  SHF.R.S32.HI R25, RZ, 0x1f, R26 ;  /* 0x0000001fff197819 */ /* 0x000fc6000001141a */
[----:B----4-:R1:W-:Y:S02]  /*cd5a0*/  STL.64 [R1+0x3de0], R12 ;  /* 0x003de00c01007387 */ /* 0x0103e40000100a00 */
[----:B-1----:R-:W-:Y:S01]  /*cd5b0*/  IADD3 R12, P5, PT, R26, R2, RZ ;  /* 0x000000021a0c7210 */ /* 0x002fe20007fbe0ff */
[----:B------:R-:W-:Y:S02]  /*cd5c0*/  IMAD.MOV.U32 R26, RZ, RZ, R27 ;  /* 0x000000ffff1a7224 */ /* 0x000fe400078e001b */
[----:B------:R-:W-:Y:S01]  /*cd5d0*/  IMAD.MOV.U32 R27, RZ, RZ, R24 ;  /* 0x000000ffff1b7224 */ /* 0x000fe200078e0018 */
[----:B------:R-:W4:Y:S04]  /*cd5e0*/  LDL.LU R13, [R1+0x1a2c] ;  /* 0x001a2c00010d7983 */ /* 0x000f280000300800 */
[----:B------:R1:W-:Y:S04]  /*cd5f0*/  STL.64 [R1+0x3dd0], R26 ;  /* 0x003dd01a01007387 */ /* 0x0003e80000100a00 */
[----:B-1----:R0:W2:Y:S04]  /*cd600*/  LDL.64 R26, [R1+0x1af8] ;  /* 0x001af800011a7983 */ /* 0x0020a80000100a00 */
[----:B------:R1:W-:Y:S01]  /*cd610*/  STL.64 [R1+0x3dd8], R18 ;  /* 0x003dd81201007387 */ /* 0x0003e20000100a00 */
[----:B------:R-:W-:Y:S01]  /*cd620*/  IMAD.MOV.U32 R24, RZ, RZ, R14 ;  /* 0x000000ffff187224 */ /* 0x000fe200078e000e */
[----:B----4-:R-:W-:Y:S01]  /*cd630*/  SHF.R.S32.HI R11, RZ, 0x1f, R13 ;  /* 0x0000001fff0b7819 */ /* 0x010fe2000001140d */
[----:B--2---:R-:W-:Y:S01]  /*cd640*/  IMAD.X R27, R25, 0x1, R3, P4 ;  /* 0x00000001191b7824 */ /* 0x004fe200020e0603 */
[----:B-1----:R-:W-:-:S02]  /*cd650*/  IADD3 R18, P4, PT, R13, R0, RZ ;  /* 0x000000000d127210 */ /* 0x002fc40007f9e0ff */
[----:B------:R-:W-:Y:S01]  /*cd660*/  IADD3 R26, P6, PT, R13, R2, RZ ;  /* 0x000000020d1a7210 */ /* 0x000fe20007fde0ff */
[----:B------:R-:W-:Y:S01]  /*cd670*/  IMAD.X R13, R25, 0x1, R4, P5 ;  /* 0x00000001190d7824 */ /* 0x000fe200028e0604 */
[----:B------:R1:W-:Y:S01]  /*cd680*/  STL [R1+0x1afc], R27 ;  /* 0x001afc1b01007387 */ /* 0x0003e20000100800 */
[----:B------:R-:W-:-:S03]  /*cd690*/  IMAD.X R19, R11, 0x1, R3, P4 ;  /* 0x000000010b137824 */ /* 0x000fc600020e0603 */
[----:B------:R-:W2:Y:S04]  /*cd6a0*/  LDL.LU R14, [R1+0x1b08] ;  /* 0x001b0800010e7983 */ /* 0x000ea80000300800 */
[----:B------:R4:W-:Y:S01]  /*cd6b0*/  STL.64 [R1+0x1b00], R12 ;  /* 0x001b000c01007387 */ /* 0x0009e20000100a00 */
[----:B-1----:R-:W-:-:S03]  /*cd6c0*/  IMAD.X R27, R11, 0x1, R4, P6 ;  /* 0x000000010b1b7824 */ /* 0x002fc600030e0604 */
[----:B----4-:R-:W4:Y:S04]  /*cd6d0*/  LDL.LU.64 R12, [R1+0x3de0] ;  /* 0x003de000010c7983 */ /* 0x010f280000300a00 */
[----:B------:R-:W3:Y:S04]  /*cd6e0*/  LDL.LU R25, [R1+0x1a78] ;  /* 0x001a780001197983 */ /* 0x000ee80000300800 */
[----:B------:R1:W-:Y:S04]  /*cd6f0*/  STL.64 [R1+0x1b10], R18 ;  /* 0x001b101201007387 */ /* 0x0003e80000100a00 */
[----:B-1----:R-:W3:Y:S04]  /*cd700*/  LDL.LU.64 R18, [R1+0x3dd8] ;  /* 0x003dd80001127983 */ /* 0x002ee80000300a00 */
[----:B------:R1:W-:Y:S04]  /*cd710*/  STL.64 [R1+0x1b18], R26 ;  /* 0x001b181a01007387 */ /* 0x0003e80000100a00 */
[----:B-1----:R-:W3:Y:S04]  /*cd720*/  LDL.LU.64 R26, [R1+0x3dd0] ;  /* 0x003dd000011a7983 */ /* 0x002ee80000300a00 */
[----:B--2---:R-:W-:Y:S04]  /*cd730*/  STL.64 [R1+0x3dc0], R14 ;  /* 0x003dc00e01007387 */ /* 0x004fe80000100a00 */
[----:B---3--:R-:W-:Y:S04]  /*cd740*/  STL.64 [R1+0x3dc8], R26 ;  /* 0x003dc81a01007387 */ /* 0x008fe80000100a00 */
[----:B------:R-:W-:Y:S04]  /*cd750*/  STL.64 [R1+0x3db0], R18 ;  /* 0x003db01201007387 */ /* 0x000fe80000100a00 */
[----:B------:R1:W-:Y:S04]  /*cd760*/  STL.64 [R1+0x3db8], R22 ;  /* 0x003db81601007387 */ /* 0x0003e80000100a00 */
[----:B-1----:R-:W2:Y:S01]  /*cd770*/  LDL.LU R22, [R1+0x1a7c] ;  /* 0x001a7c0001167983 */ /* 0x002ea20000300800 */
[----:B------:R-:W-:-:S02]  /*cd780*/  SHF.R.S32.HI R11, RZ, 0x1f, R25 ;  /* 0x0000001fff0b7819 */ /* 0x000fc40000011419 */
[C---:B------:R-:W-:Y:S02]  /*cd790*/  IADD3 R26, P5, PT, R25.reuse, R0, RZ ;  /* 0x00000000191a7210 */ /* 0x040fe40007fbe0ff */
[----:B------:R-:W-:Y:S01]  /*cd7a0*/  IADD3 R14, P6, PT, R25, R2, RZ ;  /* 0x00000002190e7210 */ /* 0x000fe20007fde0ff */
[----:B------:R1:W-:Y:S02]  /*cd7b0*/  STL.64 [R1+0x3da8], R16 ;  /* 0x003da81001007387 */ /* 0x0003e40000100a00 */
[C---:B------:R-:W-:Y:S02]  /*cd7c0*/  IMAD.X R27, R11.reuse, 0x1, R3, P5 ;  /* 0x000000010b1b7824 */ /* 0x040fe400028e0603 */
[----:B------:R-:W-:Y:S01]  /*cd7d0*/  IMAD.X R15, R11, 0x1, R4, P6 ;  /* 0x000000010b0f7824 */ /* 0x000fe200030e0604 */
[----:B-1----:R-:W3:Y:S04]  /*cd7e0*/  LDL.LU R16, [R1+0x1ab8] ;  /* 0x001ab80001107983 */ /* 0x002ee80000300800 */
[----:B------:R1:W-:Y:S04]  /*cd7f0*/  STL.64 [R1+0x1b20], R26 ;  /* 0x001b201a01007387 */ /* 0x0003e80000100a00 */
[----:B-1----:R-:W4:Y:S04]  /*cd800*/  LDL.LU.64 R26, [R1+0x3dc8] ;  /* 0x003dc800011a7983 */ /* 0x002f280000300a00 */
[----:B------:R1:W-:Y:S04]  /*cd810*/  STL.64 [R1+0x1b28], R14 ;  /* 0x001b280e01007387 */ /* 0x0003e80000100a00 */
[----:B-1----:R-:W4:Y:S01]  /*cd820*/  LDL.LU.64 R14, [R1+0x3dc0] ;  /* 0x003dc000010e7983 */ /* 0x002f220000300a00 */
[----:B--2---:R-:W-:-:S02]  /*cd830*/  SHF.R.S32.HI R25, RZ, 0x1f, R22 ;  /* 0x0000001fff197819 */ /* 0x004fc40000011416 */
[C---:B------:R-:W-:Y:S02]  /*cd840*/  IADD3 R18, P4, PT, R22.reuse, R0, RZ ;  /* 0x0000000016127210 */ /* 0x040fe40007f9e0ff */
[----:B------:R-:W-:-:S05]  /*cd850*/  IADD3 R22, P5, PT, R22, R2, RZ ;  /* 0x0000000216167210 */ /* 0x000fca0007fbe0ff */
[----:B------:R1:W-:Y:S04]  /*cd860*/  STL [R1+0x1b30], R22 ;  /* 0x001b301601007387 */ /* 0x0003e80000100800 */
[----:B-1----:R-:W2:Y:S01]  /*cd870*/  LDL.LU.64 R22, [R1+0x3db8] ;  /* 0x003db80001167983 */ /* 0x002ea20000300a00 */
[----:B------:R-:W-:-:S05]  /*cd880*/  IMAD.X R19, R25, 0x1, R3, P4 ;  /* 0x0000000119137824 */ /* 0x000fca00020e0603 */
[----:B------:R1:W-:Y:S01]  /*cd890*/  STL.64 [R1+0x1b38], R18 ;  /* 0x001b381201007387 */ /* 0x0003e20000100a00 */
[----:B---3--:R-:W-:-:S03]  /*cd8a0*/  SHF.R.S32.HI R11, RZ, 0x1f, R16 ;  /* 0x0000001fff0b7819 */ /* 0x008fc60000011410 */
[----:B-1----:R-:W3:Y:S04]  /*cd8b0*/  LDL.LU.64 R18, [R1+0x3db0] ;  /* 0x003db00001127983 */ /* 0x002ee80000300a00 */
[----:B--2---:R1:W-:Y:S04]  /*cd8c0*/  STL.64 [R1+0x3da0], R22 ;  /* 0x003da01601007387 */ /* 0x0043e80000100a00 */
[----:B-1----:R0:W2:Y:S04]  /*cd8d0*/  LDL.64 R22, [R1+0x1b30] ;  /* 0x001b300001167983 */ /* 0x0020a80000100a00 */
[----:B----4-:R1:W-:Y:S02]  /*cd8e0*/  STL.64 [R1+0x3d98], R12 ;  /* 0x003d980c01007387 */ /* 0x0103e40000100a00 */
[----:B-1----:R-:W-:-:S02]  /*cd8f0*/  IADD3 R12, P4, PT, R16, R0, RZ ;  /* 0x00000000100c7210 */ /* 0x002fc40007f9e0ff */
[----:B------:R-:W-:-:S05]  /*cd900*/  IADD3 R16, P6, PT, R16, R2, RZ ;  /* 0x0000000210107210 */ /* 0x000fca0007fde0ff */
[----:B------:R1:W-:Y:S04]  /*cd910*/  STL [R1+0x1b50], R16 ;  /* 0x001b501001007387 */ /* 0x0003e80000100800 */
[----:B-1----:R-:W4:Y:S04]  /*cd920*/  LDL.LU.64 R16, [R1+0x3da8] ;  /* 0x003da80001107983 */ /* 0x002f280000300a00 */
[----:B----4-:R1:W-:Y:S04]  /*cd930*/  STL.64 [R1+0x3d80], R16 ;  /* 0x003d801001007387 */ /* 0x0103e80000100a00 */
[----:B-1----:R-:W4:Y:S04]  /*cd940*/  LDL.LU R17, [R1+0x1abc] ;  /* 0x001abc0001117983 */ /* 0x002f280000300800 */
[----:B------:R1:W-:Y:S04]  /*cd950*/  STL.64 [R1+0x3d88], R26 ;  /* 0x003d881a01007387 */ /* 0x0003e80000100a00 */
[----:B-1----:R0:W4:Y:S01]  /*cd960*/  LDL.64 R26, [R1+0x1b50] ;  /* 0x001b5000011a7983 */ /* 0x0021220000100a00 */
[----:B--2---:R-:W-:-:S02]  /*cd970*/  IMAD.X R23, R25, 0x1, R4, P5 ;  /* 0x0000000119177824 */ /* 0x004fc400028e0604 */
[----:B------:R-:W-:Y:S01]  /*cd980*/  IMAD.X R13, R11, 0x1, R3, P4 ;  /* 0x000000010b0d7824 */ /* 0x000fe200020e0603 */
[----:B---3--:R1:W-:Y:S04]  /*cd990*/  STL.64 [R1+0x3d90], R18 ;  /* 0x003d901201007387 */ /* 0x0083e80000100a00 */
[----:B------:R2:W-:Y:S01]  /*cd9a0*/  STL [R1+0x1b34], R23 ;  /* 0x001b341701007387 */ /* 0x0005e20000100800 */
[----:B-1----:R-:W-:-:S03]  /*cd9b0*/  IADD3 R18, P4, PT, R14, R0, RZ ;  /* 0x000000000e127210 */ /* 0x002fc60007f9e0ff */
[----:B--2---:R-:W2:Y:S04]  /*cd9c0*/  LDL.LU.64 R22, [R1+0x3da0] ;  /* 0x003da00001167983 */ /* 0x004ea80000300a00 */
[----:B------:R1:W-:Y:S04]  /*cd9d0*/  STL.64 [R1+0x1b40], R12 ;  /* 0x001b400c01007387 */ /* 0x0003e80000100a00 */
[----:B-1----:R-:W3:Y:S01]  /*cd9e0*/  LDL.LU.64 R12, [R1+0x3d98] ;  /* 0x003d9800010c7983 */ /* 0x002ee20000300a00 */
[----:B----4-:R-:W-:-:S05]  /*cd9f0*/  IMAD.X R27, R11, 0x1, R4, P6 ;  /* 0x000000010b1b7824 */ /* 0x010fca00030e0604 */
[----:B------:R-:W-:Y:S04]  /*cda00*/  STL [R1+0x1b54], R27 ;  /* 0x001b541b01007387 */ /* 0x000fe80000100800 */
[----:B------:R1:W-:Y:S04]  /*cda10*/  STL [R1+0x1b68], R18 ;  /* 0x001b681201007387 */ /* 0x0003e80000100800 */
[----:B-1----:R-:W4:Y:S01]  /*cda20*/  LDL.LU.64 R18, [R1+0x3d90] ;  /* 0x003d900001127983 */ /* 0x002f220000300a00 */
[----:B------:R-:W-:Y:S02]  /*cda30*/  SHF.R.S32.HI R11, RZ, 0x1f, R17 ;  /* 0x0000001fff0b7819 */ /* 0x000fe40000011411 */
[----:B------:R-:W-:-:S02]  /*cda40*/  IADD3 R26, P5, PT, R17, R0, RZ ;  /* 0x00000000111a7210 */ /* 0x000fc40007fbe0ff */
[----:B------:R-:W-:-:S03]  /*cda50*/  IADD3 R16, P6, PT, R17, R2, RZ ;  /* 0x0000000211107210 */ /* 0x000fc60007fde0ff */
[C---:B------:R-:W-:Y:S02]  /*cda60*/  IMAD.X R27, R11.reuse, 0x1, R3, P5 ;  /* 0x000000010b1b7824 */ /* 0x040fe400028e0603 */
[----:B------:R-:W-:-:S03]  /*cda70*/  IMAD.X R17, R11, 0x1, R4, P6 ;  /* 0x000000010b117824 */ /* 0x000fc600030e0604 */
[----:B------:R1:W-:Y:S01]  /*cda80*/  STL.64 [R1+0x1b60], R26 ;  /* 0x001b601a01007387 */ /* 0x0003e20000100a00 */
[----:B------:R-:W-:-:S03]  /*cda90*/  SHF.R.S32.HI R25, RZ, 0x1f, R14 ;  /* 0x0000001fff197819 */ /* 0x000fc6000001140e */
[----:B-1----:R-:W3:Y:S04]  /*cdaa0*/  LDL.LU.64 R26, [R1+0x3d88] ;  /* 0x003d8800011a7983 */ /* 0x002ee80000300a00 */
[----:B------:R1:W-:Y:S04]  /*cdab0*/  STL.64 [R1+0x1b58], R16 ;  /* 0x001b581001007387 */ /* 0x0003e80000100a00 */
[----:B-1----:R-:W3:Y:S04]  /*cdac0*/  LDL.LU.64 R16, [R1+0x3d80] ;  /* 0x003d800001107983 */ /* 0x002ee80000300a00 */
[----:B----4-:R1:W-:Y:S02]  /*cdad0*/  STL.64 [R1+0x3d70], R18 ;  /* 0x003d701201007387 */ /* 0x0103e40000100a00 */
[----:B-1----:R-:W-:-:S02]  /*cdae0*/  IADD3 R18, P5, PT, R14, R2, RZ ;  /* 0x000000020e127210 */ /* 0x002fc40007fbe0ff */
[----:B------:R-:W4:Y:S04]  /*cdaf0*/  LDL.LU R14, [R1+0x3d78] ;  /* 0x003d7800010e7983 */ /* 0x000f280000300800 */
[----:B------:R-:W3:Y:S04]  /*cdb00*/  LDL.LU R19, [R1+0x1b0c] ;  /* 0x001b0c0001137983 */ /* 0x000ee80000300800 */
[----:B--2---:R1:W-:Y:S04]  /*cdb10*/  STL.64 [R1+0x3d60], R22 ;  /* 0x003d601601007387 */ /* 0x0043e80000100a00 */
[----:B-1----:R0:W2:Y:S04]  /*cdb20*/  LDL.64 R22, [R1+0x1b68] ;  /* 0x001b680001167983 */ /* 0x0020a80000100a00 */
[----:B------:R1:W-:Y:S01]  /*cdb30*/  STL.64 [R1+0x3d68], R6 ;  /* 0x003d680601007387 */ /* 0x0003e20000100a00 */
[----:B---3--:R-:W-:Y:S01]  /*cdb40*/  SHF.R.S32.HI R11, RZ, 0x1f, R19 ;  /* 0x0000001fff0b7819 */ /* 0x008fe20000011413 */
[----:B--2---:R-:W-:Y:S01]  /*cdb50*/  IMAD.X R23, R25, 0x1, R3, P4 ;  /* 0x0000000119177824 */ /* 0x004fe200020e0603 */
[----:B-1----:R-:W-:-:S02]  /*cdb60*/  IADD3 R6, P4, PT, R19, R0, RZ ;  /* 0x0000000013067210 */ /* 0x002fc40007f9e0ff */
[----:B------:R-:W-:Y:S01]  /*cdb70*/  IADD3 R22, P6, PT, R19, R2, RZ ;  /* 0x0000000213167210 */ /* 0x000fe20007fde0ff */
[----:B------:R-:W-:Y:S01]  /*cdb80*/  IMAD.X R19, R25, 0x1, R4, P5 ;  /* 0x0000000119137824 */ /* 0x000fe200028e0604 */
[----:B------:R1:W-:Y:S01]  /*cdb90*/  STL [R1+0x1b6c], R23 ;  /* 0x001b6c1701007387 */ /* 0x0003e20000100800 */
[----:B------:R-:W-:-:S03]  /*cdba0*/  IMAD.X R7, R11, 0x1, R3, P4 ;  /* 0x000000010b077824 */ /* 0x000fc600020e0603 */
[----:B------:R2:W-:Y:S01]  /*cdbb0*/  STL.64 [R1+0x3d58], R12 ;  /* 0x003d580c01007387 */ /* 0x0005e20000100a00 */
[----:B-1----:R-:W-:-:S03]  /*cdbc0*/  IMAD.X R23, R11, 0x1, R4, P6 ;  /* 0x000000010b177824 */ /* 0x002fc600030e0604 */
[----:B--2---:R-:W2:Y:S04]  /*cdbd0*/  LDL.LU R12, [R1+0x1b48] ;  /* 0x001b4800010c7983 */ /* 0x004ea80000300800 */
[----:B------:R1:W-:Y:S04]  /*cdbe0*/  STL.64 [R1+0x1b70], R18 ;  /* 0x001b701201007387 */ /* 0x0003e80000100a00 */
[----:B-1----:R-:W3:Y:S04]  /*cdbf0*/  LDL.LU.64 R18, [R1+0x3d70] ;  /* 0x003d700001127983 */ /* 0x002ee80000300a00 */
[----:B------:R1:W-:Y:S04]  /*cdc00*/  STL.64 [R1+0x1b78], R6 ;  /* 0x001b780601007387 */ /* 0x0003e80000100a00 */
[----:B-1----:R-:W3:Y:S04]  /*cdc10*/  LDL.LU.64 R6, [R1+0x3d68] ;  /* 0x003d680001067983 */ /* 0x002ee80000300a00 */
[----:B------:R1:W-:Y:S04]  /*cdc20*/  STL.64 [R1+0x1b80], R22 ;  /* 0x001b801601007387 */ /* 0x0003e80000100a00 */
[----:B-1----:R-:W3:Y:S04]  /*cdc30*/  LDL.LU.64 R22, [R1+0x3d60] ;  /* 0x003d600001167983 */ /* 0x002ee80000300a00 */
[----:B------:R1:W-:Y:S01]  /*cdc40*/  STL.64 [R1+0x3d48], R4 ;  /* 0x003d480401007387 */ /* 0x0003e20000100a00 */
[----:B--2---:R-:W-:-:S02]  /*cdc50*/  SHF.R.S32.HI R11, RZ, 0x1f, R12 ;  /* 0x0000001fff0b7819 */ /* 0x004fc4000001140c */
[C---:B-1----:R-:W-:Y:S02]  /*cdc60*/  IADD3 R4, P5, PT, R12.reuse, R0, RZ ;  /* 0x000000000c047210 */ /* 0x042fe40007fbe0ff */
[----:B------:R-:W-:Y:S01]  /*cdc70*/  IADD3 R12, P6, PT, R12, R2, RZ ;  /* 0x000000020c0c7210 */ /* 0x000fe20007fde0ff */
[----:B---3--:R-:W-:Y:S04]  /*cdc80*/  STL.64 [R1+0x3d50], R22 ;  /* 0x003d501601007387 */ /* 0x008fe80000100a00 */
[----:B------:R1:W-:Y:S04]  /*cdc90*/  STL [R1+0x1b90], R12 ;  /* 0x001b900c01007387 */ /* 0x0003e80000100800 */
[----:B-1----:R-:W2:Y:S04]  /*cdca0*/  LDL.LU.64 R12, [R1+0x3d58] ;  /* 0x003d5800010c7983 */ /* 0x002ea80000300a00 */
[----:B--2---:R1:W-:Y:S04]  /*cdcb0*/  STL.64 [R1+0x3d40], R12 ;  /* 0x003d400c01007387 */ /* 0x0043e80000100a00 */
[----:B-1----:R0:W2:Y:S04]  /*cdcc0*/  LDL.64 R12, [R1+0x1b90] ;  /* 0x001b9000010c7983 */ /* 0x0020a80000100a00 */
[----:B------:R1:W-:Y:S02]  /*cdcd0*/  STL.64 [R1+0x3d30], R26 ;  /* 0x003d301a01007387 */ /* 0x0003e40000100a00 */
[----:B-1----:R-:W-:-:S02]  /*cdce0*/  IMAD.MOV.U32 R27, RZ, RZ, R29 ;  /* 0x000000ffff1b7224 */ /* 0x002fc400078e001d */
[----:B------:R-:W-:Y:S02]  /*cdcf0*/  IMAD.MOV.U32 R29, RZ, RZ, R19 ;  /* 0x000000ffff1d7224 */ /* 0x000fe400078e0013 */
[----:B------:R-:W3:Y:S01]  /*cdd00*/  LDL.LU R19, [R1+0x1ba4] ;  /* 0x001ba40001137983 */ /* 0x000ee20000300800 */
[----:B------:R-:W-:Y:S01]  /*cdd10*/  IADD3 R22, P4, PT, R27, R0, RZ ;  /* 0x000000001b167210 */ /* 0x000fe20007f9e0ff */
[C---:B------:R-:W-:Y:S02]  /*cdd20*/  IMAD.X R5, R11.reuse, 0x1, R3, P5 ;  /* 0x000000010b057824 */ /* 0x040fe400028e0603 */
[----:B---3--:R1:W-:Y:S04]  /*cdd30*/  STL.64 [R1+0x3d38], R18 ;  /* 0x003d381201007387 */ /* 0x0083e80000100a00 */
[----:B-1----:R-:W3:Y:S04]  /*cdd40*/  LDL.LU R18, [R1+0x1ba0] ;  /* 0x001ba00001127983 */ /* 0x002ee80000300800 */
[----:B------:R1:W-:Y:S04]  /*cdd50*/  STL [R1+0x1b98], R22 ;  /* 0x001b981601007387 */ /* 0x0003e80000100800 */
[----:B-1----:R-:W2:Y:S04]  /*cdd60*/  LDL.LU.64 R22, [R1+0x3d50] ;  /* 0x003d500001167983 */ /* 0x002ea80000300a00 */
[----:B------:R1:W-:Y:S04]  /*cdd70*/  STL.64 [R1+0x1b88], R4 ;  /* 0x001b880401007387 */ /* 0x0003e80000100a00 */
[----:B-1----:R-:W3:Y:S04]  /*cdd80*/  LDL.LU.64 R4, [R1+0x3d48] ;  /* 0x003d480001047983 */ /* 0x002ee80000300a00 */
[----:B--2---:R1:W-:Y:S04]  /*cdd90*/  STL.64 [R1+0x3d28], R22 ;  /* 0x003d281601007387 */ /* 0x0043e80000100a00 */
[----:B-1----:R0:W2:Y:S01]  /*cdda0*/  LDL.64 R22, [R1+0x1b98] ;  /* 0x001b980001167983 */ /* 0x0020a20000100a00 */
[----:B------:R-:W-:Y:S01]  /*cddb0*/  SHF.R.S32.HI R25, RZ, 0x1f, R27 ;  /* 0x0000001fff197819 */ /* 0x000fe2000001141b */
[----:B---3--:R-:W-:Y:S01]  /*cddc0*/  IMAD.X R13, R11, 0x1, R4, P6 ;  /* 0x000000010b0d7824 */ /* 0x008fe200030e0604 */
[----:B------:R-:W-:-:S02]  /*cddd0*/  IADD3 R26, P5, PT, R27, R2, RZ ;  /* 0x000000021b1a7210 */ /* 0x000fc40007fbe0ff */
[----:B------:R-:W-:Y:S02]  /*cdde0*/  SHF.R.S32.HI R11, RZ, 0x1f, R18 ;  /* 0x0000001fff0b7819 */ /* 0x000fe40000011412 */
[----:B------:R1:W-:Y:S01]  /*cddf0*/  STL [R1+0x1b94], R13 ;  /* 0x001b940d01007387 */ /* 0x0003e20000100800 */
[----:B------:R-:W-:-:S03]  /*cde00*/  IMAD.X R27, R25, 0x1, R4, P5 ;  /* 0x00000001191b7824 */ /* 0x000fc600028e0604 */
[----:B-1----:R-:W3:Y:S01]  /*cde10*/  LDL.LU.64 R12, [R1+0x3d40] ;  /* 0x003d4000010c7983 */ /* 0x002ee20000300a00 */
[--C-:B--2---:R-:W-:Y:S01]  /*cde20*/  IMAD.X R23, R25, 0x1, R3.reuse, P4 ;  /* 0x0000000119177824 */ /* 0x104fe200020e0603 */
[C---:B------:R-:W-:Y:S02]  /*cde30*/  IADD3 R22, P4, PT, R18.reuse, R0, RZ ;  /* 0x0000000012167210 */ /* 0x040fe40007f9e0ff */
[----:B------:R-:W-:Y:S02]  /*cde40*/  IADD3 R18, P6, PT, R18, R2, RZ ;  /* 0x0000000212127210 */ /* 0x000fe40007fde0ff */
[----:B------:R-:W-:Y:S04]  /*cde50*/  STL [R1+0x1b9c], R23 ;  /* 0x001b9c1701007387 */ /* 0x000fe80000100800 */
[----:B------:R1:W-:Y:S04]  /*cde60*/  STL [R1+0x1bb8], R18 ;  /* 0x001bb81201007387 */ /* 0x0003e80000100800 */
[----:B-1----:R-:W2:Y:S04]  /*cde70*/  LDL.LU.64 R18, [R1+0x3d38] ;  /* 0x003d380001127983 */ /* 0x002ea80000300a00 */
[----:B------:R1:W-:Y:S04]  /*cde80*/  STL.64 [R1+0x1ba8], R26 ;  /* 0x001ba81a01007387 */ /* 0x0003e80000100a00 */
[----:B-1----:R-:W2:Y:S01]  /*cde90*/  LDL.LU.64 R26, [R1+0x3d30] ;  /* 0x003d3000011a7983 */ /* 0x002ea20000300a00 */
[----:B------:R-:W-:-:S03]  /*cdea0*/  IMAD.X R23, R11, 0x1, R3, P4 ;  /* 0x000000010b177824 */ /* 0x000fc600020e0603 */
[----:B------:R-:W3:Y:S04]  /*cdeb0*/  LDL.LU R25, [R1+0x1bc0] ;  /* 0x001bc00001197983 */ /* 0x000ee80000300800 */
[----:B--2---:R1:W-:Y:S04]  /*cdec0*/  STL.64 [R1+0x3d20], R26 ;  /* 0x003d201a01007387 */ /* 0x0043e80000100a00 */
[----:B-1----:R0:W2:Y:S04]  /*cded0*/  LDL.64 R26, [R1+0x1bb8] ;  /* 0x001bb800011a7983 */ /* 0x0020a80000100a00 */
[----:B------:R1:W-:Y:S04]  /*cdee0*/  STL.64 [R1+0x1bb0], R22 ;  /* 0x001bb01601007387 */ /* 0x0003e80000100a00 */
[----:B-1----:R-:W4:Y:S01]  /*cdef0*/  LDL.LU.64 R22, [R1+0x3d28] ;  /* 0x003d280001167983 */ /* 0x002f220000300a00 */
[----:B--2---:R-:W-:Y:S01]  /*cdf00*/  IMAD.X R27, R11, 0x1, R4, P6 ;  /* 0x000000010b1b7824 */ /* 0x004fe200030e0604 */
[----:B---3--:R-:W-:-:S02]  /*cdf10*/  SHF.R.S32.HI R11, RZ, 0x1f, R25 ;  /* 0x0000001fff0b7819 */ /* 0x008fc40000011419 */
[C---:B------:R-:W-:Y:S01]  /*cdf20*/  IADD3 R26, P5, PT, R25.reuse, R0, RZ ;  /* 0x00000000191a7210 */ /* 0x040fe20007fbe0ff */
[----:B----4-:R-:W-:Y:S04]  /*cdf30*/  STL.64 [R1+0x3d08], R22 ;  /* 0x003d081601007387 */ /* 0x010fe80000100a00 */
[----:B------:R1:W-:Y:S04]  /*cdf40*/  STL.64 [R1+0x3d10], R6 ;  /* 0x003d100601007387 */ /* 0x0003e80000100a00 */
[----:B------:R-:W-:Y:S04]  /*cdf50*/  STL [R1+0x3d18], R7 ;  /* 0x003d180701007387 */ /* 0x000fe80000100800 */
[----:B------:R2:W-:Y:S01]  /*cdf60*/  STL [R1+0x1bbc], R27 ;  /* 0x001bbc1b01007387 */ /* 0x0005e20000100800 */
[----:B-1----:R-:W-:Y:S01]  /*cdf70*/  IADD3 R6, P6, PT, R25, R2, RZ ;  /* 0x0000000219067210 */ /* 0x002fe20007fde0ff */
[----:B--2---:R-:W-:-:S04]  /*cdf80*/  IMAD.X R27, R11, 0x1, R3, P5 ;  /* 0x000000010b1b7824 */ /* 0x004fc800028e0603 */
[----:B------:R-:W-:Y:S01]  /*cdf90*/  IMAD.X R7, R11, 0x1, R4, P6 ;  /* 0x000000010b077824 */ /* 0x000fe200030e0604 */
[----:B------:R1:W-:Y:S04]  /*cdfa0*/  STL.64 [R1+0x1bc8], R26 ;  /* 0x001bc81a01007387 */ /* 0x0003e80000100a00 */
[----:B-1----:R-:W2:Y:S04]  /*cdfb0*/  LDL.LU.64 R26, [R1+0x3d20] ;  /* 0x003d2000011a7983 */ /* 0x002ea80000300a00 */
[----:B------:R1:W-:Y:S04]  /*cdfc0*/  STL.64 [R1+0x1bc0], R6 ;  /* 0x001bc00601007387 */ /* 0x0003e80000100a00 */
[----:B-1----:R0:W3:Y:S01]  /*cdfd0*/  LDL.LU R7, [R1+0x3d18] ;  /* 0x003d180001077983 */ /* 0x0020e20000300800 */
[----:B------:R-:W-:-:S02]  /*cdfe0*/  SHF.R.S32.HI R25, RZ, 0x1f, R19 ;  /* 0x0000001fff197819 */ /* 0x000fc40000011413 */
[C---:B------:R-:W-:Y:S02]  /*cdff0*/  IADD3 R22, P4, PT, R19.reuse, R0, RZ ;  /* 0x0000000013167210 */ /* 0x040fe40007f9e0ff */
[----:B------:R-:W-:Y:S01]  /*ce000*/  IADD3 R6, P5, PT, R19, R2, RZ ;  /* 0x0000000213067210 */ /* 0x000fe20007fbe0ff */
[----:B------:R-:W-:Y:S02]  /*ce010*/  IMAD.MOV.U32 R19, RZ, RZ, R10 ;  /* 0x000000ffff137224 */ /* 0x000fe400078e000a */
[----:B------:R-:W-:Y:S02]  /*ce020*/  IMAD.X R23, R25, 0x1, R3, P4 ;  /* 0x0000000119177824 */ /* 0x000fe400020e0603 */
[----:B------:R3:W-:Y:S04]  /*ce030*/  STL [R1+0x1bd8], R6 ;  /* 0x001bd80601007387 */ /* 0x0007e80000100800 */
[----:B---3--:R-:W3:Y:S04]  /*ce040*/  LDL.LU.64 R6, [R1+0x3d10] ;  /* 0x003d100001067983 */ /* 0x008ee80000300a00 */
[----:B------:R-:W4:Y:S04]  /*ce050*/  LDL.LU R10, [R1+0x1be4] ;  /* 0x001be400010a7983 */ /* 0x000f280000300800 */
[----:B------:R1:W-:Y:S04]  /*ce060*/  STL.64 [R1+0x1bd0], R22 ;  /* 0x001bd01601007387 */ /* 0x0003e80000100a00 */
[----:B-1----:R-:W3:Y:S04]  /*ce070*/  LDL.LU.64 R22, [R1+0x3d08] ;  /* 0x003d080001167983 */ /* 0x002ee80000300a00 */
[----:B------:R1:W-:Y:S04]  /*ce080*/  STL.64 [R1+0x3cf8], R12 ;  /* 0x003cf80c01007387 */ /* 0x0003e80000100a00 */
[----:B-1----:R-:W3:Y:S04]  /*ce090*/  LDL R13, [R1+0x1bdc] ;  /* 0x001bdc00010d7983 */ /* 0x002ee80000100800 */
[----:B------:R-:W-:Y:S04]  /*ce0a0*/  STL.64 [R1+0x3d00], R16 ;  /* 0x003d001001007387 */ /* 0x000fe80000100a00 */
[----:B------:R1:W-:Y:S04]  /*ce0b0*/  STL.64 [R1+0x3ce0], R14 ;  /* 0x003ce00e01007387 */ /* 0x0003e80000100a00 */
[----:B-1----:R-:W4:Y:S04]  /*ce0c0*/  LDL.LU R15, [R1+0x1bfc] ;  /* 0x001bfc00010f7983 */ /* 0x002f280000300800 */
[----:B--2---:R1:W-:Y:S04]  /*ce0d0*/  STL.64 [R1+0x3ce8], R26 ;  /* 0x003ce81a01007387 */ /* 0x0043e80000100a00 */
[----:B-1----:R0:W2:Y:S04]  /*ce0e0*/  LDL.64 R26, [R1+0x1bd8] ;  /* 0x001bd800011a7983 */ /* 0x0020a80000100a00 */
[----:B------:R4:W-:Y:S01]  /*ce0f0*/  STL.64 [R1+0x3cf0], R18 ;  /* 0x003cf01201007387 */ /* 0x0009e20000100a00 */
[----:B---3--:R-:W-:-:S02]  /*ce100*/  SHF.R.S32.HI R11, RZ, 0x1f, R13 ;  /* 0x0000001fff0b7819 */ /* 0x008fc4000001140d */
[C---:B------:R-:W-:Y:S02]  /*ce110*/  IADD3 R16, P4, PT, R13.reuse, R0, RZ ;  /* 0x000000000d107210 */ /* 0x040fe40007f9e0ff */
[----:B------:R-:W-:-:S03]  /*ce120*/  IADD3 R12, P6, PT, R13, R2, RZ ;  /* 0x000000020d0c7210 */ /* 0x000fc60007fde0ff */
[C---:B------:R-:W-:Y:S02]  /*ce130*/  IMAD.X R17, R11.reuse, 0x1, R3, P4 ;  /* 0x000000010b117824 */ /* 0x040fe400020e0603 */
[--C-:B------:R-:W-:Y:S01]  /*ce140*/  IMAD.X R13, R11, 0x1, R4.reuse, P6 ;  /* 0x000000010b0d7824 */ /* 0x100fe200030e0604 */
[-C--:B----4-:R-:W-:Y:S02]  /*ce150*/  IADD3 R18, P4, PT, R10, R0.reuse, RZ ;  /* 0x000000000a127210 */ /* 0x090fe40007f9e0ff */
[----:B------:R-:W-:Y:S01]  /*ce160*/  SHF.R.S32.HI R11, RZ, 0x1f, R15 ;  /* 0x0000001fff0b7819 */ /* 0x000fe2000001140f */
[----:B--2---:R-:W-:Y:S01]  /*ce170*/  IMAD.X R27, R25, 0x1, R4, P5 ;  /* 0x00000001191b7824 */ /* 0x004fe200028e0604 */
[----:B------:R-:W-:-:S04]  /*ce180*/  IADD3 R26, P5, PT, R15, R0, RZ ;  /* 0x000000000f1a7210 */ /* 0x000fc80007fbe0ff */
[----:B------:R1:W-:Y:S04]  /*ce190*/  STL [R1+0x1bdc], R27 ;  /* 0x001bdc1b01007387 */ /* 0x0003e80000100800 */
[----:B------:R2:W-:Y:S01]  /*ce1a0*/  STL.64 [R1+0x1bf0], R16 ;  /* 0x001bf01001007387 */ /* 0x0005e20000100a00 */
[----:B-1----:R-:W-:-:S03]  /*ce1b0*/  IMAD.X R27, R11, 0x1, R3, P5 ;  /* 0x000000010b1b7824 */ /* 0x002fc600028e0603 */
[----:B--2---:R-:W2:Y:S04]  /*ce1c0*/  LDL.LU.64 R16, [R1+0x3d00] ;  /* 0x003d000001107983 */ /* 0x004ea80000300a00 */
[----:B------:R1:W-:Y:S04]  /*ce1d0*/  STL.64 [R1+0x1be8], R12 ;  /* 0x001be80c01007387 */ /* 0x0003e80000100a00 */
[----:B-1----:R-:W3:Y:S04]  /*ce1e0*/  LDL.LU.64 R12, [R1+0x3cf8] ;  /* 0x003cf800010c7983 */ /* 0x002ee80000300a00 */
[----:B------:R1:W-:Y:S04]  /*ce1f0*/  STL [R1+0x1c08], R18 ;  /* 0x001c081201007387 */ /* 0x0003e80000100800 */
[----:B-1----:R-:W4:Y:S04]  /*ce200*/  LDL.LU.64 R18, [R1+0x3cf0] ;  /* 0x003cf00001127983 */ /* 0x002f280000300a00 */
[----:B------:R1:W-:Y:S04]  /*ce210*/  STL.64 [R1+0x1bf8], R26 ;  /* 0x001bf81a01007387 */ /* 0x0003e80000100a00 */
[----:B-1----:R-:W2:Y:S01]  /*ce220*/  LDL.LU.64 R26, [R1+0x3ce8] ;  /* 0x003ce800011a7983 */ /* 0x002ea20000300a00 */
[----:B------:R-:W-:-:S05]  /*ce230*/  IADD3 R14, P6, PT, R15, R2, RZ ;  /* 0x000000020f0e7210 */ /* 0x000fca0007fde0ff */
[----:B------:R-:W-:Y:S01]  /*ce240*/  IMAD.X R15, R11, 0x1, R4, P6 ;  /* 0x000000010b0f7824 */ /* 0x000fe200030e0604 */
[--C-:B------:R-:W-:Y:S01]  /*ce250*/  SHF.R.S32.HI R25, RZ, 0x1f, R10.reuse ;  /* 0x0000001fff197819 */ /* 0x100fe2000001140a */
[----:B------:R-:W-:-:S03]  /*ce260*/  IMAD.MOV.U32 R11, RZ, RZ, R10 ;  /* 0x000000ffff0b7224 */ /* 0x000fc600078e000a */
[----:B------:R1:W-:Y:S04]  /*ce270*/  STL.64 [R1+0x1c00], R14 ;  /* 0x001c000e01007387 */ /* 0x0003e80000100a00 */
[----:B-1----:R-:W3:Y:S04]  /*ce280*/  LDL.LU.64 R14, [R1+0x3ce0] ;  /* 0x003ce000010e7983 */ /* 0x002ee80000300a00 */
[----:B------:R-:W3:Y:S04]  /*ce290*/  LDL.LU R10, [R1+0x3cd8] ;  /* 0x003cd800010a7983 */ /* 0x000ee80000300800 */
[----:B--2---:R-:W-:Y:S04]  /*ce2a0*/  STL.64 [R1+0x3cd0], R26 ;  /* 0x003cd01a01007387 */ /* 0x004fe80000100a00 */
[----:B----4-:R1:W-:Y:S04]  /*ce2b0*/  STL.64 [R1+0x3cc0], R18 ;  /* 0x003cc01201007387 */ /* 0x0103e80000100a00 */
[----:B-1----:R-:W2:Y:S04]  /*ce2c0*/  LDL.LU R18, [R1+0x1dc] ;  /* 0x0001dc0001127983 */ /* 0x002ea80000300800 */
[----:B------:R-:W4:Y:S04]  /*ce2d0*/  LDL.LU R19, [R1+0x1be0] ;  /* 0x001be00001137983 */ /* 0x000f280000300800 */
[----:B------:R1:W-:Y:S04]  /*ce2e0*/  STL.64 [R1+0x3cc8], R8 ;  /* 0x003cc80801007387 */ /* 0x0003e80000100a00 */
[----:B-1----:R0:W2:Y:S01]  /*ce2f0*/  LDL.64 R8, [R1+0x1c08] ;  /* 0x001c080001087983 */ /* 0x0020a20000100a00 */
[----:B------:R-:W-:-:S05]  /*ce300*/  IADD3 R26, P5, PT, R11, R2, RZ ;  /* 0x000000020b1a7210 */ /* 0x000fca0007fbe0ff */
[C---:B------:R-:W-:Y:S01]  /*ce310*/  IMAD.X R27, R25.reuse, 0x1, R4, P5 ;  /* 0x00000001191b7824 */ /* 0x040fe200028e0604 */
[----:B----4-:R-:W-:Y:S01]  /*ce320*/  SHF.R.S32.HI R11, RZ, 0x1f, R19 ;  /* 0x0000001fff0b7819 */ /* 0x010fe20000011413 */
[----:B--2---:R-:W-:Y:S01]  /*ce330*/  IMAD.X R9, R25, 0x1, R3, P4 ;  /* 0x0000000119097824 */ /* 0x004fe200020e0603 */
[----:B------:R-:W-:-:S04]  /*ce340*/  IADD3 R8, P4, PT, R19, R0, RZ ;  /* 0x0000000013087210 */ /* 0x000fc80007f9e0ff */
[----:B------:R1:W-:Y:S04]  /*ce350*/  STL [R1+0x1c0c], R9 ;  /* 0x001c0c0901007387 */ /* 0x0003e80000100800 */
[----:B---3--:R2:W-:Y:S01]  /*ce360*/  STL.64 [R1+0x3cb8], R12 ;  /* 0x003cb80c01007387 */ /* 0x0085e20000100a00 */
[----:B-1----:R-:W-:Y:S01]  /*ce370*/  IMAD.MOV.U32 R9, RZ, RZ, R18 ;  /* 0x000000ffff097224 */ /* 0x002fe200078e0012 */
[----:B------:R-:W-:Y:S02]  /*ce380*/  IADD3 R18, P6, PT, R19, R2, RZ ;  /* 0x0000000213127210 */ /* 0x000fe40007fde0ff */
[----:B--2---:R-:W2:Y:S01]  /*ce390*/  LDL.LU R12, [R1+0x1fc] ;  /* 0x0001fc00010c7983 */ /* 0x004ea20000300800 */
[----:B------:R-:W-:Y:S02]  /*ce3a0*/  IMAD.MOV.U32 R25, RZ, RZ, R9 ;  /* 0x000000ffff197224 */ /* 0x000fe400078e0009 */
[----:B------:R-:W-:-:S02]  /*ce3b0*/  IMAD.X R9, R11, 0x1, R3, P4 ;  /* 0x000000010b097824 */ /* 0x000fc400020e0603 */
[----:B------:R-:W-:Y:S01]  /*ce3c0*/  IMAD.X R19, R11, 0x1, R4, P6 ;  /* 0x000000010b137824 */ /* 0x000fe200030e0604 */
[----:B------:R1:W-:Y:S04]  /*ce3d0*/  STL.64 [R1+0x1c10], R26 ;  /* 0x001c101a01007387 */ /* 0x0003e80000100a00 */
[----:B-1----:R-:W3:Y:S04]  /*ce3e0*/  LDL.LU.64 R26, [R1+0x3cd0] ;  /* 0x003cd000011a7983 */ /* 0x002ee80000300a00 */
[----:B------:R1:W-:Y:S04]  /*ce3f0*/  STL.64 [R1+0x1c18], R8 ;  /* 0x001c180801007387 */ /* 0x0003e80000100a00 */
[----:B-1----:R-:W4:Y:S04]  /*ce400*/  LDL.LU.64 R8, [R1+0x3cc8] ;  /* 0x003cc80001087983 */ /* 0x002f280000300a00 */
[----:B------:R1:W-:Y:S04]  /*ce410*/  STL.64 [R1+0x1c20], R18 ;  /* 0x001c201201007387 */ /* 0x0003e80000100a00 */
[----:B-1----:R-:W2:Y:S04]  /*ce420*/  LDL.LU.64 R18, [R1+0x3cc0] ;  /* 0x003cc00001127983 */ /* 0x002ea80000300a00 */
[----:B--2---:R1:W-:Y:S04]  /*ce430*/  STL.64 [R1+0x3cb0], R18 ;  /* 0x003cb01201007387 */ /* 0x0043e80000100a00 */
[----:B-1----:R-:W2:Y:S01]  /*ce440*/  LDL.LU R19, [R1+0x1f8] ;  /* 0x0001f80001137983 */ /* 0x002ea20000300800 */
[----:B------:R-:W-:-:S02]  /*ce450*/  SHF.R.S32.HI R11, RZ, 0x1f, R12 ;  /* 0x0000001fff0b7819 */ /* 0x000fc4000001140c */
[C---:B------:R-:W-:Y:S02]  /*ce460*/  IADD3 R18, P5, PT, R12.reuse, R0, RZ ;  /* 0x000000000c127210 */ /* 0x040fe40007fbe0ff */
[----:B------:R-:W-:-:S05]  /*ce470*/  IADD3 R12, P6, PT, R12, R2, RZ ;  /* 0x000000020c0c7210 */ /* 0x000fca0007fde0ff */
[----:B------:R1:W-:Y:S04]  /*ce480*/  STL [R1+0x1c28], R12 ;  /* 0x001c280c01007387 */ /* 0x0003e80000100800 */
[----:B-1----:R-:W3:Y:S04]  /*ce490*/  LDL.LU.64 R12, [R1+0x3cb8] ;  /* 0x003cb800010c7983 */ /* 0x002ee80000300a00 */
[----:B------:R1:W-:Y:S04]  /*ce4a0*/  STL.64 [R1+0x3c98], R16 ;  /* 0x003c981001007387 */ /* 0x0003e80000100a00 */
[----:B-1----:R-:W4:Y:S01]  /*ce4b0*/  LDL.LU R17, [R1+0x1f4] ;  /* 0x0001f40001117983 */ /* 0x002f220000300800 */
[----:B------:R-:W-:-:S03]  /*ce4c0*/  IMAD.MOV.U32 R16, RZ, RZ, R25 ;  /* 0x000000ffff107224 */ /* 0x000fc600078e0019 */
[----:B------:R1:W-:Y:S01]  /*ce4d0*/  STL.64 [R1+0x3ca0], R14 ;  /* 0x003ca00e01007387 */ /* 0x0003e20000100a00 */
[--C-:B--2---:R-:W-:Y:S02]  /*ce4e0*/  SHF.R.S32.HI R25, RZ, 0x1f, R19.reuse ;  /* 0x0000001fff197819 */ /* 0x104fe40000011413 */
[----:B-1----:R-:W-:Y:S01]  /*ce4f0*/  IADD3 R14, P4, PT, R19, R0, RZ ;  /* 0x00000000130e7210 */ /* 0x002fe20007f9e0ff */
[----:B------:R-:W-:Y:S02]  /*ce500*/  IMAD.MOV.U32 R15, RZ, RZ, R19 ;  /* 0x000000ffff0f7224 */ /* 0x000fe400078e0013 */
[----:B------:R-:W-:-:S05]  /*ce510*/  IMAD.X R19, R11, 0x1, R3, P5 ;  /* 0x000000010b137824 */ /* 0x000fca00028e0603 */
[----:B------:R1:W-:Y:S04]  /*ce520*/  STL.64 [R1+0x1c30], R18 ;  /* 0x001c301201007387 */ /* 0x0003e80000100a00 */
[----:B-1----:R-:W2:Y:S04]  /*ce530*/  LDL.LU.64 R18, [R1+0x3cb0] ;  /* 0x003cb00001127983 */ /* 0x002ea80000300a00 */
[----:B---3--:R1:W-:Y:S04]  /*ce540*/  STL.64 [R1+0x3ca8], R26 ;  /* 0x003ca81a01007387 */ /* 0x0083e80000100a00 */
[----:B-1----:R0:W3:Y:S02]  /*ce550*/  LDL.64 R26, [R1+0x1c28] ;  /* 0x001c2800011a7983 */ /* 0x0020e40000100a00 */
[----:B---3--:R-:W-:Y:S01]  /*ce560*/  IMAD.X R27, R11, 0x1, R4, P6 ;  /* 0x000000010b1b7824 */ /* 0x008fe200030e0604 */
[----:B------:R-:W-:Y:S01]  /*ce570*/  IADD3 R26, P5, PT, R15, R2, RZ ;  /* 0x000000020f1a7210 */ /* 0x000fe20007fbe0ff */
[----:B------:R-:W-:Y:S01]  /*ce580*/  IMAD.X R15, R25, 0x1, R3, P4 ;  /* 0x00000001190f7824 */ /* 0x000fe200020e0603 */
[----:B----4-:R-:W-:-:S02]  /*ce590*/  SHF.R.S32.HI R11, RZ, 0x1f, R17 ;  /* 0x0000001fff0b7819 */ /* 0x010fc40000011411 */
[----:B------:R1:W-:Y:S04]  /*ce5a0*/  STL [R1+0x1c2c], R27 ;  /* 0x001c2c1b01007387 */ /* 0x0003e80000100800 */
[----:B------:R3:W-:Y:S01]  /*ce5b0*/  STL.64 [R1+0x1c40], R14 ;  /* 0x001c400e01007387 */ /* 0x0007e20000100a00 */
[----:B-1----:R-:W-:Y:S01]  /*ce5c0*/  IMAD.X R27, R25, 0x1, R4, P5 ;  /* 0x00000001191b7824 */ /* 0x002fe200028e0604 */
[C---:B---3--:R-:W-:Y:S01]  /*ce5d0*/  IADD3 R14, P4, PT, R17.reuse, R0, RZ ;  /* 0x00000000110e7210 */ /* 0x048fe20007f9e0ff */
[----:B------:R-:W-:Y:S01]  /*ce5e0*/  IMAD.MOV.U32 R15, RZ, RZ, R16 ;  /* 0x000000ffff0f7224 */ /* 0x000fe200078e0010 */
[----:B------:R-:W-:-:S03]  /*ce5f0*/  IADD3 R16, P6, PT, R17, R2, RZ ;  /* 0x0000000211107210 */ /* 0x000fc60007fde0ff */
[----:B------:R-:W-:Y:S02]  /*ce600*/  IMAD.MOV.U32 R25, RZ, RZ, R15 ;  /* 0x000000ffff197224 */ /* 0x000fe400078e000f */
[C---:B------:R-:W-:Y:S02]  /*ce610*/  IMAD.X R15, R11.reuse, 0x1, R3, P4 ;  /* 0x000000010b0f7824 */ /* 0x040fe400020e0603 */
[----:B------:R-:W-:Y:S01]  /*ce620*/  IMAD.X R17, R11, 0x1, R4, P6 ;  /* 0x000000010b117824 */ /* 0x000fe200030e0604 */
[----:B------:R1:W-:Y:S04]  /*ce630*/  STL.64 [R1+0x1c38], R26 ;  /* 0x001c381a01007387 */ /* 0x0003e80000100a00 */
[----:B-1----:R-:W3:Y:S04]  /*ce640*/  LDL.LU.64 R26, [R1+0x3ca8] ;  /* 0x003ca800011a7983 */ /* 0x002ee80000300a00 */
[----:B------:R1:W-:Y:S04]  /*ce650*/  STL.64 [R1+0x1c58], R14 ;  /* 0x001c580e01007387 */ /* 0x0003e80000100a00 */
[----:B-1----:R-:W4:Y:S04]  /*ce660*/  LDL.LU.64 R14, [R1+0x3ca0] ;  /* 0x003ca000010e7983 */ /* 0x002f280000300a00 */
[----:B------:R1:W-:Y:S04]  /*ce670*/  STL.64 [R1+0x1c48], R16 ;  /* 0x001c481001007387 */ /* 0x0003e80000100a00 */
[----:B-1----:R-:W2:Y:S04]  /*ce680*/  LDL.LU.64 R16, [R1+0x3c98] ;  /* 0x003c980001107983 */ /* 0x002ea80000300a00 */
[----:B--2---:R-:W-:Y:S04]  /*ce690*/  STL.64 [R1+0x3c90], R16 ;  /* 0x003c901001007387 */ /* 0x004fe80000100a00 */
[----:B----4-:R1:W-:Y:S04]  /*ce6a0*/  STL.64 [R1+0x3c80], R14 ;  /* 0x003c800e01007387 */ /* 0x0103e80000100a00 */
[----:B-1----:R-:W2:Y:S04]  /*ce6b0*/  LDL.LU R14, [R1+0x1f0] ;  /* 0x0001f000010e7983 */ /* 0x002ea80000300800 */
[----:B------:R-:W4:Y:S01]  /*ce6c0*/  LDL.LU R17, [R1+0x1d8] ;  /* 0x0001d80001117983 */ /* 0x000f220000300800 */
[----:B--2---:R-:W-:-:S02]  /*ce6d0*/  SHF.R.S32.HI R11, RZ, 0x1f, R14 ;  /* 0x0000001fff0b7819 */ /* 0x004fc4000001140e */
[C---:B------:R-:W-:Y:S02]  /*ce6e0*/  IADD3 R16, P5, PT, R14.reuse, R0, RZ ;  /* 0x000000000e107210 */ /* 0x040fe40007fbe0ff */
[----:B------:R-:W-:-:S05]  /*ce6f0*/  IADD3 R14, P6, PT, R14, R2, RZ ;  /* 0x000000020e0e7210 */ /* 0x000fca0007fde0ff */
[----:B------:R-:W-:Y:S04]  /*ce700*/  STL [R1+0x1c80], R14 ;  /* 0x001c800e01007387 */ /* 0x000fe80000100800 */
[----:B------:R1:W-:Y:S02]  /*ce710*/  STL.64 [R1+0x3c78], R12 ;  /* 0x003c780c01007387 */ /* 0x0003e40000100a00 */
[----:B-1----:R-:W-:-:S05]  /*ce720*/  IMAD.MOV.U32 R13, RZ, RZ, R25 ;  /* 0x000000ffff0d7224 */ /* 0x002fca00078e0019 */
[----:B------:R-:W-:Y:S02]  /*ce730*/  SHF.R.S32.HI R25, RZ, 0x1f, R13 ;  /* 0x0000001fff197819 */ /* 0x000fe4000001140d */
[----:B------:R-:W-:Y:S01]  /*ce740*/  IADD3 R14, P4, PT, R13, R0, RZ ;  /* 0x000000000d0e7210 */ /* 0x000fe20007f9e0ff */
[----:B------:R1:W-:Y:S04]  /*ce750*/  STL [R1+0x3c88], R13 ;  /* 0x003c880d01007387 */ /* 0x0003e80000100800 */
[----:B-1----:R0:W2:Y:S01]  /*ce760*/  LDL.64 R12, [R1+0x1c80] ;  /* 0x001c8000010c7983 */ /* 0x0020a20000100a00 */
[----:B----4-:R-:W-:Y:S02]  /*ce770*/  IMAD.MOV.U32 R15, RZ, RZ, R17 ;  /* 0x000000ffff0f7224 */ /* 0x010fe400078e0011 */
[----:B------:R-:W-:-:S05]  /*ce780*/  IMAD.X R17, R11, 0x1, R3, P5 ;  /* 0x000000010b117824 */ /* 0x000fca00028e0603 */
[----:B------:R1:W-:Y:S04]  /*ce790*/  STL.64 [R1+0x1c70], R16 ;  /* 0x001c701001007387 */ /* 0x0003e80000100a00 */
[----:B-1----:R-:W4:Y:S04]  /*ce7a0*/  LDL.LU.64 R16, [R1+0x3c90] ;  /* 0x003c900001107983 */ /* 0x002f280000300a00 */
[----:B------:R1:W-:Y:S02]  /*ce7b0*/  STL.64 [R1+0x3c70], R22 ;  /* 0x003c701601007387 */ /* 0x0003e40000100a00 */
[----:B-1----:R-:W-:-:S02]  /*ce7c0*/  IMAD.MOV.U32 R23, RZ, RZ, R28 ;  /* 0x000000ffff177224 */ /* 0x002fc400078e001c */
[----:B------:R-:W-:Y:S02]  /*ce7d0*/  IMAD.MOV.U32 R28, RZ, RZ, R19 ;  /* 0x000000ffff1c7224 */ /* 0x000fe400078e0013 */
[----:B------:R-:W3:Y:S01]  /*ce7e0*/  LDL.LU R19, [R1+0x1d4] ;  /* 0x0001d40001137983 */ /* 0x000ee20000300800 */
[----:B--2---:R-:W-:-:S05]  /*ce7f0*/  IMAD.X R13, R11, 0x1, R4, P6 ;  /* 0x000000010b0d7824 */ /* 0x004fca00030e0604 */
[----:B------:R1:W-:Y:S04]  /*ce800*/  STL [R1+0x1c84], R13 ;  /* 0x001c840d01007387 */ /* 0x0003e80000100800 */
[----:B-1----:R-:W2:Y:S02]  /*ce810*/  LDL.LU R13, [R1+0x3c88] ;  /* 0x003c8800010d7983 */ /* 0x002ea40000300800 */
[----:B--2---:R-:W-:Y:S01]  /*ce820*/  IADD3 R12, P5, PT, R13, R2, RZ ;  /* 0x000000020d0c7210 */ /* 0x004fe20007fbe0ff */
[----:B------:R-:W-:Y:S02]  /*ce830*/  IMAD.MOV.U32 R13, RZ, RZ, R15 ;  /* 0x000000ffff0d7224 */ /* 0x000fe400078e000f */
[----:B------:R-:W-:-:S05]  /*ce840*/  IMAD.X R15, R25, 0x1, R3, P4 ;  /* 0x00000001190f7824 */ /* 0x000fca00020e0603 */
[----:B------:R1:W-:Y:S04]  /*ce850*/  STL.64 [R1+0x1c88], R14 ;  /* 0x001c880e01007387 */ /* 0x0003e80000100a00 */
[----:B-1----:R-:W2:Y:S01]  /*ce860*/  LDL.LU.64 R14, [R1+0x3c80] ;  /* 0x003c8000010e7983 */ /* 0x002ea20000300a00 */
[----:B------:R-:W-:Y:S02]  /*ce870*/  SHF.R.S32.HI R11, RZ, 0x1f, R13 ;  /* 0x0000001fff0b7819 */ /* 0x000fe4000001140d */
[C---:B------:R-:W-:Y:S01]  /*ce880*/  IADD3 R22, P4, PT, R13.reuse, R0, RZ ;  /* 0x000000000d167210 */ /* 0x040fe20007f9e0ff */
[----:B--2---:R1:W-:Y:S02]  /*ce890*/  STL.64 [R1+0x3c68], R14 ;  /* 0x003c680e01007387 */ /* 0x0043e40000100a00 */
[----:B-1----:R-:W-:Y:S01]  /*ce8a0*/  IADD3 R14, P6, PT, R13, R2, RZ ;  /* 0x000000020d0e7210 */ /* 0x002fe20007fde0ff */
[----:B------:R-:W-:-:S05]  /*ce8b0*/  IMAD.X R13, R25, 0x1, R4, P5 ;  /* 0x00000001190d7824 */ /* 0x000fca00028e0604 */
[----:B------:R1:W-:Y:S04]  /*ce8c0*/  STL.64 [R1+0x1c78], R12 ;  /* 0x001c780c01007387 */ /* 0x0003e80000100a00 */
[----:B-1----:R-:W2:Y:S01]  /*ce8d0*/  LDL.LU.64 R12, [R1+0x3c78] ;  /* 0x003c7800010c7983 */ /* 0x002ea20000300a00 */
[----:B------:R-:W-:-:S04]  /*ce8e0*/  IMAD.MOV.U32 R15, RZ, RZ, R23 ;  /* 0x000000ffff0f7224 */ /* 0x000fc800078e0017 */
[----:B------:R-:W-:Y:S02]  /*ce8f0*/  IMAD.MOV.U32 R23, RZ, RZ, R15 ;  /* 0x000000ffff177224 */ /* 0x000fe400078e000f */
[C---:B------:R-:W-:Y:S02]  /*ce900*/  IMAD.X R15, R11.reuse, 0x1, R4, P6 ;  /* 0x000000010b0f7824 */ /* 0x040fe400030e0604 */
[----:B------:R-:W-:Y:S02]  /*ce910*/  IMAD.MOV.U32 R25, RZ, RZ, R23 ;  /* 0x000000ffff197224 */ /* 0x000fe400078e0017 */
[----:B------:R-:W-:Y:S01]  /*ce920*/  IMAD.X R23, R11, 0x1, R3, P4 ;  /* 0x000000010b177824 */ /* 0x000fe200020e0603 */
[----:B--2---:R-:W-:Y:S04]  /*ce930*/  STL.64 [R1+0x3c60], R12 ;  /* 0x003c600c01007387 */ /* 0x004fe80000100a00 */
[----:B------:R1:W-:Y:S04]  /*ce940*/  STL.64 [R1+0x1c98], R22 ;  /* 0x001c981601007387 */ /* 0x0003e80000100a00 */
[----:B-1----:R-:W2:Y:S04]  /*ce950*/  LDL.LU.64 R22, [R1+0x3c70] ;  /* 0x003c700001167983 */ /* 0x002ea80000300a00 */
[----:B------:R1:W-:Y:S04]  /*ce960*/  STL.64 [R1+0x1c90], R14 ;  /* 0x001c900e01007387 */ /* 0x0003e80000100a00 */
[----:B-1----:R-:W4:Y:S01]  /*ce970*/  LDL.LU.64 R14, [R1+0x3c68] ;  /* 0x003c6800010e7983 */ /* 0x002f220000300a00 */
[----:B------:R-:W-:Y:S01]  /*ce980*/  IMAD.MOV.U32 R13, RZ, RZ, R25 ;  /* 0x000000ffff0d7224 */ /* 0x000fe200078e0019 */
[----:B---3--:R-:W-:-:S02]  /*ce990*/  SHF.R.S32.HI R11, RZ, 0x1f, R19 ;  /* 0x0000001fff0b7819 */ /* 0x008fc40000011413 */
[C---:B------:R-:W-:Y:S02]  /*ce9a0*/  IADD3 R12, P5, PT, R19.reuse, R0, RZ ;  /* 0x00000000130c7210 */ /* 0x040fe40007fbe0ff */
[----:B------:R-:W-:Y:S01]  /*ce9b0*/  SHF.R.S32.HI R25, RZ, 0x1f, R13 ;  /* 0x0000001fff197819 */ /* 0x000fe2000001140d */
[----:B--2---:R1:W-:Y:S04]  /*ce9c0*/  STL.64 [R1+0x3c58], R22 ;  /* 0x003c581601007387 */ /* 0x0043e80000100a00 */
[----:B----4-:R2:W-:Y:S01]  /*ce9d0*/  STL.64 [R1+0x3c50], R14 ;  /* 0x003c500e01007387 */ /* 0x0105e20000100a00 */
[----:B-1----:R-:W-:Y:S01]  /*ce9e0*/  IADD3 R22, P6, PT, R19, R2, RZ ;  /* 0x0000000213167210 */ /* 0x002fe20007fde0ff */
[----:B------:R-:W-:Y:S02]  /*ce9f0*/  IMAD.MOV.U32 R19, RZ, RZ, R5 ;  /* 0x000000ffff137224 */ /* 0x000fe400078e0005 */
[----:B------:R-:W3:Y:S01]  /*cea00*/  LDL.LU R5, [R1+0x1b0] ;  /* 0x0001b00001057983 */ /* 0x000ee20000300800 */
[----:B--2---:R-:W-:Y:S01]  /*cea10*/  IADD3 R14, P4, PT, R13, R0, RZ ;  /* 0x000000000d0e7210 */ /* 0x004fe20007f9e0ff */
[----:B------:R-:W-:-:S02]  /*cea20*/  IMAD.MOV.U32 R15, RZ, RZ, R13 ;  /* 0x000000ffff0f7224 */ /* 0x000fc400078e000d */
[----:B------:R-:W-:-:S05]  /*cea30*/  IMAD.X R13, R11, 0x1, R3, P5 ;  /* 0x000000010b0d7824 */ /* 0x000fca00028e0603 */
[----:B------:R1:W-:Y:S04]  /*cea40*/  STL.64 [R1+0x1cb8], R12 ;  /* 0x001cb80c01007387 */ /* 0x0003e80000100a00 */
[----:B-1----:R-:W2:Y:S01]  /*cea50*/  LDL.LU.64 R12, [R1+0x3c60] ;  /* 0x003c6000010c7983 */ /* 0x002ea20000300a00 */
[----:B------:R-:W-:-:S03]  /*cea60*/  IMAD.X R23, R11, 0x1, R4, P6 ;  /* 0x000000010b177824 */ /* 0x000fc600030e0604 */
[----:B--2---:R-:W-:Y:S04]  /*cea70*/  STL.64 [R1+0x3c40], R12 ;  /* 0x003c400c01007387 */ /* 0x004fe80000100a00 */
[----:B------:R1:W-:Y:S04]  /*cea80*/  STL.64 [R1+0x1cb0], R22 ;  /* 0x001cb01601007387 */ /* 0x0003e80000100a00 */
[----:B-1----:R-:W2:Y:S04]  /*cea90*/  LDL.LU.64 R22, [R1+0x3c58] ;  /* 0x003c580001167983 */ /* 0x002ea80000300a00 */
[----:B------:R1:W-:Y:S02]  /*ceaa0*/  STL.64 [R1+0x3c48], R20 ;  /* 0x003c481401007387 */ /* 0x0003e40000100a00 */
[----:B-1----:R-:W-:-:S02]  /*ceab0*/  IADD3 R20, P5, PT, R15, R2, RZ ;  /* 0x000000020f147210 */ /* 0x002fc40007fbe0ff */
[----:B------:R-:W4:Y:S01]  /*ceac0*/  LDL.LU R21, [R1+0x1bc] ;  /* 0x0001bc0001157983 */ /* 0x000f220000300800 */
[----:B------:R-:W-:-:S05]  /*cead0*/  IMAD.X R15, R25, 0x1, R3, P4 ;  /* 0x00000001190f7824 */ /* 0x000fca00020e0603 */
[----:B------:R1:W-:Y:S04]  /*ceae0*/  STL.64 [R1+0x1cc8], R14 ;  /* 0x001cc80e01007387 */ /* 0x0003e80000100a00 */
[----:B-1----:R-:W2:Y:S04]  /*ceaf0*/  LDL.LU.64 R14, [R1+0x3c50] ;  /* 0x003c5000010e7983 */ /* 0x002ea80000300a00 */
[----:B------:R1:W-:Y:S01]  /*ceb00*/  STL.64 [R1+0x3c30], R6 ;  /* 0x003c300601007387 */ /* 0x0003e20000100a00 */
[----:B----4-:R-:W-:Y:S02]  /*ceb10*/  SHF.R.S32.HI R11, RZ, 0x1f, R21 ;  /* 0x0000001fff0b7819 */ /* 0x010fe40000011415 */
[----:B------:R-:W-:-:S02]  /*ceb20*/  IADD3 R12, P4, PT, R21, R0, RZ ;  /* 0x00000000150c7210 */ /* 0x000fc40007f9e0ff */
[----:B-1----:R-:W-:Y:S01]  /*ceb30*/  IADD3 R6, P6, PT, R21, R2, RZ ;  /* 0x0000000215067210 */ /* 0x002fe20007fde0ff */
[--C-:B------:R-:W-:Y:S02]  /*ceb40*/  IMAD.X R21, R25, 0x1, R4.reuse, P5 ;  /* 0x0000000119157824 */ /* 0x100fe400028e0604 */
[C---:B------:R-:W-:Y:S01]  /*ceb50*/  IMAD.X R13, R11.reuse, 0x1, R3, P4 ;  /* 0x000000010b0d7824 */ /* 0x040fe200020e0603 */
[----:B--2---:R1:W-:Y:S04]  /*ceb60*/  STL.64 [R1+0x3c28], R14 ;  /* 0x003c280e01007387 */ /* 0x0043e80000100a00 */
[----:B-1----:R-:W2:Y:S04]  /*ceb70*/  LDL.LU R15, [R1+0x1b8] ;  /* 0x0001b800010f7983 */ /* 0x002ea80000300800 */
[----:B------:R1:W-:Y:S04]  /*ceb80*/  STL.64 [R1+0x1cc0], R20 ;  /* 0x001cc01401007387 */ /* 0x0003e80000100a00 */
[----:B-1----:R-:W4:Y:S04]  /*ceb90*/  LDL.LU.64 R20, [R1+0x3c48] ;  /* 0x003c480001147983 */ /* 0x002f280000300a00 */
[----:B------:R1:W-:Y:S04]  /*ceba0*/  STL.64 [R1+0x1ce8], R12 ;  /* 0x001ce80c01007387 */ /* 0x0003e80000100a00 */
[----:B-1----:R-:W3:Y:S01]  /*cebb0*/  LDL.LU.64 R12, [R1+0x3c40] ;  /* 0x003c4000010c7983 */ /* 0x002ee20000300a00 */
[----:B------:R-:W-:-:S05]  /*cebc0*/  IMAD.X R7, R11, 0x1, R4, P6 ;  /* 0x000000010b077824 */ /* 0x000fca00030e0604 */
[----:B------:R1:W-:Y:S01]  /*cebd0*/  STL.64 [R1+0x1ce0], R6 ;  /* 0x001ce00601007387 */ /* 0x0003e20000100a00 */
[----:B--2---:R-:W-:Y:S02]  /*cebe0*/  SHF.R.S32.HI R11, RZ, 0x1f, R15 ;  /* 0x0000001fff0b7819 */ /* 0x004fe4000001140f */
[C---:B-1----:R-:W-:Y:S02]  /*cebf0*/  IADD3 R6, P5, PT, R15.reuse, R0, RZ ;  /* 0x000000000f067210 */ /* 0x042fe40007fbe0ff */
[----:B------:R-:W-:-:S03]  /*cec00*/  IADD3 R14, P6, PT, R15, R2, RZ ;  /* 0x000000020f0e7210 */ /* 0x000fc60007fde0ff */
[C---:B------:R-:W-:Y:S02]  /*cec10*/  IMAD.X R7, R11.reuse, 0x1, R3, P5 ;  /* 0x000000010b077824 */ /* 0x040fe400028e0603 */
[----:B------:R-:W-:Y:S01]  /*cec20*/  IMAD.X R15, R11, 0x1, R4, P6 ;  /* 0x000000010b0f7824 */ /* 0x000fe200030e0604 */
[----:B---3--:R1:W-:Y:S02]  /*cec30*/  STL.64 [R1+0x3c38], R12 ;  /* 0x003c380c01007387 */ /* 0x0083e40000100a00 */
[----:B-1----:R-:W-:-:S05]  /*cec40*/  IADD3 R12, P4, PT, R5, R0, RZ ;  /* 0x00000000050c7210 */ /* 0x002fca0007f9e0ff */
[----:B------:R1:W-:Y:S04]  /*cec50*/  STL [R1+0x1d18], R12 ;  /* 0x001d180c01007387 */ /* 0x0003e80000100800 */
[----:B-1----:R-:W2:Y:S04]  /*cec60*/  LDL.LU.64 R12, [R1+0x3c38] ;  /* 0x003c3800010c7983 */ /* 0x002ea80000300a00 */
[----:B------:R1:W-:Y:S04]  /*cec70*/  STL.64 [R1+0x1cf8], R6 ;  /* 0x001cf80601007387 */ /* 0x0003e80000100a00 */
[----:B-1----:R-:W3:Y:S04]  /*cec80*/  LDL.LU.64 R6, [R1+0x3c30] ;  /* 0x003c300001067983 */ /* 0x002ee80000300a00 */
[----:B------:R1:W-:Y:S04]  /*cec90*/  STL.64 [R1+0x1cf0], R14 ;  /* 0x001cf00e01007387 */ /* 0x0003e80000100a00 */
[----:B-1----:R-:W2:Y:S01]  /*ceca0*/  LDL.LU.64 R14, [R1+0x3c28] ;  /* 0x003c2800010e7983 */ /* 0x002ea20000300a00 */
[--C-:B------:R-:W-:Y:S01]  /*cecb0*/  SHF.R.S32.HI R25, RZ, 0x1f, R5.reuse ;  /* 0x0000001fff197819 */ /* 0x100fe20000011405 */
[----:B------:R-:W-:-:S02]  /*cecc0*/  IMAD.MOV.U32 R11, RZ, RZ, R5 ;  /* 0x000000ffff0b7224 */ /* 0x000fc400078e0005 */
[----:B------:R-:W4:Y:S04]  /*cecd0*/  LDL.LU R5, [R1+0x3c20] ;  /* 0x003c200001057983 */ /* 0x000f280000300800 */
[----:B---3--:R-:W-:Y:S04]  /*cece0*/  STL.64 [R1+0x3c18], R6 ;  /* 0x003c180601007387 */ /* 0x008fe80000100a00 */
[----:B--2---:R1:W-:Y:S04]  /*cecf0*/  STL.64 [R1+0x3c08], R14 ;  /* 0x003c080e01007387 */ /* 0x0043e80000100a00 */
[----:B-1----:R-:W2:Y:S04]  /*ced00*/  LDL.LU R14, [R1+0x194] ;  /* 0x00019400010e7983 */ /* 0x002ea80000300800 */
[----:B------:R-:W3:Y:S04]  /*ced10*/  LDL.LU R15, [R1+0x19c] ;  /* 0x00019c00010f7983 */ /* 0x000ee80000300800 */
[----:B------:R1:W-:Y:S04]  /*ced20*/  STL.64 [R1+0x3c10], R12 ;  /* 0x003c100c01007387 */ /* 0x0003e80000100a00 */
[----:B-1----:R0:W2:Y:S04]  /*ced30*/  LDL.64 R12, [R1+0x1d18] ;  /* 0x001d1800010c7983 */ /* 0x0020a80000100a00 */
[----:B------:R1:W-:Y:S04]  /*ced40*/  STL.64 [R1+0x3c00], R26 ;  /* 0x003c001a01007387 */ /* 0x0003e80000100a00 */
[----:B-1----:R-:W4:Y:S01]  /*ced50*/  LDL.LU R26, [R1+0x198] ;  /* 0x00019800011a7983 */ /* 0x002f220000300800 */
[----:B------:R-:W-:-:S05]  /*ced60*/  IADD3 R6, P5, PT, R11, R2, RZ ;  /* 0x000000020b067210 */ /* 0x000fca0007fbe0ff */
[C---:B------:R-:W-:Y:S01]  /*ced70*/  IMAD.X R7, R25.reuse, 0x1, R4, P5 ;  /* 0x0000000119077824 */ /* 0x040fe200028e0604 */
[----:B---3--:R-:W-:Y:S01]  /*ced80*/  SHF.R.S32.HI R11, RZ, 0x1f, R15 ;  /* 0x0000001fff0b7819 */ /* 0x008fe2000001140f */
[----:B--2---:R-:W-:Y:S01]  /*ced90*/  IMAD.X R13, R25, 0x1, R3, P4 ;  /* 0x00000001190d7824 */ /* 0x004fe200020e0603 */
[----:B------:R-:W-:-:S04]  /*ceda0*/  IADD3 R12, P4, PT, R15, R0, RZ ;  /* 0x000000000f0c7210 */ /* 0x000fc80007f9e0ff */
[----:B------:R1:W-:Y:S04]  /*cedb0*/  STL [R1+0x1d1c], R13 ;  /* 0x001d1c0d01007387 */ /* 0x0003e80000100800 */
[----:B------:R2:W-:Y:S01]  /*cedc0*/  STL.64 [R1+0x1d10], R6 ;  /* 0x001d100601007387 */ /* 0x0005e20000100a00 */
[----:B-1----:R-:W-:Y:S01]  /*cedd0*/  IMAD.MOV.U32 R13, RZ, RZ, R14 ;  /* 0x000000ffff0d7224 */ /* 0x002fe200078e000e */
[----:B------:R-:W-:Y:S02]  /*cede0*/  IADD3 R14, P6, PT, R15, R2, RZ ;  /* 0x000000020f0e7210 */ /* 0x000fe40007fde0ff */
[----:B--2---:R-:W2:Y:S01]  /*cedf0*/  LDL.LU.64 R6, [R1+0x3c18] ;  /* 0x003c180001067983 */ /* 0x004ea20000300a00 */
[----:B------:R-:W-:Y:S02]  /*cee00*/  IMAD.MOV.U32 R25, RZ, RZ, R13 ;  /* 0x000000ffff197224 */ /* 0x000fe400078e000d */
[----:B------:R-:W-:-:S02]  /*cee10*/  IMAD.X R13, R11, 0x1, R3, P4 ;  /* 0x000000010b0d7824 */ /* 0x000fc400020e0603 */
[----:B------:R-:W-:-:S03]  /*cee20*/  IMAD.X R15, R11, 0x1, R4, P6 ;  /* 0x000000010b0f7824 */ /* 0x000fc600030e0604 */
[----:B------:R1:W-:Y:S01]  /*cee30*/  STL.64 [R1+0x1d20], R12 ;  /* 0x001d200c01007387 */ /* 0x0003e20000100a00 */
[----:B----4-:R-:W-:-:S03]  /*cee40*/  SHF.R.S32.HI R11, RZ, 0x1f, R26 ;  /* 0x0000001fff0b7819 */ /* 0x010fc6000001141a */
[----:B-1----:R-:W3:Y:S04]  /*cee50*/  LDL.LU.64 R12, [R1+0x3c10] ;  /* 0x003c1000010c7983 */ /* 0x002ee80000300a00 */
[----:B------:R1:W-:Y:S04]  /*cee60*/  STL.64 [R1+0x1d40], R14 ;  /* 0x001d400e01007387 */ /* 0x0003e80000100a00 */
[----:B-1----:R-:W4:Y:S04]  /*cee70*/  LDL.LU.64 R14, [R1+0x3c08] ;  /* 0x003c0800010e7983 */ /* 0x002f280000300a00 */
[----:B------:R1:W-:Y:S02]  /*cee80*/  STL.64 [R1+0x3bf8], R4 ;  /* 0x003bf80401007387 */ /* 0x0003e40000100a00 */
[----:B-1----:R-:W-:-:S02]  /*cee90*/  IADD3 R4, P5, PT, R26, R0, RZ ;  /* 0x000000001a047210 */ /* 0x002fc40007fbe0ff */
[----:B------:R-:W-:-:S05]  /*ceea0*/  IADD3 R26, P6, PT, R26, R2, RZ ;  /* 0x000000021a1a7210 */ /* 0x000fca0007fde0ff */
[----:B------:R1:W-:Y:S04]  /*ceeb0*/  STL [R1+0x1d38], R26 ;  /* 0x001d381a01007387 */ /* 0x0003e80000100800 */
[----:B-1----:R-:W2:Y:S01]  /*ceec0*/  LDL.LU.64 R26, [R1+0x3c00] ;  /* 0x003c0000011a7983 */ /* 0x002ea20000300a00 */
[----:B------:R-:W-:-:S05]  /*ceed0*/  IMAD.MOV.U32 R5, RZ, RZ, R25 ;  /* 0x000000ffff057224 */ /* 0x000fca00078e0019 */
[--C-:B------:R-:W-:Y:S01]  /*ceee0*/  SHF.R.S32.HI R25, RZ, 0x1f, R5.reuse ;  /* 0x0000001fff197819 */ /* 0x100fe20000011405 */
[----:B--2---:R1:W-:Y:S02]  /*ceef0*/  STL.64 [R1+0x3be8], R26 ;  /* 0x003be81a01007387 */ /* 0x0043e40000100a00 */
[----:B-1----:R-:W-:Y:S01]  /*cef00*/  IADD3 R26, P4, PT, R5, R0, RZ ;  /* 0x00000000051a7210 */ /* 0x002fe20007f9e0ff */
[----:B------:R-:W-:Y:S02]  /*cef10*/  IMAD.MOV.U32 R27, RZ, RZ, R5 ;  /* 0x000000ffff1b7224 */ /* 0x000fe400078e0005 */
[----:B------:R-:W-:-:S05]  /*cef20*/  IMAD.X R5, R11, 0x1, R3, P5 ;  /* 0x000000010b057824 */ /* 0x000fca00028e0603 */
[----:B------:R1:W-:Y:S04]  /*cef30*/  STL.64 [R1+0x1d50], R4 ;  /* 0x001d500401007387 */ /* 0x0003e80000100a00 */
[----:B-1----:R-:W2:Y:S04]  /*cef40*/  LDL.LU.64 R4, [R1+0x3bf8] ;  /* 0x003bf80001047983 */ /* 0x002ea80000300a00 */
[----:B------:R1:W-:Y:S04]  /*cef50*/  STL.64 [R1+0x3be0], R22 ;  /* 0x003be01601007387 */ /* 0x0003e80000100a00 */
[----:B-1----:R-:W2:Y:S04]  /*cef60*/  LDL.LU R23, [R1+0x190] ;  /* 0x0001900001177983 */ /* 0x002ea80000300800 */
[----:B------:R1:W-:Y:S04]  /*cef70*/  STL.64 [R1+0x3bf0], R28 ;  /* 0x003bf01c01007387 */ /* 0x0003e80000100a00 */
[----:B-1----:R0:W2:Y:S02]  /*cef80*/  LDL.64 R28, [R1+0x1d38] ;  /* 0x001d3800011c7983 */ /* 0x0020a40000100a00 */
[----:B--2---:R-:W-:Y:S01]  /*cef90*/  IMAD.X R29, R11, 0x1, R4, P6 ;  /* 0x000000010b1d7824 */ /* 0x004fe200030e0604 */
[----:B------:R-:W-:Y:S01]  /*cefa0*/  IADD3 R28, P5, PT, R27, R2, RZ ;  /* 0x000000021b1c7210 */ /* 0x000fe20007fbe0ff */
[----:B------:R-:W-:-:S03]  /*cefb0*/  IMAD.X R27, R25, 0x1, R3, P4 ;  /* 0x00000001191b7824 */ /* 0x000fc600020e0603 */
[----:B------:R1:W-:Y:S04]  /*cefc0*/  STL [R1+0x1d3c], R29 ;  /* 0x001d3c1d01007387 */ /* 0x0003e80000100800 */
[----:B------:R2:W-:Y:S01]  /*cefd0*/  STL.64 [R1+0x1d60], R26 ;  /* 0x001d601a01007387 */ /* 0x0005e20000100a00 */
[----:B------:R-:W-:Y:S01]  /*cefe0*/  SHF.R.S32.HI R11, RZ, 0x1f, R23 ;  /* 0x0000001fff0b7819 */ /* 0x000fe20000011417 */
[----:B-1----:R-:W-:Y:S01]  /*ceff0*/  IMAD.X R29, R25, 0x1, R4, P5 ;  /* 0x00000001191d7824 */ /* 0x002fe200028e0604 */
[----:B--2---:R-:W-:-:S04]  /*cf000*/  IADD3 R26, P4, PT, R23, R0, RZ ;  /* 0x00000000171a7210 */ /* 0x004fc80007f9e0ff */
[----:B------:R1:W-:Y:S01]  /*cf010*/  STL.64 [R1+0x1d58], R28 ;  /* 0x001d581c01007387 */ /* 0x0003e20000100a00 */
[----:B------:R-:W-:-:S03]  /*cf020*/  IMAD.X R27, R11, 0x1, R3, P4 ;  /* 0x000000010b1b7824 */ /* 0x000fc600020e0603 */
[----:B-1----:R-:W2:Y:S04]  /*cf030*/  LDL.LU.64 R28, [R1+0x3bf0] ;  /* 0x003bf000011c7983 */ /* 0x002ea80000300a00 */
[----:B------:R-:W2:Y:S04]  /*cf040*/  LDL.LU R25, [R1+0x17c] ;  /* 0x00017c0001197983 */ /* 0x000ea80000300800 */
[----:B------:R1:W-:Y:S04]  /*cf050*/  STL.64 [R1+0x1d80], R26 ;  /* 0x001d801a01007387 */ /* 0x0003e80000100a00 */
[----:B-1----:R-:W3:Y:S01]  /*cf060*/  LDL.LU.64 R26, [R1+0x3be8] ;  /* 0x003be800011a7983 */ /* 0x002ee20000300a00 */
[----:B------:R-:W-:-:S05]  /*cf070*/  IADD3 R22, P6, PT, R23, R2, RZ ;  /* 0x0000000217167210 */ /* 0x000fca0007fde0ff */
[----:B------:R-:W-:-:S05]  /*cf080*/  IMAD.X R23, R11, 0x1, R4, P6 ;  /* 0x000000010b177824 */ /* 0x000fca00030e0604 */
[----:B------:R1:W-:Y:S04]  /*cf090*/  STL.64 [R1+0x1d78], R22 ;  /* 0x001d781601007387 */ /* 0x0003e80000100a00 */
[----:B-1----:R-:W4:Y:S04]  /*cf0a0*/  LDL.LU.64 R22, [R1+0x3be0] ;  /* 0x003be00001167983 */ /* 0x002f280000300a00 */
[----:B------:R1:W-:Y:S01]  /*cf0b0*/  STL.64 [R1+0x3bd8], R4 ;  /* 0x003bd80401007387 */ /* 0x0003e20000100a00 */
[----:B--2---:R-:W-:Y:S02]  /*cf0c0*/  SHF.R.S32.HI R11, RZ, 0x1f, R25 ;  /* 0x0000001fff0b7819 */ /* 0x004fe40000011419 */
[----:B-1----:R-:W-:-:S05]  /*cf0d0*/  IADD3 R4, P5, PT, R25, R0, RZ ;  /* 0x0000000019047210 */ /* 0x002fca0007fbe0ff */
[----:B------:R-:W-:Y:S01]  /*cf0e0*/  IMAD.X R5, R11, 0x1, R3, P5 ;  /* 0x000000010b057824 */ /* 0x000fe200028e0603 */
[----:B---3--:R-:W-:Y:S04]  /*cf0f0*/  STL.64 [R1+0x3bd0], R26 ;  /* 0x003bd01a01007387 */ /* 0x008fe80000100a00 */
[----:B------:R1:W-:Y:S04]  /*cf100*/  STL.64 [R1+0x3bc8], R6 ;  /* 0x003bc80601007387 */ /* 0x0003e80000100a00 */
[----:B-1----:R-:W2:Y:S04]  /*cf110*/  LDL.LU R7, [R1+0x178] ;  /* 0x0001780001077983 */ /* 0x002ea80000300800 */
[----:B------:R-:W-:Y:S04]  /*cf120*/  STL.64 [R1+0x3bc0], R12 ;  /* 0x003bc00c01007387 */ /* 0x000fe80000100a00 */
[----:B------:R1:W-:Y:S04]  /*cf130*/  STL.64 [R1+0x1d90], R4 ;  /* 0x001d900401007387 */ /* 0x0003e80000100a00 */
[----:B-1----:R-:W3:Y:S01]  /*cf140*/  LDL.LU.64 R4, [R1+0x3bd8] ;  /* 0x003bd80001047983 */ /* 0x002ee20000300a00 */
[----:B------:R-:W-:-:S05]  /*cf150*/  IADD3 R26, P6, PT, R25, R2, RZ ;  /* 0x00000002191a7210 */ /* 0x000fca0007fde0ff */
[----:B---3--:R-:W-:-:S05]  /*cf160*/  IMAD.X R27, R11, 0x1, R4, P6 ;  /* 0x000000010b1b7824 */ /* 0x008fca00030e0604 */
[----:B------:R1:W-:Y:S04]  /*cf170*/  STL.64 [R1+0x1d88], R26 ;  /* 0x001d881a01007387 */ /* 0x0003e80000100a00 */
[----:B-1----:R-:W3:Y:S01]  /*cf180*/  LDL.LU.64 R26, [R1+0x3bd0] ;  /* 0x003bd000011a7983 */ /* 0x002ee20000300a00 */
[----:B--2---:R-:W-:Y:S02]  /*cf190*/  SHF.R.S32.HI R25, RZ, 0x1f, R7 ;  /* 0x0000001fff197819 */ /* 0x004fe40000011407 */
[C---:B------:R-:W-:Y:S02]  /*cf1a0*/  IADD3 R12, P4, PT, R7.reuse, R0, RZ ;  /* 0x00000000070c7210 */ /* 0x040fe40007f9e0ff */
[----:B------:R-:W-:-:S03]  /*cf1b0*/  IADD3 R6, P5, PT, R7, R2, RZ ;  /* 0x0000000207067210 */ /* 0x000fc60007fbe0ff */
[C---:B------:R-:W-:Y:S02]  /*cf1c0*/  IMAD.X R13, R25.reuse, 0x1, R3, P4 ;  /* 0x00000001190d7824 */ /* 0x040fe400020e0603 */
[----:B------:R-:W-:Y:S01]  /*cf1d0*/  IMAD.X R7, R25, 0x1, R4, P5 ;  /* 0x0000000119077824 */ /* 0x000fe200028e0604 */
[----:B---3--:R-:W-:Y:S04]  /*cf1e0*/  STL [R1+0x3bb8], R27 ;  /* 0x003bb81b01007387 */ /* 0x008fe80000100800 */
[----:B------:R1:W-:Y:S01]  /*cf1f0*/  STL.64 [R1+0x1da0], R12 ;  /* 0x001da00c01007387 */ /* 0x0003e20000100a00 */
[----:B------:R-:W-:-:S03]  /*cf200*/  SHF.R.S32.HI R11, RZ, 0x1f, R26 ;  /* 0x0000001fff0b7819 */ /* 0x000fc6000001141a */
[----:B------:R2:W-:Y:S01]  /*cf210*/  STL.64 [R1+0x1d98], R6 ;  /* 0x001d980601007387 */ /* 0x0005e20000100a00 */
[----:B-1----:R-:W-:-:S03]  /*cf220*/  IADD3 R12, P4, PT, R26, R0, RZ ;  /* 0x000000001a0c7210 */ /* 0x002fc60007f9e0ff */
[----:B--2---:R-:W2:Y:S02]  /*cf230*/  LDL.LU.64 R6, [R1+0x3bc8] ;  /* 0x003bc80001067983 */ /* 0x004ea40000300a00 */
[----:B------:R-:W-:-:S05]  /*cf240*/  IMAD.X R13, R11, 0x1, R3, P4 ;  /* 0x000000010b0d7824 */ /* 0x000fca00020e0603 */
[----:B------:R1:W-:Y:S04]  /*cf250*/  STL.64 [R1+0x1d48], R12 ;  /* 0x001d480c01007387 */ /* 0x0003e80000100a00 */
[----:B-1----:R-:W3:Y:S01]  /*cf260*/  LDL.LU.64 R12, [R1+0x3bc0] ;  /* 0x003bc000010c7983 */ /* 0x002ee20000300a00 */
[----:B------:R-:W-:-:S03]  /*cf270*/  IADD3 R26, P6, PT, R26, R2, RZ ;  /* 0x000000021a1a7210 */ /* 0x000fc60007fde0ff */
[----:B----4-:R-:W-:Y:S02]  /*cf280*/  STL [R1+0x3bac], R22 ;  /* 0x003bac1601007387 */ /* 0x010fe40000100800 */
[----:B------:R-:W-:Y:S01]  /*cf290*/  IMAD.X R27, R11, 0x1, R4, P6 ;  /* 0x000000010b1b7824 */ /* 0x000fe200030e0604 */
[----:B------:R-:W-:Y:S01]  /*cf2a0*/  SHF.R.S32.HI R25, RZ, 0x1f, R29 ;  /* 0x0000001fff197819 */ /* 0x000fe2000001141d */
[----:B---3--:R-:W-:Y:S04]  /*cf2b0*/  STL.64 [R1+0x3bb0], R12 ;  /* 0x003bb00c01007387 */ /* 0x008fe80000100a00 */
[----:B------:R1:W-:Y:S02]  /*cf2c0*/  STL.64 [R1+0x1dc8], R26 ;  /* 0x001dc81a01007387 */ /* 0x0003e40000100a00 */
[----:B-1----:R-:W-:-:S05]  /*cf2d0*/  IADD3 R26, P5, PT, R29, R0, RZ ;  /* 0x000000001d1a7210 */ /* 0x002fca0007fbe0ff */
[----:B------:R-:W-:-:S05]  /*cf2e0*/  IMAD.X R27, R25, 0x1, R3, P5 ;  /* 0x00000001191b7824 */ /* 0x000fca00028e0603 */
[----:B------:R1:W-:Y:S04]  /*cf2f0*/  STL.64 [R1+0x1de8], R26 ;  /* 0x001de81a01007387 */ /* 0x0003e80000100a00 */
[----:B-1----:R-:W3:Y:S01]  /*cf300*/  LDL.LU R27, [R1+0x3bb8] ;  /* 0x003bb800011b7983 */ /* 0x002ee20000300800 */
[----:B------:R-:W-:Y:S01]  /*cf310*/  IADD3 R12, P4, PT, R29, R2, RZ ;  /* 0x000000021d0c7210 */ /* 0x000fe20007f9e0ff */
[----:B------:R-:W-:Y:S02]  /*cf320*/  IMAD.MOV.U32 R29, RZ, RZ, R24 ;  /* 0x000000ffff1d7224 */ /* 0x000fe400078e0018 */
[----:B------:R-:W-:Y:S02]  /*cf330*/  IMAD.MOV.U32 R24, RZ, RZ, R23 ;  /* 0x000000ffff187224 */ /* 0x000fe400078e0017 */
[----:B------:R-:W-:-:S05]  /*cf340*/  IMAD.X R13, R25, 0x1, R4, P4 ;  /* 0x00000001190d7824 */ /* 0x000fca00020e0604 */
[----:B------:R1:W-:Y:S04]  /*cf350*/  STL.64 [R1+0x1de0], R12 ;  /* 0x001de00c01007387 */ /* 0x0003e80000100a00 */
[----:B-1----:R-:W4:Y:S01]  /*cf360*/  LDL.LU.64 R12, [R1+0x3bb0] ;  /* 0x003bb000010c7983 */ /* 0x002f220000300a00 */
[----:B---3--:R-:W-:Y:S02]  /*cf370*/  SHF.R.S32.HI R11, RZ, 0x1f, R27 ;  /* 0x0000001fff0b7819 */ /* 0x008fe4000001141b */
[----:B------:R-:W-:-:S05]  /*cf380*/  IADD3 R22, P5, PT, R27, R0, RZ ;  /* 0x000000001b167210 */ /* 0x000fca0007fbe0ff */
[----:B------:R-:W-:-:S05]  /*cf390*/  IMAD.X R23, R11, 0x1, R3, P5 ;  /* 0x000000010b177824 */ /* 0x000fca00028e0603 */
[----:B------:R1:W-:Y:S04]  /*cf3a0*/  STL.64 [R1+0x1e00], R22 ;  /* 0x001e001601007387 */ /* 0x0003e80000100a00 */
[----:B-1----:R-:W3:Y:S01]  /*cf3b0*/  LDL.LU R22, [R1+0x3bac] ;  /* 0x003bac0001167983 */ /* 0x002ee20000300800 */
[----:B------:R-:W-:-:S05]  /*cf3c0*/  IADD3 R26, P6, PT, R27, R2, RZ ;  /* 0x000000021b1a7210 */ /* 0x000fca0007fde0ff */
[----:B------:R-:W-:Y:S01]  /*cf3d0*/  IMAD.X R27, R11, 0x1, R4, P6 ;  /* 0x000000010b1b7824 */ /* 0x000fe200030e0604 */
[----:B------:R-:W-:-:S04]  /*cf3e0*/  UMOV UR75, UR7 ;  /* 0x00000007004b7c82 */ /* 0x000fc80008000000 */
[----:B------:R1:W-:Y:S01]  /*cf3f0*/  STL.64 [R1+0x1e10], R26 ;  /* 0x001e101a01007387 */ /* 0x0003e20000100a00 */
[----:B------:R-:W-:Y:S01]  /*cf400*/  SHF.R.S32.HI R25, RZ, 0x1f, R29 ;  /* 0x0000001fff197819 */ /* 0x000fe2000001141d */
[----:B-1----:R-:W-:Y:S01]  /*cf410*/  IMAD.MOV.U32 R27, RZ, RZ, R20 ;  /* 0x000000ffff1b7224 */ /* 0x002fe200078e0014 */
[----:B------:R-:W-:-:S04]  /*cf420*/  IADD3 R26, P4, PT, R29, R2, RZ ;  /* 0x000000021d1a7210 */ /* 0x000fc80007f9e0ff */
[----:B------:R1:W-:Y:S01]  /*cf430*/  STL [R1+0x3ba8], R27 ;  /* 0x003ba81b01007387 */ /* 0x0003e20000100800 */
[----:B------:R-:W-:Y:S01]  /*cf440*/  IMAD.MOV.U32 R20, RZ, RZ, R15 ;  /* 0x000000ffff147224 */ /* 0x000fe200078e000f */
[----:B------:R-:W-:Y:S01]  /*cf450*/  MOV.SPILL R15, UR74 ;  /* 0x0000004a000f7c02 */ /* 0x000fe20009000f00 */
[----:B-1----:R-:W-:Y:S02]  /*cf460*/  IMAD.X R27, R25, 0x1, R4, P4 ;  /* 0x00000001191b7824 */ /* 0x002fe400020e0604 */
[----:B---3--:R-:W-:Y:S02]  /*cf470*/  IMAD.MOV.U32 R23, RZ, RZ, R22 ;  /* 0x000000ffff177224 */ /* 0x008fe400078e0016 */
[----:B------:R-:W-:Y:S02]  /*cf480*/  IMAD.MOV.U32 R22, RZ, RZ, R21 ;  /* 0x000000ffff167224 */ /* 0x000fe400078e0015 */
[----:B------:R-:W-:Y:S01]  /*cf490*/  IMAD.MOV.U32 R21, RZ, RZ, R16 ;  /* 0x000000ffff157224 */ /* 0x000fe200078e0010 */
[----:B------:R-:W-:-:S05]  /*cf4a0*/  MOV.SPILL R16, UR75 ;  /* 0x0000004b00107c02 */ /* 0x000fca0009000f00 */
[----:B------:R1:W-:Y:S04]  /*cf4b0*/  STL.64 [R1+0x3b98], R16 ;  /* 0x003b981001007387 */ /* 0x0003e80000100a00 */
[----:B------:R-:W-:Y:S01]  /*cf4c0*/  STL.64 [R1+0x3ba0], R14 ;  /* 0x003ba00e01007387 */ /* 0x000fe20000100a00 */
[----:B-1----:R-:W-:-:S05]  /*cf4d0*/  IADD3 R16, P5, PT, R29, R0, RZ ;  /* 0x000000001d107210 */ /* 0x002fca0007fbe0ff */
[----:B------:R-:W-:-:S05]  /*cf4e0*/  IMAD.X R17, R25, 0x1, R3, P5 ;  /* 0x0000000119117824 */ /* 0x000fca00028e0603 */
[----:B------:R-:W-:Y:S04]  /*cf4f0*/  STL.64 [R1+0x1e20], R16 ;  /* 0x001e201001007387 */ /* 0x000fe80000100a00 */
[----:B------:R1:W-:Y:S04]  /*cf500*/  STL.64 [R1+0x1e08], R26 ;  /* 0x001e081a01007387 */ /* 0x0003e80000100a00 */
[----:B-1----:R-:W3:Y:S01]  /*cf510*/  LDL.LU R27, [R1+0x3ba8] ;  /* 0x003ba800011b7983 */ /* 0x002ee20000300800 */
[----:B------:R-:W-:Y:S02]  /*cf520*/  SHF.R.S32.HI R11, RZ, 0x1f, R28 ;  /* 0x0000001fff0b7819 */ /* 0x000fe4000001141c */
[----:B------:R-:W-:-:S02]  /*cf530*/  IADD3 R16, P5, PT, R28, R0, RZ ;  /* 0x000000001c107210 */ /* 0x000fc40007fbe0ff */
[----:B------:R-:W-:-:S03]  /*cf540*/  IADD3 R14, P6, PT, R28, R2, RZ ;  /* 0x000000021c0e7210 */ /* 0x000fc60007fde0ff */
[C---:B------:R-:W-:Y:S02]  /*cf550*/  IMAD.X R17, R11.reuse, 0x1, R3, P5 ;  /* 0x000000010b117824 */ /* 0x040fe400028e0603 */
[----:B------:R-:W-:-:S03]  /*cf560*/  IMAD.X R15, R11, 0x1, R4, P6 ;  /* 0x000000010b0f7824 */ /* 0x000fc600030e0604 */
[----:B------:R-:W-:Y:S04]  /*cf570*/  STL.64 [R1+0x1e30], R16 ;  /* 0x001e301001007387 */ /* 0x000fe80000100a00 */
[----:B------:R1:W-:Y:S01]  /*cf580*/  STL.64 [R1+0x1e28], R14 ;  /* 0x001e280e01007387 */ /* 0x0003e20000100a00 */
[----:B------:R-:W-:Y:S02]  /*cf590*/  SHF.R.S32.HI R11, RZ, 0x1f, R24 ;  /* 0x0000001fff0b7819 */ /* 0x000fe40000011418 */
[----:B---3--:R-:W-:Y:S02]  /*cf5a0*/  SHF.R.S32.HI R25, RZ, 0x1f, R27 ;  /* 0x0000001fff197819 */ /* 0x008fe4000001141b */
[C---:B-1----:R-:W-:Y:S02]  /*cf5b0*/  IADD3 R14, P5, PT, R27.reuse, R0, RZ ;  /* 0x000000001b0e7210 */ /* 0x042fe40007fbe0ff */
[----:B------:R-:W-:-:S03]  /*cf5c0*/  IADD3 R26, P4, PT, R27, R2, RZ ;  /* 0x000000021b1a7210 */ /* 0x000fc60007f9e0ff */
[C---:B------:R-:W-:Y:S01]  /*cf5d0*/  IMAD.X R15, R25.reuse, 0x1, R3, P5 ;  /* 0x00000001190f7824 */ /* 0x040fe200028e0603 */
[----:B------:R-:W-:Y:S01]  /*cf5e0*/  IADD3 R16, P5, PT, R24, R0, RZ ;  /* 0x0000000018107210 */ /* 0x000fe20007fbe0ff */
[----:B------:R-:W-:-:S04]  /*cf5f0*/  IMAD.X R27, R25, 0x1, R4, P4 ;  /* 0x00000001191b7824 */ /* 0x000fc800020e0604 */
[----:B------:R-:W-:Y:S01]  /*cf600*/  IMAD.X R17, R11, 0x1, R3, P5 ;  /* 0x000000010b117824 */ /* 0x000fe200028e0603 */
[----:B------:R1:W-:Y:S04]  /*cf610*/  STL.64 [R1+0x1e50], R14 ;  /* 0x001e500e01007387 */ /* 0x0003e80000100a00 */
[----:B------:R-:W-:Y:S01]  /*cf620*/  STL.64 [R1+0x1e48], R26 ;  /* 0x001e481a01007387 */ /* 0x000fe20000100a00 */
[----:B------:R-:W-:-:S03]  /*cf630*/  SHF.R.S32.HI R25, RZ, 0x1f, R23 ;  /* 0x0000001fff197819 */ /* 0x000fc60000011417 */
[----:B------:R3:W-:Y:S01]  /*cf640*/  STL.64 [R1+0x1e60], R16 ;  /* 0x001e601001007387 */ /* 0x0007e20000100a00 */
[----:B-1----:R-:W-:Y:S02]  /*cf650*/  IADD3 R14, P6, PT, R24, R2, RZ ;  /* 0x00000002180e7210 */ /* 0x002fe40007fde0ff */
[----:B---3--:R-:W-:-:S03]  /*cf660*/  IADD3 R16, P5, PT, R23, R0, RZ ;  /* 0x0000000017107210 */ /* 0x008fc60007fbe0ff */
[----:B------:R-:W-:Y:S02]  /*cf670*/  IMAD.X R15, R11, 0x1, R4, P6 ;  /* 0x000000010b0f7824 */ /* 0x000fe400030e0604 */
[----:B------:R-:W-:-:S03]  /*cf680*/  IMAD.X R17, R25, 0x1, R3, P5 ;  /* 0x0000000119117824 */ /* 0x000fc600028e0603 */
[----:B------:R1:W-:Y:S01]  /*cf690*/  STL.64 [R1+0x1e58], R14 ;  /* 0x001e580e01007387 */ /* 0x0003e20000100a00 */
[----:B------:R-:W-:-:S03]  /*cf6a0*/  SHF.R.S32.HI R11, RZ, 0x1f, R20 ;  /* 0x0000001fff0b7819 */ /* 0x000fc60000011414 */
[----:B------:R3:W-:Y:S01]  /*cf6b0*/  STL.64 [R1+0x1e80], R16 ;  /* 0x001e801001007387 */ /* 0x0007e20000100a00 */
[CC--:B------:R-:W-:Y:S02]  /*cf6c0*/  IADD3 R26, P6, PT, R20.reuse, R2.reuse, RZ ;  /* 0x00000002141a7210 */ /* 0x0c0fe40007fde0ff */
[----:B-1----:R-:W-:Y:S02]  /*cf6d0*/  IADD3 R14, P4, PT, R23, R2, RZ ;  /* 0x00000002170e7210 */ /* 0x002fe40007f9e0ff */
[----:B---3--:R-:W-:-:S03]  /*cf6e0*/  IADD3 R16, P5, PT, R20, R0, RZ ;  /* 0x0000000014107210 */ /* 0x008fc60007fbe0ff */
[--C-:B------:R-:W-:Y:S02]  /*cf6f0*/  IMAD.X R15, R25, 0x1, R4.reuse, P4 ;  /* 0x00000001190f7824 */ /* 0x100fe400020e0604 */
[C---:B------:R-:W-:Y:S02]  /*cf700*/  IMAD.X R27, R11.reuse, 0x1, R4, P6 ;  /* 0x000000010b1b7824 */ /* 0x040fe400030e0604 */
[----:B------:R-:W-:Y:S01]  /*cf710*/  IMAD.X R17, R11, 0x1, R3, P5 ;  /* 0x000000010b117824 */ /* 0x000fe200028e0603 */
[----:B------:R1:W-:Y:S01]  /*cf720*/  STL.64 [R1+0x1e78], R14 ;  /* 0x001e780e01007387 */ /* 0x0003e20000100a00 */
[----:B------:R-:W-:Y:S02]  /*cf730*/  IMAD.MOV.U32 R20, RZ, RZ, R9 ;  /* 0x000000ffff147224 */ /* 0x000fe400078e0009 */
[----:B--2---:R-:W-:Y:S01]  /*cf740*/  IMAD.MOV.U32 R9, RZ, RZ, R6 ;  /* 0x000000ffff097224 */ /* 0x004fe200078e0006 */
[----:B------:R-:W-:Y:S02]  /*cf750*/  SHF.R.S32.HI R25, RZ, 0x1f, R7 ;  /* 0x0000001fff197819 */ /* 0x000fe40000011407 */
[C---:B------:R-:W-:Y:S01]  /*cf760*/  IADD3 R6, P4, PT, R7.reuse, R2, RZ ;  /* 0x0000000207067210 */ /* 0x040fe20007f9e0ff */
[----:B-1----:R-:W2:Y:S04]  /*cf770*/  LDL.LU.64 R14, [R1+0x3ba0] ;  /* 0x003ba000010e7983 */ /* 0x002ea80000300a00 */
[----:B------:R1:W-:Y:S04]  /*cf780*/  STL.64 [R1+0x1e18], R16 ;  /* 0x001e181001007387 */ /* 0x0003e80000100a00 */
[----:B-1----:R-:W3:Y:S04]  /*cf790*/  LDL.LU.64 R16, [R1+0x3b98] ;  /* 0x003b980001107983 */ /* 0x002ee80000300a00 */
[----:B------:R1:W-:Y:S02]  /*cf7a0*/  STL.64 [R1+0x1e98], R26 ;  /* 0x001e981a01007387 */ /* 0x0003e40000100a00 */
[----:B-1----:R-:W-:Y:S01]  /*cf7b0*/  IADD3 R26, P5, PT, R7, R0, RZ ;  /* 0x00000000071a7210 */ /* 0x002fe20007fbe0ff */
[----:B------:R-:W-:-:S04]  /*cf7c0*/  IMAD.X R7, R25, 0x1, R4, P4 ;  /* 0x0000000119077824 */ /* 0x000fc800020e0604 */
[----:B------:R-:W-:-:S05]  /*cf7d0*/  IMAD.X R27, R25, 0x1, R3, P5 ;  /* 0x00000001191b7824 */ /* 0x000fca00028e0603 */
[----:B------:R-:W-:Y:S04]  /*cf7e0*/  STL.64 [R1+0x1ec0], R26 ;  /* 0x001ec01a01007387 */ /* 0x000fe80000100a00 */
[----:B------:R1:W-:Y:S04]  /*cf7f0*/  STL.64 [R1+0x1eb0], R6 ;  /* 0x001eb00601007387 */ /* 0x0003e80000100a00 */
[----:B-1----:R-:W2:Y:S01]  /*cf800*/  LDL.LU.64 R6, [R1+0x3b90] ;  /* 0x003b900001067983 */ /* 0x002ea20000300a00 */
[----:B------:R-:W-:Y:S02]  /*cf810*/  SHF.R.S32.HI R11, RZ, 0x1f, R22 ;  /* 0x0000001fff0b7819 */ /* 0x000fe40000011416 */
[----:B------:R-:W-:-:S02]  /*cf820*/  IADD3 R26, P5, PT, R22, R0, RZ ;  /* 0x00000000161a7210 */ /* 0x000fc40007fbe0ff */
[----:B------:R-:W-:-:S03]  /*cf830*/  IADD3 R22, P6, PT, R22, R2, RZ ;  /* 0x0000000216167210 */ /* 0x000fc60007fde0ff */
[C---:B------:R-:W-:Y:S02]  /*cf840*/  IMAD.X R27, R11.reuse, 0x1, R3, P5 ;  /* 0x000000010b1b7824 */ /* 0x040fe400028e0603 */
[----:B------:R-:W-:Y:S01]  /*cf850*/  IMAD.X R23, R11, 0x1, R4, P6 ;  /* 0x000000010b177824 */ /* 0x000fe200030e0604 */
[----:B------:R-:W-:Y:S02]  /*cf860*/  SHF.R.S32.HI R25, RZ, 0x1f, R21 ;  /* 0x0000001fff197819 */ /* 0x000fe40000011415 */
[----:B------:R-:W-:Y:S04]  /*cf870*/  STL.64 [R1+0x1ec8], R26 ;  /* 0x001ec81a01007387 */ /* 0x000fe80000100a00 */
[----:B------:R1:W-:Y:S01]  /*cf880*/  STL.64 [R1+0x1ee8], R22 ;  /* 0x001ee81601007387 */ /* 0x0003e20000100a00 */
[----:B------:R-:W-:-:S02]  /*cf890*/  SHF.R.S32.HI R11, RZ, 0x1f, R20 ;  /* 0x0000001fff0b7819 */ /* 0x000fc40000011414 */
[----:B-1----:R-:W-:-:S05]  /*cf8a0*/  IADD3 R22, P5, PT, R21, R0, RZ ;  /* 0x0000000015167210 */ /* 0x002fca0007fbe0ff */
[----:B------:R-:W-:Y:S01]  /*cf8b0*/  IMAD.X R23, R25, 0x1, R3, P5 ;  /* 0x0000000119177824 */ /* 0x000fe200028e0603 */
[----:B------:R-:W-:-:S04]  /*cf8c0*/  IADD3 R26, P4, PT, R21, R2, RZ ;  /* 0x00000002151a7210 */ /* 0x000fc80007f9e0ff */
[----:B------:R1:W-:Y:S01]  /*cf8d0*/  STL.64 [R1+0x1ef0], R22 ;  /* 0x001ef01601007387 */ /* 0x0003e20000100a00 */
[----:B------:R-:W-:Y:S01]  /*cf8e0*/  IMAD.X R27, R25, 0x1, R4, P4 ;  /* 0x00000001191b7824 */ /* 0x000fe200020e0604 */
[C---:B-1----:R-:W-:Y:S02]  /*cf8f0*/  IADD3 R22, P5, PT, R20.reuse, R0, RZ ;  /* 0x0000000014167210 */ /* 0x042fe40007fbe0ff */
[----:B------:R-:W-:-:S03]  /*cf900*/  IADD3 R20, P6, PT, R20, R2, RZ ;  /* 0x0000000214147210 */ /* 0x000fc60007fde0ff */
[C---:B------:R-:W-:Y:S02]  /*cf910*/  IMAD.X R23, R11.reuse, 0x1, R3, P5 ;  /* 0x000000010b177824 */ /* 0x040fe400028e0603 */
[----:B------:R-:W-:Y:S01]  /*cf920*/  IMAD.X R21, R11, 0x1, R4, P6 ;  /* 0x000000010b157824 */ /* 0x000fe200030e0604 */
[----:B------:R-:W-:Y:S04]  /*cf930*/  STL.64 [R1+0x1ee0], R26 ;  /* 0x001ee01a01007387 */ /* 0x000fe80000100a00 */
[----:B------:R-:W-:Y:S01]  /*cf940*/  STL.64 [R1+0x1f00], R22 ;  /* 0x001f001601007387 */ /* 0x000fe20000100a00 */
[----:B----4-:R-:W-:-:S03]  /*cf950*/  SHF.R.S32.HI R25, RZ, 0x1f, R12 ;  /* 0x0000001fff197819 */ /* 0x010fc6000001140c */
[----:B------:R1:W-:Y:S01]  /*cf960*/  STL.64 [R1+0x1ef8], R20 ;  /* 0x001ef81401007387 */ /* 0x0003e20000100a00 */
[----:B------:R-:W-:Y:S02]  /*cf970*/  SHF.R.S32.HI R11, RZ, 0x1f, R13 ;  /* 0x0000001fff0b7819 */ /* 0x000fe4000001140d */
[----:B-1----:R-:W-:-:S05]  /*cf980*/  IADD3 R20, P5, PT, R12, R0, RZ ;  /* 0x000000000c147210 */ /* 0x002fca0007fbe0ff */
[----:B------:R-:W-:Y:S01]  /*cf990*/  IMAD.X R21, R25, 0x1, R3, P5 ;  /* 0x0000000119157824 */ /* 0x000fe200028e0603 */
[-C--:B------:R-:W-:Y:S02]  /*cf9a0*/  IADD3 R22, P4, PT, R12, R2.reuse, RZ ;  /* 0x000000020c167210 */ /* 0x080fe40007f9e0ff */
[----:B------:R-:W-:Y:S02]  /*cf9b0*/  IADD3 R12, P6, PT, R13, R2, RZ ;  /* 0x000000020d0c7210 */ /* 0x000fe40007fde0ff */
[----:B------:R1:W-:Y:S01]  /*cf9c0*/  STL.64 [R1+0x1f20], R20 ;  /* 0x001f201401007387 */ /* 0x0003e20000100a00 */
[--C-:B------:R-:W-:Y:S01]  /*cf9d0*/  IMAD.X R23, R25, 0x1, R4.reuse, P4 ;  /* 0x0000000119177824 */ /* 0x100fe200020e0604 */
[----:B-1----:R-:W-:Y:S01]  /*cf9e0*/  IADD3 R20, P5, PT, R13, R0, RZ ;  /* 0x000000000d147210 */ /* 0x002fe20007fbe0ff */
[----:B------:R-:W-:-:S04]  /*cf9f0*/  IMAD.X R13, R11, 0x1, R4, P6 ;  /* 0x000000010b0d7824 */ /* 0x000fc800030e0604 */
[----:B------:R-:W-:Y:S01]  /*cfa00*/  IMAD.X R21, R11, 0x1, R3, P5 ;  /* 0x000000010b157824 */ /* 0x000fe200028e0603 */
[----:B------:R-:W-:Y:S01]  /*cfa10*/  STL.64 [R1+0x1f40], R22 ;  /* 0x001f401601007387 */ /* 0x000fe20000100a00 */
[----:B------:R-:W-:-:S03]  /*cfa20*/  SHF.R.S32.HI R25, RZ, 0x1f, R19 ;  /* 0x0000001fff197819 */ /* 0x000fc60000011413 */
[----:B------:R-:W-:Y:S04]  /*cfa30*/  STL.64 [R1+0x1f38], R20 ;  /* 0x001f381401007387 */ /* 0x000fe80000100a00 */
[----:B------:R1:W-:Y:S02]  /*cfa40*/  STL.64 [R1+0x1f18], R12 ;  /* 0x001f180c01007387 */ /* 0x0003e40000100a00 */
[C---:B-1----:R-:W-:Y:S02]  /*cfa50*/  IADD3 R12, P5, PT, R19.reuse, R0, RZ ;  /* 0x00000000130c7210 */ /* 0x042fe40007fbe0ff */
[----:B------:R-:W-:-:S03]  /*cfa60*/  IADD3 R22, P4, PT, R19, R2, RZ ;  /* 0x0000000213167210 */ /* 0x000fc60007f9e0ff */
[C---:B------:R-:W-:Y:S02]  /*cfa70*/  IMAD.X R13, R25.reuse, 0x1, R3, P5 ;  /* 0x00000001190d7824 */ /* 0x040fe400028e0603 */
[----:B------:R-:W-:-:S03]  /*cfa80*/  IMAD.X R23, R25, 0x1, R4, P4 ;  /* 0x0000000119177824 */ /* 0x000fc600020e0604 */
[----:B------:R1:W-:Y:S04]  /*cfa90*/  STL.64 [R1+0x1eb8], R12 ;  /* 0x001eb80c01007387 */ /* 0x0003e80000100a00 */
[----:B------:R4:W-:Y:S01]  /*cfaa0*/  STL.64 [R1+0x1c50], R22 ;  /* 0x001c501601007387 */ /* 0x0009e20000100a00 */
[----:B------:R-:W-:Y:S02]  /*cfab0*/  SHF.R.S32.HI R26, RZ, 0x1f, R18 ;  /* 0x0000001fff1a7819 */ /* 0x000fe40000011412 */
[----:B------:R-:W-:Y:S02]  /*cfac0*/  SHF.R.S32.HI R25, RZ, 0x1f, R5 ;  /* 0x0000001fff197819 */ /* 0x000fe40000011405 */
[----:B--2---:R-:W-:Y:S02]  /*cfad0*/  SHF.R.S32.HI R11, RZ, 0x1f, R7 ;  /* 0x0000001fff0b7819 */ /* 0x004fe40000011407 */
[----:B------:R-:W-:-:S02]  /*cfae0*/  IADD3 R20, P5, PT, R7, R0, RZ ;  /* 0x0000000007147210 */ /* 0x000fc40007fbe0ff */
[----:B-1----:R-:W-:-:S03]  /*cfaf0*/  IADD3 R12, P6, PT, R7, R2, RZ ;  /* 0x00000002070c7210 */ /* 0x002fc60007fde0ff */
[C---:B------:R-:W-:Y:S02]  /*cfb00*/  IMAD.X R21, R11.reuse, 0x1, R3, P5 ;  /* 0x000000010b157824 */ /* 0x040fe400028e0603 */
[----:B------:R-:W-:Y:S01]  /*cfb10*/  IMAD.X R13, R11, 0x1, R4, P6 ;  /* 0x000000010b0d7824 */ /* 0x000fe200030e0604 */
[----:B------:R-:W-:Y:S02]  /*cfb20*/  SHF.R.S32.HI R11, RZ, 0x1f, R6 ;  /* 0x0000001fff0b7819 */ /* 0x000fe40000011406 */
[----:B----4-:R-:W-:Y:S01]  /*cfb30*/  IADD3 R22, P4, PT, R6, R2, RZ ;  /* 0x0000000206167210 */ /* 0x010fe20007f9e0ff */
[----:B------:R1:W-:Y:S04]  /*cfb40*/  STL.64 [R1+0x1be0], R20 ;  /* 0x001be01401007387 */ /* 0x0003e80000100a00 */
[----:B------:R2:W-:Y:S01]  /*cfb50*/  STL.64 [R1+0x1ba0], R12 ;  /* 0x001ba00c01007387 */ /* 0x0005e20000100a00 */
[----:B------:R-:W-:-:S03]  /*cfb60*/  IMAD.X R23, R11, 0x1, R4, P4 ;  /* 0x000000010b177824 */ /* 0x000fc600020e0604 */
[----:B------:R-:W-:Y:S01]  /*cfb70*/  STL [R1+0x36a8], R6 ;  /* 0x0036a80601007387 */ /* 0x000fe20000100800 */
[-C--:B-1----:R-:W-:Y:S02]  /*cfb80*/  IADD3 R20, P6, PT, R6, R0.reuse, RZ ;  /* 0x0000000006147210 */ /* 0x082fe40007fde0ff */
[----:B--2---:R-:W-:-:S03]  /*cfb90*/  IADD3 R12, P5, PT, R18, R0, RZ ;  /* 0x00000000120c7210 */ /* 0x004fc60007fbe0ff */
[--C-:B------:R-:W-:Y:S02]  /*cfba0*/  IMAD.X R21, R11, 0x1, R3.reuse, P6 ;  /* 0x000000010b157824 */ /* 0x100fe400030e0603 */
[----:B------:R-:W-:-:S03]  /*cfbb0*/  IMAD.X R13, R26, 0x1, R3, P5 ;  /* 0x000000011a0d7824 */ /* 0x000fc600028e0603 */
[----:B------:R-:W-:Y:S04]  /*cfbc0*/  STL.64 [R1+0x1b48], R20 ;  /* 0x001b481401007387 */ /* 0x000fe80000100a00 */
[----:B------:R-:W-:Y:S04]  /*cfbd0*/  STL.64 [R1+0x1b08], R22 ;  /* 0x001b081601007387 */ /* 0x000fe80000100a00 */
[----:B------:R1:W-:Y:S01]  /*cfbe0*/  STL.64 [R1+0x418], R12 ;  /* 0x0004180c01007387 */ /* 0x0003e20000100a00 */
[----:B------:R-:W-:Y:S02]  /*cfbf0*/  SHF.R.S32.HI R11, RZ, 0x1f, R9 ;  /* 0x0000001fff0b7819 */ /* 0x000fe40000011409 */
[----:B-1----:R-:W-:-:S02]  /*cfc00*/  IADD3 R12, P4, PT, R5, R0, RZ ;  /* 0x00000000050c7210 */ /* 0x002fc40007f9e0ff */
[----:B------:R-:W-:-:S03]  /*cfc10*/  IADD3 R22, P5, PT, R9, R0, RZ ;  /* 0x0000000009167210 */ /* 0x000fc60007fbe0ff */
[--C-:B------:R-:W-:Y:S02]  /*cfc20*/  IMAD.X R13, R25, 0x1, R3.reuse, P4 ;  /* 0x00000001190d7824 */ /* 0x100fe400020e0603 */
[----:B------:R-:W-:-:S03]  /*cfc30*/  IMAD.X R23, R11, 0x1, R3, P5 ;  /* 0x000000010b177824 */ /* 0x000fc600028e0603 */
[----:B------:R1:W-:Y:S04]  /*cfc40*/  STL.64 [R1+0x1ab8], R12 ;  /* 0x001ab80c01007387 */ /* 0x0003e80000100a00 */
[----:B-1----:R-:W2:Y:S04]  /*cfc50*/  LDL.LU.64 R12, [R1+0x3b88] ;  /* 0x003b8800010c7983 */ /* 0x002ea80000300a00 */
[----:B------:R1:W-:Y:S04]  /*cfc60*/  STL [R1+0x36b8], R3 ;  /* 0x0036b80301007387 */ /* 0x0003e80000100800 */
[----:B------:R4:W-:Y:S04]  /*cfc70*/  STL.64 [R1+0x1a78], R22 ;  /* 0x001a781601007387 */ /* 0x0009e80000100a00 */
[----:B------:R-:W2:Y:S04]  /*cfc80*/  LDL R29, [R1+0xa0] ;  /* 0x0000a000011d7983 */ /* 0x000ea80000100800 */
[----:B-1----:R-:W2:Y:S01]  /*cfc90*/  LDL R3, [R1+0xac] ;  /* 0x0000ac0001037983 */ /* 0x002ea20000100800 */
[----:B----4-:R-:W-:-:S02]  /*cfca0*/  IADD3 R22, P5, PT, R9, R2, RZ ;  /* 0x0000000209167210 */ /* 0x010fc40007fbe0ff */
[-C--:B------:R-:W-:Y:S01]  /*cfcb0*/  IADD3 R20, P6, PT, R18, R2.reuse, RZ ;  /* 0x0000000212147210 */ /* 0x080fe20007fde0ff */
[----:B------:R-:W-:Y:S02]  /*cfcc0*/  IMAD.MOV.U32 R18, RZ, RZ, R8 ;  /* 0x000000ffff127224 */ /* 0x000fe400078e0008 */
[----:B------:R-:W-:Y:S01]  /*cfcd0*/  IMAD.X R23, R11, 0x1, R4, P5 ;  /* 0x000000010b177824 */ /* 0x000fe200028e0604 */
[----:B------:R-:W-:Y:S02]  /*cfce0*/  IADD3 R8, P4, PT, R5, R2, RZ ;  /* 0x0000000205087210 */ /* 0x000fe40007f9e0ff */
[----:B------:R-:W-:-:S03]  /*cfcf0*/  LOP3.LUT R0, R0, 0xdfffffff, RZ, 0xc0, !PT ;  /* 0xdfffffff00007812 */ /* 0x000fc600078ec0ff */
[----:B------:R-:W-:Y:S01]  /*cfd00*/  IMAD.X R9, R25, 0x1, R4, P4 ;  /* 0x0000000119097824 */ /* 0x000fe200020e0604 */
[----:B------:R-:W-:Y:S01]  /*cfd10*/  ISETP.LT.AND P4, PT, R18, UR26, !P3 ;  /* 0x0000001a12007c0c */ /* 0x000fe2000df81270 */
[----:B------:R-:W-:Y:S01]  /*cfd20*/  UMOV UR21, UR6 ;  /* 0x0000000600157c82 */ /* 0x000fe20008000000 */
[----:B------:R-:W1:Y:S02]  /*cfd30*/  LDCU.64 UR6, c[0x0][0x398] ;  /* 0x00007300ff0677ac */ /* 0x000e640008000a00 */
[----:B-1----:R-:W-:Y:S01]  /*cfd40*/  UMOV UR59, UR6 ;  /* 0x00000006003b7c82 */ /* 0x002fe20008000000 */
        /* <DEDUP_REMOVED lines=12> */
[----:B--2---:R-:W-:-:S02]  /*cfe10*/  ISETP.LT.AND P5, PT, R3, UR34, !P3 ;  /* 0x0000002203007c0c */ /* 0x004fc4000dfa1270 */
[----:B------:R-:W-:Y:S01]  /*cfe20*/  ISETP.LT.AND P3, PT, R3, UR20, !P2 ;  /* 0x0000001403007c0c */ /* 0x000fe2000d761270 */
[C---:B------:R-:W-:Y:S02]  /*cfe30*/  VIADD R11, R29.reuse, 0x154 ;  /* 0x000001541d0b7836 */ /* 0x040fe40000000000 */
[----:B------:R-:W-:Y:S01]  /*cfe40*/  VIADD R25, R29, 0x150 ;  /* 0x000001501d197836 */ /* 0x000fe20000000000 */
[----:B------:R-:W-:Y:S01]  /*cfe50*/  UMOV UR51, UR7 ;  /* 0x0000000700337c82 */ /* 0x000fe20008000000 */
[----:B------:R-:W1:Y:S01]  /*cfe60*/  LDCU.64 UR6, c[0x0][0x398] ;  /* 0x00007300ff0677ac */ /* 0x000e620008000a00 */
[----:B------:R-:W-:Y:S01]  /*cfe70*/  STL [R1+0x36c8], R2 ;  /* 0x0036c80201007387 */ /* 0x000fe20000100800 */
[----:B------:R-:W-:Y:S01]  /*cfe80*/  IMAD.X R21, R26, 0x1, R4, P6 ;  /* 0x000000011a157824 */ /* 0x000fe200030e0604 */
[----:B------:R-:W-:Y:S01]  /*cfe90*/  LOP3.LUT R10, R10, 0x7fffffff, RZ, 0xc0, !PT ;  /* 0x7fffffff0a0a7812 */ /* 0x000fe200078ec0ff */
[----:B------:R-:W-:Y:S01]  /*cfea0*/  UMOV UR66, UR16 ;  /* 0x0000001000427c82 */ /* 0x000fe20008000000 */
[----:B------:R-:W-:Y:S01]  /*cfeb0*/  UMOV UR49, UR17 ;  /* 0x0000001100317c82 */ /* 0x000fe20008000000 */
[----:B------:R-:W-:Y:S01]  /*cfec0*/  MOV.SPILL R28, UR76 ;  /* 0x0000004c001c7c02 */ /* 0x000fe20009000f00 */
[----:B------:R-:W2:Y:S01]  /*cfed0*/  LDCU.64 UR34, c[0x0][0x398] ;  /* 0x00007300ff2277ac */ /* 0x000ea20008000a00 */
[----:B------:R-:W-:Y:S01]  /*cfee0*/  @P5 LOP3.LUT R0, R0, 0x20000000, RZ, 0xfc, !PT ;  /* 0x2000000000005812 */ /* 0x000fe200078efcff */
[----:B-1----:R-:W-:-:S03]  /*cfef0*/  UMOV UR56, UR6 ;  /* 0x0000000600387c82 */ /* 0x002fc60008000000 */
[----:B------:R-:W-:Y:S01]  /*cff00*/  LOP3.LUT R0, R0, 0xefffffff, RZ, 0xc0, !PT ;  /* 0xefffffff00007812 */ /* 0x000fe200078ec0ff */
[----:B------:R-:W-:Y:S01]  /*cff10*/  UMOV UR53, UR7 ;  /* 0x0000000700357c82 */ /* 0x000fe20008000000 */
[----:B------:R-:W1:Y:S01]  /*cff20*/  LDCU.64 UR6, c[0x0][0x398] ;  /* 0x00007300ff0677ac */ /* 0x000e620008000a00 */
[----:B------:R-:W-:Y:S01]  /*cff30*/  STL [R1+0x36b4], R5 ;  /* 0x0036b40501007387 */ /* 0x000fe20000100800 */
[----:B------:R-:W-:Y:S01]  /*cff40*/  @P4 LOP3.LUT R0, R0, 0x10000000, RZ, 0xfc, !PT ;  /* 0x1000000000004812 */ /* 0x000fe200078efcff */
[----:B------:R-:W4:Y:S01]  /*cff50*/  LDCU.64 UR16, c[0x0][0x398] ;  /* 0x00007300ff1077ac */ /* 0x000f220008000a00 */
[----:B------:R-:W0:Y:S02]  /*cff60*/  LDCU.64 UR76, c[0x0][0x398] ;  /* 0x00007300ff4c77ac */ /* 0x000e240008000a00 */
[----:B------:R-:W-:-:S04]  /*cff70*/  LOP3.LUT R0, R0, 0xf7ffffff, RZ, 0xc0, !PT ;  /* 0xf7ffffff00007812 */ /* 0x000fc800078ec0ff */
[----:B------:R-:W-:Y:S02]  /*cff80*/  @P3 LOP3.LUT R0, R0, 0x8000000, RZ, 0xfc, !PT ;  /* 0x0800000000003812 */ /* 0x000fe400078efcff */
[----:B------:R-:W-:Y:S02]  /*cff90*/  ISETP.LT.AND P3, PT, R18, UR4, !P2 ;  /* 0x0000000412007c0c */ /* 0x000fe4000d761270 */
[----:B------:R-:W-:Y:S02]  /*cffa0*/  ISETP.LT.AND P2, PT, R3, UR27, !P1 ;  /* 0x0000001b03007c0c */ /* 0x000fe4000cf41270 */
[----:B------:R-:W-:Y:S02]  /*cffb0*/  LOP3.LUT R0, R0, 0xfbffffff, RZ, 0xc0, !PT ;  /* 0xfbffffff00007812 */ /* 0x000fe400078ec0ff */
[----:B------:R-:W-:Y:S01]  /*cffc0*/  ISETP.LT.AND P1, PT, R18, UR42, !P1 ;  /* 0x0000002a12007c0c */ /* 0x000fe2000cf21270 */
[----:B-1----:R-:W-:Y:S01]  /*cffd0*/  UMOV UR55, UR6 ;  /* 0x0000000600377c82 */ /* 0x002fe20008000000 */
[----:B------:R-:W-:Y:S01]  /*cffe0*/  UMOV UR52, UR7 ;  /* 0x0000000700347c82 */ /* 0x000fe20008000000 */
[----:B------:R-:W1:Y:S01]  /*cfff0*/  LDCU.64 UR6, c[0x0][0x398] ;  /* 0x00007300ff0677ac */ /* 0x000e620008000a00 */
[----:B------:R2:W-:Y:S01]  /*d0000*/  STL.64 [R1+0x19e8], R8 ;  /* 0x0019e80801007387 */ /* 0x0005e20000100a00 */
[----:B0-----:R-:W-:Y:S01]  /*d0010*/  UMOV UR50, UR76 ;  /* 0x0000004c00327c82 */ /* 0x001fe20008000000 */
[----:B------:R-:W-:Y:S01]  /*d0020*/  UMOV UR47, UR77 ;  /* 0x0000004d002f7c82 */ /* 0x000fe20008000000 */
[----:B------:R-:W-:Y:S01]  /*d0030*/  @P3 LOP3.LUT R0, R0, 0x4000000, RZ, 0xfc, !PT ;  /* 0x0400000000003812 */ /* 0x000fe200078efcff */
[----:B------:R-:W0:Y:S01]  /*d0040*/  LDCU.64 UR76, c[0x0][0x398] ;  /* 0x00007300ff4c77ac */ /* 0x000e220008000a00 */
[----:B------:R-:W0:Y:S02]  /*d0050*/  LDCU.64 UR26, c[0x0][0x398] ;  /* 0x00007300ff1a77ac */ /* 0x000e240008000a00 */
[----:B------:R-:W-:-:S04]  /*d0060*/  LOP3.LUT R0, R0, 0xfdffffff, RZ, 0xc0, !PT ;  /* 0xfdffffff00007812 */ /* 0x000fc800078ec0ff */
[----:B------:R-:W-:Y:S02]  /*d0070*/  @P2 LOP3.LUT R0, R0, 0x2000000, RZ, 0xfc, !PT ;  /* 0x0200000000002812 */ /* 0x000fe400078efcff */
[----:B------:R-:W-:Y:S01]  /*d0080*/  ISETP.LT.AND P2, PT, R3, UR21, !P0 ;  /* 0x0000001503007c0c */ /* 0x000fe2000c741270 */
[----:B--2---:R-:W2:Y:S01]  /*d0090*/  LDL.LU.64 R8, [R1+0x3b80] ;  /* 0x003b800001087983 */ /* 0x004ea20000300a00 */
[----:B------:R-:W-:Y:S01]  /*d00a0*/  LOP3.LUT R0, R0, 0xfeffffff, RZ, 0xc0, !PT ;  /* 0xfeffffff00007812 */ /* 0x000fe200078ec0ff */
[----:B------:R-:W0:Y:S03]  /*d00b0*/  LDCU.64 UR20, c[0x0][0x398] ;  /* 0x00007300ff1477ac */ /* 0x000e260008000a00 */
[----:B------:R-:W-:Y:S02]  /*d00c0*/  @P1 LOP3.LUT R0, R0, 0x1000000, RZ, 0xfc, !PT ;  /* 0x0100000000001812 */ /* 0x000fe400078efcff */
[----:B------:R-:W-:-:S02]  /*d00d0*/  ISETP.LT.AND P1, PT, R18, UR32, !P0 ;  /* 0x0000002012007c0c */ /* 0x000fc4000c721270 */
[----:B------:R-:W-:-:S04]  /*d00e0*/  LOP3.LUT R0, R0, 0xff7fffff, RZ, 0xc0, !PT ;  /* 0xff7fffff00007812 */ /* 0x000fc800078ec0ff */
[----:B------:R-:W-:Y:S02]  /*d00f0*/  @P2 LOP3.LUT R0, R0, 0x800000, RZ, 0xfc, !PT ;  /* 0x0080000000002812 */ /* 0x000fe400078efcff */
[----:B------:R-:W-:Y:S02]  /*d0100*/  ISETP.GE.AND P0, PT, R11, UR5, PT ;  /* 0x000000050b007c0c */ /* 0x000fe4000bf06270 */
[----:B------:R-:W-:Y:S01]  /*d0110*/  LOP3.LUT R0, R0, 0xffbfffff, RZ, 0xc0, !PT ;  /* 0xffbfffff00007812 */ /* 0x000fe200078ec0ff */
[----:B------:R-:W-:Y:S01]  /*d0120*/  VIADD R11, R29, 0x152 ;  /* 0x000001521d0b7836 */ /* 0x000fe20000000000 */
[----:B-1----:R-:W-:Y:S01]  /*d0130*/  UMOV UR70, UR6 ;  /* 0x0000000600467c82 */ /* 0x002fe20008000000 */
[----:B------:R-:W-:Y:S01]  /*d0140*/  UMOV UR68, UR7 ;  /* 0x0000000700447c82 */ /* 0x000fe20008000000 */
[----:B------:R-:W-:Y:S02]  /*d0150*/  @P1 LOP3.LUT R0, R0, 0x400000, RZ, 0xfc, !PT ;  /* 0x0040000000001812 */ /* 0x000fe400078efcff */
[----:B------:R-:W-:-:S02]  /*d0160*/  ISETP.LT.AND P1, PT, R3, UR59, !P0 ;  /* 0x0000003b03007c0c */ /* 0x000fc4000c721270 */
[----:B------:R-:W-:Y:S01]  /*d0170*/  ISETP.LT.AND P0, PT, R18, UR12, !P0 ;  /* 0x0000000c12007c0c */ /* 0x000fe2000c701270 */
[----:B------:R-:W1:Y:S01]  /*d0180*/  LDCU.64 UR6, c[0x0][0x398] ;  /* 0x00007300ff0677ac */ /* 0x000e620008000a00 */
[----:B------:R-:W-:Y:S01]  /*d0190*/  LOP3.LUT R0, R0, 0xffdfffff, RZ, 0xc0, !PT ;  /* 0xffdfffff00007812 */ /* 0x000fe200078ec0ff */
[----:B------:R-:W-:Y:S01]  /*d01a0*/  STL [R1+0x36bc], R4 ;  /* 0x0036bc0401007387 */ /* 0x000fe20000100800 */
[----:B0-----:R-:W-:Y:S01]  /*d01b0*/  UMOV UR60, UR76 ;  /* 0x0000004c003c7c82 */ /* 0x001fe20008000000 */
[----:B------:R-:W-:Y:S01]  /*d01c0*/  UMOV UR73, UR77 ;  /* 0x0000004d00497c82 */ /* 0x000fe20008000000 */
[----:B------:R-:W0:Y:S05]  /*d01d0*/  LDCU.64 UR4, c[0x0][0x398] ;  /* 0x00007300ff0477ac */ /* 0x000e2a0008000a00 */
[----:B------:R-:W-:Y:S01]  /*d01e0*/  @P1 LOP3.LUT R0, R0, 0x200000, RZ, 0xfc, !PT ;  /* 0x0020000000001812 */ /* 0x000fe200078efcff */
[----:B-1----:R-:W-:-:S03]  /*d01f0*/  UMOV UR54, UR6 ;  /* 0x0000000600367c82 */ /* 0x002fc60008000000 */
[----:B------:R-:W-:Y:S01]  /*d0200*/  LOP3.LUT R0, R0, 0xffefffff, RZ, 0xc0, !PT ;  /* 0xffefffff00007812 */ /* 0x000fe200078ec0ff */
[----:B------:R-:W-:Y:S01]  /*d0210*/  UMOV UR46, UR7 ;  /* 0x00000007002e7c82 */ /* 0x000fe20008000000 */
[----:B------:R-:W1:Y:S01]  /*d0220*/  LDCU.64 UR6, c[0x0][0x398] ;  /* 0x00007300ff0677ac */ /* 0x000e620008000a00 */
[----:B------:R-:W-:Y:S01]  /*d0230*/  STL.64 [R1+0x1a28], R22 ;  /* 0x001a281601007387 */ /* 0x000fe20000100a00 */
[----:B------:R-:W-:Y:S02]  /*d0240*/  @P0 LOP3.LUT R0, R0, 0x100000, RZ, 0xfc, !PT ;  /* 0x0010000000000812 */ /* 0x000fe400078efcff */
[----:B------:R-:W-:Y:S01]  /*d0250*/  ISETP.GE.AND P0, PT, R11, UR43, PT ;  /* 0x0000002b0b007c0c */ /* 0x000fe2000bf06270 */
[----:B------:R-:W0:Y:S03]  /*d0260*/  LDCU.64 UR76, c[0x0][0x398] ;  /* 0x00007300ff4c77ac */ /* 0x000e260008000a00 */
[----:B------:R-:W-:-:S02]  /*d0270*/  ISETP.LT.AND P1, PT, R3, UR24, !P0 ;  /* 0x0000001803007c0c */ /* 0x000fc4000c721270 */
[----:B------:R-:W-:Y:S02]  /*d0280*/  ISETP.LT.AND P0, PT, R18, UR58, !P0 ;  /* 0x0000003a12007c0c */ /* 0x000fe4000c701270 */
[----:B------:R-:W-:-:S09]  /*d0290*/  LOP3.LUT R0, R0, 0xfff7ffff, RZ, 0xc0, !PT ;  /* 0xfff7ffff00007812 */ /* 0x000fd200078ec0ff */
[----:B------:R-:W-:-:S04]  /*d02a0*/  @P1 LOP3.LUT R0, R0, 0x80000, RZ, 0xfc, !PT ;  /* 0x0008000000001812 */ /* 0x000fc800078efcff */
[----:B------:R-:W-:-:S04]  /*d02b0*/  LOP3.LUT R0, R0, 0xfffbffff, RZ, 0xc0, !PT ;  /* 0xfffbffff00007812 */ /* 0x000fc800078ec0ff */
[----:B------:R-:W-:Y:S02]  /*d02c0*/  @P0 LOP3.LUT R0, R0, 0x40000, RZ, 0xfc, !PT ;  /* 0x0004000000000812 */ /* 0x000fe400078efcff */
[----:B------:R-:W-:Y:S02]  /*d02d0*/  ISETP.GE.AND P0, PT, R25, UR33, PT ;  /* 0x0000002119007c0c */ /* 0x000fe4000bf06270 */
[----:B------:R-:W-:Y:S02]  /*d02e0*/  LOP3.LUT R0, R0, 0xfffdffff, RZ, 0xc0, !PT ;  /* 0xfffdffff00007812 */ /* 0x000fe400078ec0ff */
[----:B------:R-:W-:Y:S02]  /*d02f0*/  ISETP.LT.AND P1, PT, R3, UR40, !P0 ;  /* 0x0000002803007c0c */ /* 0x000fe4000c721270 */
[----:B------:R-:W-:Y:S01]  /*d0300*/  ISETP.LT.AND P0, PT, R18, UR57, !P0 ;  /* 0x0000003912007c0c */ /* 0x000fe2000c701270 */
[C---:B------:R-:W-:Y:S02]  /*d0310*/  VIADD R11, R29.reuse, 0x14e ;  /* 0x0000014e1d0b7836 */ /* 0x040fe40000000000 */
[----:B------:R-:W-:Y:S01]  /*d0320*/  VIADD R25, R29, 0x14c ;  /* 0x0000014c1d197836 */ /* 0x000fe20000000000 */
[----:B-1----:R-:W-:Y:S01]  /*d0330*/  UMOV UR61, UR6 ;  /* 0x00000006003d7c82 */ /* 0x002fe20008000000 */
[----:B------:R-:W-:Y:S01]  /*d0340*/  IMAD.U32 R19, RZ, RZ, UR7 ;  /* 0x00000007ff137e24 */ /* 0x000fe2000f8e00ff */
[----:B------:R-:W1:Y:S01]  /*d0350*/  LDCU.64 UR6, c[0x0][0x398] ;  /* 0x00007300ff0677ac */ /* 0x000e620008000a00 */
[----:B------:R-:W-:Y:S01]  /*d0360*/  STL.64 [R1+0x410], R20 ;  /* 0x0004101401007387 */ /* 0x000fe20000100a00 */
[----:B0-----:R-:W-:Y:S01]  /*d0370*/  UMOV UR63, UR76 ;  /* 0x0000004c003f7c82 */ /* 0x001fe20008000000 */
[----:B------:R-:W-:Y:S01]  /*d0380*/  UMOV UR59, UR4 ;  /* 0x00000004003b7c82 */ /* 0x000fe20008000000 */
[----:B------:R-:W-:Y:S01]  /*d0390*/  UMOV UR65, UR5 ;  /* 0x0000000500417c82 */ /* 0x000fe20008000000 */
[----:B------:R-:W0:Y:S01]  /*d03a0*/  LDCU.64 UR4, c[0x0][0x398] ;  /* 0x00007300ff0477ac */ /* 0x000e220008000a00 */
[----:B------:R-:W-:Y:S01]  /*d03b0*/  UMOV UR42, UR77 ;  /* 0x0000004d002a7c82 */ /* 0x000fe20008000000 */
[----:B------:R-:W-:Y:S01]  /*d03c0*/  @P1 LOP3.LUT R0, R0, 0x20000, RZ, 0xfc, !PT ;  /* 0x0002000000001812 */ /* 0x000fe200078efcff */
[----:B------:R-:W0:Y:S01]  /*d03d0*/  LDCU.64 UR76, c[0x0][0x398] ;  /* 0x00007300ff4c77ac */ /* 0x000e220008000a00 */
[----:B------:R-:W0:Y:S02]  /*d03e0*/  LDCU.64 UR32, c[0x0][0x398] ;  /* 0x00007300ff2077ac */ /* 0x000e240008000a00 */
[----:B------:R-:W-:-:S04]  /*d03f0*/  LOP3.LUT R0, R0, 0xfffeffff, RZ, 0xc0, !PT ;  /* 0xfffeffff00007812 */ /* 0x000fc800078ec0ff */
[----:B------:R-:W-:Y:S02]  /*d0400*/  @P0 LOP3.LUT R0, R0, 0x10000, RZ, 0xfc, !PT ;  /* 0x0001000000000812 */ /* 0x000fe400078efcff */
[----:B------:R-:W-:Y:S02]  /*d0410*/  ISETP.GE.AND P0, PT, R11, UR13, PT ;  /* 0x0000000d0b007c0c */ /* 0x000fe4000bf06270 */
[----:B------:R-:W-:Y:S02]  /*d0420*/  LOP3.LUT R0, R0, 0xffff7fff, RZ, 0xc0, !PT ;  /* 0xffff7fff00007812 */ /* 0x000fe400078ec0ff */
[----:B------:R-:W-:Y:S02]  /*d0430*/  ISETP.LT.AND P2, PT, R3, UR10, !P0 ;  /* 0x0000000a03007c0c */ /* 0x000fe4000c741270 */
[----:B------:R-:W-:Y:S02]  /*d0440*/  ISETP.LT.AND P1, PT, R18, UR75, !P0 ;  /* 0x0000004b12007c0c */ /* 0x000fe4000c721270 */
[----:B------:R-:W-:Y:S01]  /*d0450*/  ISETP.GE.AND P0, PT, R25, UR25, PT ;  /* 0x0000001919007c0c */ /* 0x000fe2000bf06270 */
[C---:B------:R-:W-:Y:S01]  /*d0460*/  VIADD R11, R29.reuse, 0x14a ;  /* 0x0000014a1d0b7836 */ /* 0x040fe20000000000 */
[----:B-1----:R-:W-:Y:S01]  /*d0470*/  UMOV UR74, UR6 ;  /* 0x00000006004a7c82 */ /* 0x002fe20008000000 */
[----:B------:R-:W-:Y:S01]  /*d0480*/  UMOV UR48, UR7 ;  /* 0x0000000700307c82 */ /* 0x000fe20008000000 */
[----:B0-----:R-:W-:Y:S01]  /*d0490*/  UMOV UR58, UR76 ;  /* 0x0000004c003a7c82 */ /* 0x001fe20008000000 */
[----:B------:R-:W-:Y:S01]  /*d04a0*/  UMOV UR69, UR77 ;  /* 0x0000004d00457c82 */ /* 0x000fe20008000000 */
[----:B------:R-:W0:Y:S03]  /*d04b0*/  LDCU.64 UR12, c[0x0][0x398] ;  /* 0x00007300ff0c77ac */ /* 0x000e260008000a00 */
[----:B------:R-:W-:Y:S01]  /*d04c0*/  @P2 LOP3.LUT R0, R0, 0x8000, RZ, 0xfc, !PT ;  /* 0x0000800000002812 */ /* 0x000fe200078efcff */
[----:B------:R-:W-:Y:S01]  /*d04d0*/  VIADD R25, R29, 0x148 ;  /* 0x000001481d197836 */ /* 0x000fe20000000000 */
[----:B------:R-:W1:Y:S01]  /*d04e0*/  LDCU.64 UR6, c[0x0][0x398] ;  /* 0x00007300ff0677ac */ /* 0x000e620008000a00 */
[----:B------:R-:W0:Y:S01]  /*d04f0*/  LDCU.64 UR76, c[0x0][0x398] ;  /* 0x00007300ff4c77ac */ /* 0x000e220008000a00 */
[----:B------:R-:W-:Y:S01]  /*d0500*/  LOP3.LUT R0, R0, 0xffffbfff, RZ, 0xc0, !PT ;  /* 0xffffbfff00007812 */ /* 0x000fe200078ec0ff */
[----:B------:R-:W0:Y:S03]  /*d0510*/  LDCU.64 UR24, c[0x0][0x398] ;  /* 0x00007300ff1877ac */ /* 0x000e260008000a00 */
[----:B------:R-:W-:-:S02]  /*d0520*/  @P1 LOP3.LUT R0, R0, 0x4000, RZ, 0xfc, !PT ;  /* 0x0000400000001812 */ /* 0x000fc400078efcff */
[----:B------:R-:W-:Y:S02]  /*d0530*/  ISETP.LT.AND P1, PT, R3, UR30, !P0 ;  /* 0x0000001e03007c0c */ /* 0x000fe4000c721270 */
        /* <DEDUP_REMOVED lines=9> */
[----:B------:R-:W-:Y:S01]  /*d05d0*/  VIADD R11, R29, 0x146 ;  /* 0x000001461d0b7836 */ /* 0x000fe20000000000 */
[----:B-1----:R-:W-:Y:S01]  /*d05e0*/  UMOV UR71, UR6 ;  /* 0x0000000600477c82 */ /* 0x002fe20008000000 */
[----:B------:R-:W-:Y:S01]  /*d05f0*/  UMOV UR72, UR7 ;  /* 0x0000000700487c82 */ /* 0x000fe20008000000 */
[----:B------:R-:W1:Y:S01]  /*d0600*/  LDCU.64 UR6, c[0x0][0x398] ;  /* 0x00007300ff0677ac */ /* 0x000e620008000a00 */
[----:B0-----:R-:W-:Y:S01]  /*d0610*/  UMOV UR57, UR76 ;  /* 0x0000004c00397c82 */ /* 0x001fe20008000000 */
[----:B------:R-:W-:Y:S01]  /*d0620*/  UMOV UR62, UR24 ;  /* 0x00000018003e7c82 */ /* 0x000fe20008000000 */
[----:B------:R-:W-:Y:S01]  /*d0630*/  UMOV UR43, UR25 ;  /* 0x00000019002b7c82 */ /* 0x000fe20008000000 */
[----:B------:R-:W0:Y:S01]  /*d0640*/  LDCU.64 UR24, c[0x0][0x398] ;  /* 0x00007300ff1877ac */ /* 0x000e220008000a00 */
[----:B------:R-:W0:Y:S02]  /*d0650*/  LDCU.64 UR40, c[0x0][0x398] ;  /* 0x00007300ff2877ac */ /* 0x000e240008000a00 */
        /* <DEDUP_REMOVED lines=8> */
[----:B0-----:R-:W-:Y:S01]  /*d06e0*/  UMOV UR56, UR40 ;  /* 0x0000002800387c82 */ /* 0x001fe20008000000 */
[----:B------:R-:W0:Y:S08]  /*d06f0*/  LDCU.64 UR10, c[0x0][0x398] ;  /* 0x00007300ff0a77ac */ /* 0x000e300008000a00 */
[----:B------:R-:W-:-:S04]  /*d0700*/  @P1 LOP3.LUT R0, R0, 0x200, RZ, 0xfc, !PT ;  /* 0x0000020000001812 */ /* 0x000fc800078efcff */
        /* <DEDUP_REMOVED lines=8> */
[----:B------:R-:W-:Y:S01]  /*d0790*/  UMOV UR67, UR77 ;  /* 0x0000004d00437c82 */ /* 0x000fe20008000000 */
[----:B------:R-:W0:Y:S06]  /*d07a0*/  LDCU.64 UR30, c[0x0][0x398] ;  /* 0x00007300ff1e77ac */ /* 0x000e2c0008000a00 */
[----:B------:R-:W-:Y:S01]  /*d07b0*/  @P2 LOP3.LUT R0, R0, 0x80, RZ, 0xfc, !PT ;  /* 0x0000008000002812 */ /* 0x000fe200078efcff */
[----:B------:R-:W-:Y:S01]  /*d07c0*/  VIADD R25, R29, 0x140 ;  /* 0x000001401d197836 */ /* 0x000fe20000000000 */
[----:B------:R-:W0:Y:S01]  /*d07d0*/  LDCU.64 UR76, c[0x0][0x398] ;  /* 0x00007300ff4c77ac */ /* 0x000e220008000a00 */
[----:B------:R-:W0:Y:S01]  /*d07e0*/  LDCU.64 UR18, c[0x0][0x398] ;  /* 0x00007300ff1277ac */ /* 0x000e220008000a00 */
[----:B------:R-:W-:-:S04]  /*d07f0*/  LOP3.LUT R0, R0, 0xffffffbf, RZ, 0xc0, !PT ;  /* 0xffffffbf00007812 */ /* 0x000fc800078ec0ff */
[----:B------:R-:W-:Y:S02]  /*d0800*/  @P1 LOP3.LUT R0, R0, 0x40, RZ, 0xfc, !PT ;  /* 0x0000004000001812 */ /* 0x000fe400078efcff */
[----:B------:R-:W-:Y:S02]  /*d0810*/  ISETP.LT.AND P1, PT, R3, UR22, !P0 ;  /* 0x0000001603007c0c */ /* 0x000fe4000c721270 */
[----:B------:R-:W-:Y:S02]  /*d0820*/  ISETP.LT.AND P0, PT, R18, UR54, !P0 ;  /* 0x0000003612007c0c */ /* 0x000fe4000c701270 */
[----:B------:R-:W-:-:S09]  /*d0830*/  LOP3.LUT R0, R0, 0xffffffdf, RZ, 0xc0, !PT ;  /* 0xffffffdf00007812 */ /* 0x000fd200078ec0ff */
[----:B------:R-:W-:-:S04]  /*d0840*/  @P1 LOP3.LUT R0, R0, 0x20, RZ, 0xfc, !PT ;  /* 0x0000002000001812 */ /* 0x000fc800078efcff */
[----:B------:R-:W-:-:S04]  /*d0850*/  LOP3.LUT R0, R0, 0xffffffef, RZ, 0xc0, !PT ;  /* 0xffffffef00007812 */ /* 0x000fc800078ec0ff */
[----:B------:R-:W-:Y:S02]  /*d0860*/  @P0 LOP3.LUT R0, R0, 0x10, RZ, 0xfc, !PT ;  /* 0x0000001000000812 */ /* 0x000fe400078efcff */
[----:B------:R-:W-:-:S04]  /*d0870*/  ISETP.GE.AND P0, PT, R11, UR39, PT ;  /* 0x000000270b007c0c */ /* 0x000fc8000bf06270 */
        /* <DEDUP_REMOVED lines=12> */
[----:B0-----:R-:W-:Y:S01]  /*d0940*/  UMOV UR55, UR76 ;  /* 0x0000004c00377c82 */ /* 0x001fe20008000000 */
[----:B------:R-:W-:Y:S01]  /*d0950*/  UMOV UR54, UR18 ;  /* 0x0000001200367c82 */ /* 0x000fe20008000000 */
[----:B------:R-:W-:Y:S01]  /*d0960*/  UMOV UR38, UR19 ;  /* 0x0000001300267c82 */ /* 0x000fe20008000000 */
[----:B------:R-:W0:Y:S01]  /*d0970*/  LDCU.64 UR18, c[0x0][0x398] ;  /* 0x00007300ff1277ac */ /* 0x000e220008000a00 */
[----:B------:R-:W-:Y:S01]  /*d0980*/  IMAD.U32 R2, RZ, RZ, UR77 ;  /* 0x0000004dff027e24 */ /* 0x000fe2000f8e00ff */
[----:B------:R-:W0:Y:S01]  /*d0990*/  LDCU.64 UR76, c[0x0][0x398] ;  /* 0x00007300ff4c77ac */ /* 0x000e220008000a00 */
[----:B------:R-:W0:Y:S01]  /*d09a0*/  LDCU.64 UR14, c[0x0][0x398] ;  /* 0x00007300ff0e77ac */ /* 0x000e220008000a00 */
[----:B------:R-:W0:Y:S01]  /*d09b0*/  LDCU.64 UR74, c[0x0][0x398] ;  /* 0x00007300ff4a77ac */ /* 0x000e220008000a00 */
[----:B------:R-:W-:-:S04]  /*d09c0*/  @P1 LOP3.LUT R0, R0, 0x2, RZ, 0xfc, !PT ;  /* 0x0000000200001812 */ /* 0x000fc800078efcff */
[----:B------:R-:W-:-:S04]  /*d09d0*/  LOP3.LUT R0, R0, 0xfffffffe, RZ, 0xc0, !PT ;  /* 0xfffffffe00007812 */ /* 0x000fc800078ec0ff */
[----:B------:R-:W-:-:S05]  /*d09e0*/  @P0 LOP3.LUT R0, R0, 0x1, RZ, 0xfc, !PT ;  /* 0x0000000100000812 */ /* 0x000fca00078efcff */
[----:B------:R0:W-:Y:S04]  /*d09f0*/  STL [R1+0x3624], R0 ;  /* 0x0036240001007387 */ /* 0x0001e80000100800 */
[----:B0-----:R-:W2:Y:S01]  /*d0a00*/  LDL R0, [R1+0xa4] ;  /* 0x0000a40001007983 */ /* 0x001ea20000100800 */
[----:B------:R-:W-:Y:S01]  /*d0a10*/  ISETP.GE.AND P0, PT, R11, UR23, PT ;  /* 0x000000170b007c0c */ /* 0x000fe2000bf06270 */
[----:B------:R-:W-:Y:S01]  /*d0a20*/  VIADD R11, R29, 0x13a ;  /* 0x0000013a1d0b7836 */ /* 0x000fe20000000000 */
[----:B------:R-:W-:Y:S01]  /*d0a30*/  UMOV UR61, UR76 ;  /* 0x0000004c003d7c82 */ /* 0x000fe20008000000 */
[----:B------:R-:W-:Y:S01]  /*d0a40*/  UMOV UR40, UR41 ;  /* 0x0000002900287c82 */ /* 0x000fe20008000000 */
[----:B------:R-:W-:Y:S01]  /*d0a50*/  ISETP.LT.AND P2, PT, R3, UR8, !P0 ;  /* 0x0000000803007c0c */ /* 0x000fe2000c741270 */
[----:B------:R-:W0:-:S12]  /*d0a60*/  LDCU.64 UR22, c[0x0][0x398] ;  /* 0x00007300ff1677ac */ /* 0x000e180008000a00 */
[----:B------:R-:W-:-:S04]  /*d0a70*/  @P2 LOP3.LUT R10, R10, 0x80000000, RZ, 0xfc, !PT ;  /* 0x800000000a0a2812 */ /* 0x000fc800078efcff */
[----:B------:R-:W-:Y:S02]  /*d0a80*/  LOP3.LUT R10, R10, 0xbfffffff, RZ, 0xc0, !PT ;  /* 0xbfffffff0a0a7812 */ /* 0x000fe400078ec0ff */
[----:B--2---:R-:W-:Y:S02]  /*d0a90*/  ISETP.LT.AND P1, PT, R0, UR71, !P0 ;  /* 0x0000004700007c0c */ /* 0x004fe4000c721270 */
[----:B------:R-:W-:-:S11]  /*d0aa0*/  ISETP.GE.AND P0, PT, R25, UR29, PT ;  /* 0x0000001d19007c0c */ /* 0x000fd6000bf06270 */
[----:B------:R-:W-:Y:S02]  /*d0ab0*/  @P1 LOP3.LUT R10, R10, 0x40000000, RZ, 0xfc, !PT ;  /* 0x400000000a0a1812 */ /* 0x000fe400078efcff */
[----:B-1----:R-:W-:Y:S02]  /*d0ac0*/  ISETP.LT.AND P1, PT, R3, UR6, !P0 ;  /* 0x0000000603007c0c */ /* 0x002fe4000c721270 */
[----:B------:R-:W-:Y:S01]  /*d0ad0*/  ISETP.LT.AND P0, PT, R0, UR66, !P0 ;  /* 0x0000004200007c0c */ /* 0x000fe2000c701270 */
[----:B------:R-:W-:Y:S01]  /*d0ae0*/  VIADD R25, R29, 0x138 ;  /* 0x000001381d197836 */ /* 0x000fe20000000000 */
[----:B------:R-:W-:Y:S01]  /*d0af0*/  LOP3.LUT R10, R10, 0xdfffffff, RZ, 0xc0, !PT ;  /* 0xdfffffff0a0a7812 */ /* 0x000fe200078ec0ff */
[----:B------:R-:W-:Y:S01]  /*d0b00*/  UMOV UR41, UR74 ;  /* 0x0000004a00297c82 */ /* 0x000fe20008000000 */
[----:B------:R-:W1:Y:S07]  /*d0b10*/  LDCU.64 UR28, c[0x0][0x398] ;  /* 0x00007300ff1c77ac */ /* 0x000e6e0008000a00 */
[----:B------:R-:W-:-:S04]  /*d0b20*/  @P1 LOP3.LUT R10, R10, 0x20000000, RZ, 0xfc, !PT ;  /* 0x200000000a0a1812 */ /* 0x000fc800078efcff */
[----:B------:R-:W-:-:S04]  /*d0b30*/  LOP3.LUT R10, R10, 0xefffffff, RZ, 0xc0, !PT ;  /* 0xefffffff0a0a7812 */ /* 0x000fc800078ec0ff */
[----:B------:R-:W-:Y:S02]  /*d0b40*/  @P0 LOP3.LUT R10, R10, 0x10000000, RZ, 0xfc, !PT ;  /* 0x100000000a0a0812 */ /* 0x000fe400078efcff */
[----:B------:R-:W-:-:S04]  /*d0b50*/  ISETP.GE.AND P0, PT, R11, UR37, PT ;  /* 0x000000250b007c0c */ /* 0x000fc8000bf06270 */
[----:B----4-:R-:W-:Y:S02]  /*d0b60*/  ISETP.LT.AND P1, PT, R3, UR16, !P0 ;  /* 0x0000001003007c0c */ /* 0x010fe4000c721270 */
        /* <DEDUP_REMOVED lines=11> */
[----:B------:R-:W-:Y:S01]  /*d0c20*/  UMOV UR70, UR77 ;  /* 0x0000004d00467c82 */ /* 0x000fe20008000000 */
[----:B-1----:R-:W-:Y:S01]  /*d0c30*/  UMOV UR39, UR28 ;  /* 0x0000001c00277c82 */ /* 0x002fe20008000000 */
[----:B------:R-:W-:Y:S01]  /*d0c40*/  UMOV UR36, UR75 ;  /* 0x0000004b00247c82 */ /* 0x000fe20008000000 */
[----:B------:R-:W1:Y:S04]  /*d0c50*/  LDCU.64 UR8, c[0x0][0x398] ;  /* 0x00007300ff0877ac */ /* 0x000e680008000a00 */
[----:B------:R-:W-:Y:S01]  /*d0c60*/  @P1 LOP3.LUT R10, R10, 0x2000000, RZ, 0xfc, !PT ;  /* 0x020000000a0a1812 */ /* 0x000fe200078efcff */
[----:B------:R-:W-:Y:S01]  /*d0c70*/  UMOV UR77, UR29 ;  /* 0x0000001d004d7c82 */ /* 0x000fe20008000000 */
[----:B------:R-:W2:Y:S01]  /*d0c80*/  LDCU.64 UR28, c[0x0][0x398] ;  /* 0x00007300ff1c77ac */ /* 0x000ea20008000a00 */
[----:B------:R-:W4:Y:S01]  /*d0c90*/  LDCU.64 UR74, c[0x0][0x398] ;  /* 0x00007300ff4a77ac */ /* 0x000f220008000a00 */
        /* <DEDUP_REMOVED lines=8> */
[----:B------:R-:W0:Y:S07]  /*d0d20*/  LDCU.64 UR6, c[0x0][0x398] ;  /* 0x00007300ff0677ac */ /* 0x000e2e0008000a00 */
[----:B------:R-:W-:Y:S01]  /*d0d30*/  @P2 LOP3.LUT R10, R10, 0x800000, RZ, 0xfc, !PT ;  /* 0x008000000a0a2812 */ /* 0x000fe200078efcff */
[----:B------:R-:W-:Y:S01]  /*d0d40*/  VIADD R25, R29, 0x130 ;  /* 0x000001301d197836 */ /* 0x000fe20000000000 */
[----:B----4-:R-:W-:Y:S01]  /*d0d50*/  UMOV UR37, UR74 ;  /* 0x0000004a00257c82 */ /* 0x010fe20008000000 */
[----:B------:R-:W-:Y:S01]  /*d0d60*/  UMOV UR50, UR75 ;  /* 0x0000004b00327c82 */ /* 0x000fe20008000000 */
[----:B------:R-:W-:Y:S01]  /*d0d70*/  LOP3.LUT R10, R10, 0xffbfffff, RZ, 0xc0, !PT ;  /* 0xffbfffff0a0a7812 */ /* 0x000fe200078ec0ff */
[----:B------:R-:W4:Y:S01]  /*d0d80*/  LDCU.64 UR74, c[0x0][0x398] ;  /* 0x00007300ff4a77ac */ /* 0x000f220008000a00 */
[----:B------:R-:W-:Y:S01]  /*d0d90*/  LOP3.LUT R13, R13, 0x7fffffff, RZ, 0xc0, !PT ;  /* 0x7fffffff0d0d7812 */ /* 0x000fe200078ec0ff */
[----:B------:R-:W0:Y:S01]  /*d0da0*/  LDCU.64 UR16, c[0x0][0x398] ;  /* 0x00007300ff1077ac */ /* 0x000e220008000a00 */
[----:B------:R-:W-:-:S02]  /*d0db0*/  @P1 LOP3.LUT R10, R10, 0x400000, RZ, 0xfc, !PT ;  /* 0x004000000a0a1812 */ /* 0x000fc400078efcff */
        /* <DEDUP_REMOVED lines=19> */
[----:B----4-:R-:W-:Y:S01]  /*d0ef0*/  UMOV UR60, UR74 ;  /* 0x0000004a003c7c82 */ /* 0x010fe20008000000 */
[----:B0-----:R-:W-:Y:S01]  /*d0f00*/  UMOV UR59, UR16 ;  /* 0x00000010003b7c82 */ /* 0x001fe20008000000 */
[----:B------:R-:W-:Y:S01]  /*d0f10*/  UMOV UR34, UR17 ;  /* 0x0000001100227c82 */ /* 0x000fe20008000000 */
[----:B------:R-:W0:Y:S01]  /*d0f20*/  LDCU.64 UR16, c[0x0][0x398] ;  /* 0x00007300ff1077ac */ /* 0x000e220008000a00 */
[----:B------:R-:W-:Y:S01]  /*d0f30*/  UMOV UR66, UR75 ;  /* 0x0000004b00427c82 */ /* 0x000fe20008000000 */
[----:B------:R-:W4:Y:S01]  /*d0f40*/  LDCU.64 UR74, c[0x0][0x398] ;  /* 0x00007300ff4a77ac */ /* 0x000f220008000a00 */
[----:B------:R-:W0:Y:S01]  /*d0f50*/  LDCU.64 UR26, c[0x0][0x398] ;  /* 0x00007300ff1a77ac */ /* 0x000e220008000a00 */
        /* <DEDUP_REMOVED lines=9> */
[----:B----4-:R-:W-:Y:S01]  /*d0ff0*/  UMOV UR58, UR74 ;  /* 0x0000004a003a7c82 */ /* 0x010fe20008000000 */
[----:B------:R-:W-:Y:S01]  /*d1000*/  IMAD.U32 R26, RZ, RZ, UR75 ;  /* 0x0000004bff1a7e24 */ /* 0x000fe2000f8e00ff */
[----:B------:R-:W4:Y:S05]  /*d1010*/  LDCU.64 UR20, c[0x0][0x398] ;  /* 0x00007300ff1477ac */ /* 0x000f2a0008000a00 */
[----:B------:R-:W-:Y:S01]  /*d1020*/  @P2 LOP3.LUT R10, R10, 0x8000, RZ, 0xfc, !PT ;  /* 0x000080000a0a2812 */ /* 0x000fe200078efcff */
[----:B------:R-:W-:Y:S01]  /*d1030*/  VIADD R25, R29, 0x128 ;  /* 0x000001281d197836 */ /* 0x000fe20000000000 */
[----:B------:R-:W0:Y:S01]  /*d1040*/  LDCU.64 UR74, c[0x0][0x398] ;  /* 0x00007300ff4a77ac */ /* 0x000e220008000a00 */
        /* <DEDUP_REMOVED lines=27> */
[----:B------:R-:W-:Y:S01]  /*d1200*/  UMOV UR55, UR62 ;  /* 0x0000003e00377c82 */ /* 0x000fe20008000000 */
[----:B------:R-:W0:Y:S02]  /*d1210*/  LDCU.64 UR12, c[0x0][0x398] ;  /* 0x00007300ff0c77ac */ /* 0x000e240008000a00 */
        /* <DEDUP_REMOVED lines=8> */
[----:B------:R-:W-:-:S02]  /*d12a0*/  VIADD R11, R29, 0x122 ;  /* 0x000001221d0b7836 */ /* 0x000fc40000000000 */
[----:B------:R-:W-:Y:S01]  /*d12b0*/  IMAD.U32 R4, RZ, RZ, UR63 ;  /* 0x0000003fff047e24 */ /* 0x000fe2000f8e00ff */
[----:B------:R-:W0:Y:S05]  /*d12c0*/  LDCU.64 UR24, c[0x0][0x398] ;  /* 0x00007300ff1877ac */ /* 0x000e2a0008000a00 */
        /* <DEDUP_REMOVED lines=18> */
[----:B------:R0:W-:Y:S01]  /*d13f0*/  STL [R1+0x25ec], R4 ;  /* 0x0025ec0401007387 */ /* 0x0001e20000100800 */
[----:B------:R-:W-:Y:S01]  /*d1400*/  UMOV UR41, UR10 ;  /* 0x0000000a00297c82 */ /* 0x000fe20008000000 */
[----:B------:R-:W0:Y:S06]  /*d1410*/  LDCU.64 UR30, c[0x0][0x398] ;  /* 0x00007300ff1e77ac */ /* 0x000e2c0008000a00 */
[----:B------:R-:W-:-:S04]  /*d1420*/  @P1 LOP3.LUT R10, R10, 0x8, RZ, 0xfc, !PT ;  /* 0x000000080a0a1812 */ /* 0x000fc800078efcff */
[----:B------:R-:W-:-:S04]  /*d1430*/  LOP3.LUT R10, R10, 0xfffffffb, RZ, 0xc0, !PT ;  /* 0xfffffffb0a0a7812 */ /* 0x000fc800078ec0ff */
[----:B------:R-:W-:Y:S02]  /*d1440*/  @P0 LOP3.LUT R10, R10, 0x4, RZ, 0xfc, !PT ;  /* 0x000000040a0a0812 */ /* 0x000fe400078efcff */
[----:B------:R-:W-:Y:S02]  /*d1450*/  ISETP.GE.AND P0, PT, R25, UR19, PT ;  /* 0x0000001319007c0c */ /* 0x000fe4000bf06270 */
[----:B------:R-:W-:Y:S02]  /*d1460*/  LOP3.LUT R10, R10, 0xfffffffd, RZ, 0xc0, !PT ;  /* 0xfffffffd0a0a7812 */ /* 0x000fe400078ec0ff */
[----:B--2---:R-:W-:Y:S02]  /*d1470*/  ISETP.LT.AND P1, PT, R3, UR28, !P0 ;  /* 0x0000001c03007c0c */ /* 0x004fe4000c721270 */
[----:B------:R-:W-:Y:S01]  /*d1480*/  ISETP.LT.AND P0, PT, R0, UR37, !P0 ;  /* 0x0000002500007c0c */ /* 0x000fe2000c701270 */
[----:B------:R-:W-:Y:S02]  /*d1490*/  VIADD R25, R29, 0x11c ;  /* 0x0000011c1d197836 */ /* 0x000fe40000000000 */
[----:B0-----:R-:W-:Y:S01]  /*d14a0*/  IMAD.U32 R4, RZ, RZ, UR63 ;  /* 0x0000003fff047e24 */ /* 0x001fe2000f8e00ff */
[----:B------:R-:W0:Y:S07]  /*d14b0*/  LDCU.64 UR18, c[0x0][0x398] ;  /* 0x00007300ff1277ac */ /* 0x000e2e0008000a00 */
[----:B------:R-:W-:-:S04]  /*d14c0*/  @P1 LOP3.LUT R10, R10, 0x2, RZ, 0xfc, !PT ;  /* 0x000000020a0a1812 */ /* 0x000fc800078efcff */
[----:B------:R-:W-:-:S04]  /*d14d0*/  LOP3.LUT R10, R10, 0xfffffffe, RZ, 0xc0, !PT ;  /* 0xfffffffe0a0a7812 */ /* 0x000fc800078ec0ff */
[----:B------:R-:W-:Y:S02]  /*d14e0*/  @P0 LOP3.LUT R10, R10, 0x1, RZ, 0xfc, !PT ;  /* 0x000000010a0a0812 */ /* 0x000fe400078efcff */
[----:B------:R-:W-:Y:S01]  /*d14f0*/  ISETP.GE.AND P0, PT, R11, UR15, PT ;  /* 0x0000000f0b007c0c */ /* 0x000fe2000bf06270 */
[----:B------:R-:W-:Y:S01]  /*d1500*/  VIADD R11, R29, 0x11a ;  /* 0x0000011a1d0b7836 */ /* 0x000fe20000000000 */
[----:B------:R2:W-:Y:S01]  /*d1510*/  STL [R1+0x2c04], R4 ;  /* 0x002c040401007387 */ /* 0x0005e20000100800 */
[----:B------:R-:W-:Y:S01]  /*d1520*/  UMOV UR39, UR30 ;  /* 0x0000001e00277c82 */ /* 0x000fe20008000000 */
[----:B-1----:R-:W-:Y:S02]  /*d1530*/  ISETP.LT.AND P2, PT, R3, UR8, !P0 ;  /* 0x0000000803007c0c */ /* 0x002fe4000c741270 */
[----:B------:R-:W-:Y:S02]  /*d1540*/  ISETP.LT.AND P1, PT, R0, UR60, !P0 ;  /* 0x0000003c00007c0c */ /* 0x000fe4000c721270 */
[----:B------:R-:W-:Y:S01]  /*d1550*/  ISETP.GE.AND P0, PT, R25, UR23, PT ;  /* 0x0000001719007c0c */ /* 0x000fe2000bf06270 */
[----:B------:R-:W1:Y:S08]  /*d1560*/  LDCU.64 UR14, c[0x0][0x398] ;  /* 0x00007300ff0e77ac */ /* 0x000e700008000a00 */
[----:B------:R-:W-:Y:S01]  /*d1570*/  @P2 LOP3.LUT R13, R13, 0x80000000, RZ, 0xfc, !PT ;  /* 0x800000000d0d2812 */ /* 0x000fe200078efcff */
[----:B------:R-:W-:-:S02]  /*d1580*/  VIADD R25, R29, 0x118 ;  /* 0x000001181d197836 */ /* 0x000fc40000000000 */
[----:B--2---:R-:W-:Y:S01]  /*d1590*/  IMAD.U32 R4, RZ, RZ, UR11 ;  /* 0x0000000bff047e24 */ /* 0x004fe2000f8e00ff */
[----:B------:R-:W2:Y:S01]  /*d15a0*/  LDCU.64 UR10, c[0x0][0x398] ;  /* 0x00007300ff0a77ac */ /* 0x000ea20008000a00 */
[----:B------:R-:W-:Y:S01]  /*d15b0*/  LOP3.LUT R13, R13, 0xbfffffff, RZ, 0xc0, !PT ;  /* 0xbfffffff0d0d7812 */ /* 0x000fe200078ec0ff */
[----:B------:R-:W0:Y:S01]  /*d15c0*/  LDCU.64 UR22, c[0x0][0x398] ;  /* 0x00007300ff1677ac */ /* 0x000e220008000a00 */
[----:B------:R-:W-:Y:S02]  /*d15d0*/  R2UR.FILL UR74, R15 ;  /* 0x000000000f4a72ca */ /* 0x000fe400004e0000 */
[----:B------:R-:W-:Y:S02]  /*d15e0*/  LOP3.LUT R14, R14, 0x7fffffff, RZ, 0xc0, !PT ;  /* 0x7fffffff0e0e7812 */ /* 0x000fe400078ec0ff */
[----:B------:R-:W-:Y:S02]  /*d15f0*/  @P1 LOP3.LUT R13, R13, 0x40000000, RZ, 0xfc, !PT ;  /* 0x400000000d0d1812 */ /* 0x000fe400078efcff */
[----:B------:R-:W-:-:S02]  /*d1600*/  ISETP.LT.AND P1, PT, R3, UR6, !P0 ;  /* 0x0000000603007c0c */ /* 0x000fc4000c721270 */
[----:B------:R-:W-:Y:S01]  /*d1610*/  ISETP.LT.AND P0, PT, R0, UR59, !P0 ;  /* 0x0000003b00007c0c */ /* 0x000fe2000c701270 */
[----:B------:R-:W-:Y:S01]  /*d1620*/  UMOV UR32, UR75 ;  /* 0x0000004b00207c82 */ /* 0x000fe20008000000 */
[----:B------:R-:W-:Y:S02]  /*d1630*/  LOP3.LUT R13, R13, 0xdfffffff, RZ, 0xc0, !PT ;  /* 0xdfffffff0d0d7812 */ /* 0x000fe400078ec0ff */
[----:B---3--:R-:W-:Y:S01]  /*d1640*/  LOP3.LUT R17, R17, 0x7fffffff, RZ, 0xc0, !PT ;  /* 0x7fffffff11117812 */ /* 0x008fe200078ec0ff */
[----:B------:R-:W3:Y:S06]  /*d1650*/  LDCU.64 UR60, c[0x0][0x398] ;  /* 0x00007300ff3c77ac */ /* 0x000eec0008000a00 */
        /* <DEDUP_REMOVED lines=8> */
[----:B------:R1:W-:Y:S01]  /*d16e0*/  STL [R1+0x25e8], R4 ;  /* 0x0025e80401007387 */ /* 0x0003e20000100800 */
[----:B0-----:R-:W-:Y:S01]  /*d16f0*/  UMOV UR35, UR22 ;  /* 0x0000001600237c82 */ /* 0x001fe20008000000 */
[----:B------:R-:W0:Y:S01]  /*d1700*/  LDCU.64 UR28, c[0x0][0x398] ;  /* 0x00007300ff1c77ac */ /* 0x000e220008000a00 */
[----:B------:R-:W-:Y:S01]  /*d1710*/  R2UR.FILL UR75, R16 ;  /* 0x00000000104b72ca */ /* 0x000fe200004e0000 */
[----:B------:R-:W0:Y:S05]  /*d1720*/  LDCU.64 UR58, c[0x0][0x398] ;  /* 0x00007300ff3a77ac */ /* 0x000e2a0008000a00 */
[----:B------:R-:W-:-:S04]  /*d1730*/  @P1 LOP3.LUT R13, R13, 0x8000000, RZ, 0xfc, !PT ;  /* 0x080000000d0d1812 */ /* 0x000fc800078efcff */
[----:B------:R-:W-:-:S04]  /*d1740*/  LOP3.LUT R13, R13, 0xfbffffff, RZ, 0xc0, !PT ;  /* 0xfbffffff0d0d7812 */ /* 0x000fc800078ec0ff */
[----:B------:R-:W-:Y:S02]  /*d1750*/  @P0 LOP3.LUT R13, R13, 0x4000000, RZ, 0xfc, !PT ;  /* 0x040000000d0d0812 */ /* 0x000fe400078efcff */
[----:B------:R-:W-:Y:S02]  /*d1760*/  ISETP.GE.AND P0, PT, R25, UR9, PT ;  /* 0x0000000919007c0c */ /* 0x000fe4000bf06270 */
[----:B------:R-:W-:Y:S02]  /*d1770*/  LOP3.LUT R13, R13, 0xfdffffff, RZ, 0xc0, !PT ;  /* 0xfdffffff0d0d7812 */ /* 0x000fe400078ec0ff */
[----:B------:R-:W-:Y:S02]  /*d1780*/  ISETP.LT.AND P1, PT, R3, UR26, !P0 ;  /* 0x0000001a03007c0c */ /* 0x000fe4000c721270 */
[----:B------:R-:W-:Y:S01]  /*d1790*/  ISETP.LT.AND P0, PT, R0, UR57, !P0 ;  /* 0x0000003900007c0c */ /* 0x000fe2000c701270 */
[----:B------:R-:W-:Y:S02]  /*d17a0*/  VIADD R25, R29, 0x114 ;  /* 0x000001141d197836 */ /* 0x000fe40000000000 */
[----:B-1----:R-:W-:Y:S01]  /*d17b0*/  IMAD.U32 R4, RZ, RZ, UR31 ;  /* 0x0000001fff047e24 */ /* 0x002fe2000f8e00ff */
[----:B------:R-:W1:Y:S01]  /*d17c0*/  LDCU.64 UR30, c[0x0][0x398] ;  /* 0x00007300ff1e77ac */ /* 0x000e620008000a00 */
[----:B0-----:R-:W-:Y:S01]  /*d17d0*/  UMOV UR33, UR28 ;  /* 0x0000001c00217c82 */ /* 0x001fe20008000000 */
[----:B------:R-:W0:Y:S05]  /*d17e0*/  LDCU.64 UR8, c[0x0][0x398] ;  /* 0x00007300ff0877ac */ /* 0x000e2a0008000a00 */
[----:B------:R-:W-:-:S04]  /*d17f0*/  @P1 LOP3.LUT R13, R13, 0x2000000, RZ, 0xfc, !PT ;  /* 0x020000000d0d1812 */ /* 0x000fc800078efcff */
[----:B------:R-:W-:-:S04]  /*d1800*/  LOP3.LUT R13, R13, 0xfeffffff, RZ, 0xc0, !PT ;  /* 0xfeffffff0d0d7812 */ /* 0x000fc800078ec0ff */
[----:B------:R-:W-:Y:S02]  /*d1810*/  @P0 LOP3.LUT R13, R13, 0x1000000, RZ, 0xfc, !PT ;  /* 0x010000000d0d0812 */ /* 0x000fe400078efcff */
[----:B------:R-:W-:Y:S02]  /*d1820*/  ISETP.GE.AND P0, PT, R11, UR7, PT ;  /* 0x000000070b007c0c */ /* 0x000fe4000bf06270 */
[----:B------:R-:W-:Y:S02]  /*d1830*/  LOP3.LUT R13, R13, 0xff7fffff, RZ, 0xc0, !PT ;  /* 0xff7fffff0d0d7812 */ /* 0x000fe400078ec0ff */
[----:B----4-:R-:W-:Y:S02]  /*d1840*/  ISETP.LT.AND P2, PT, R3, UR20, !P0 ;  /* 0x0000001403007c0c */ /* 0x010fe4000c741270 */
[----:B------:R-:W-:Y:S02]  /*d1850*/  ISETP.LT.AND P1, PT, R0, UR56, !P0 ;  /* 0x0000003800007c0c */ /* 0x000fe4000c721270 */
[----:B------:R-:W-:Y:S01]  /*d1860*/  ISETP.GE.AND P0, PT, R25, UR17, PT ;  /* 0x0000001119007c0c */ /* 0x000fe2000bf06270 */
[----:B------:R-:W-:Y:S01]  /*d1870*/  VIADD R11, R29, 0x112 ;  /* 0x000001121d0b7836 */ /* 0x000fe20000000000 */
[----:B-1----:R-:W-:Y:S01]  /*d1880*/  UMOV UR37, UR30 ;  /* 0x0000001e00257c82 */ /* 0x002fe20008000000 */
[----:B------:R1:W-:Y:S01]  /*d1890*/  STL [R1+0x2c08], R4 ;  /* 0x002c080401007387 */ /* 0x0003e20000100800 */
[----:B------:R-:W-:Y:S01]  /*d18a0*/  IMAD.U32 R15, RZ, RZ, UR31 ;  /* 0x0000001fff0f7e24 */ /* 0x000fe2000f8e00ff */
[----:B------:R-:W4:Y:S04]  /*d18b0*/  LDCU.64 UR6, c[0x0][0x398] ;  /* 0x00007300ff0677ac */ /* 0x000f280008000a00 */
        /* <DEDUP_REMOVED lines=19> */
[----:B------:R-:W-:Y:S01]  /*d19f0*/  STL [R1+0x3628], R10 ;  /* 0x0036280a01007387 */ /* 0x000fe20000100800 */
[----:B0-----:R-:W-:Y:S01]  /*d1a00*/  UMOV UR30, UR16 ;  /* 0x00000010001e7c82 */ /* 0x001fe20008000000 */
[----:B------:R-:W0:Y:S04]  /*d1a10*/  LDCU.64 UR26, c[0x0][0x398] ;  /* 0x00007300ff1a77ac */ /* 0x000e280008000a00 */
[----:B------:R-:W-:Y:S01]  /*d1a20*/  @P1 LOP3.LUT R13, R13, 0x80000, RZ, 0xfc, !PT ;  /* 0x000800000d0d1812 */ /* 0x000fe200078efcff */
[----:B------:R-:W0:Y:S03]  /*d1a30*/  LDCU.64 UR54, c[0x0][0x398] ;  /* 0x00007300ff3677ac */ /* 0x000e260008000a00 */
[----:B------:R-:W-:-:S04]  /*d1a40*/  LOP3.LUT R13, R13, 0xfffbffff, RZ, 0xc0, !PT ;  /* 0xfffbffff0d0d7812 */ /* 0x000fc800078ec0ff */
[----:B------:R-:W-:Y:S02]  /*d1a50*/  @P0 LOP3.LUT R13, R13, 0x40000, RZ, 0xfc, !PT ;  /* 0x000400000d0d0812 */ /* 0x000fe400078efcff */
[----:B------:R-:W-:Y:S02]  /*d1a60*/  ISETP.GE.AND P0, PT, R25, UR21, PT ;  /* 0x0000001519007c0c */ /* 0x000fe4000bf06270 */
[----:B------:R-:W-:Y:S02]  /*d1a70*/  LOP3.LUT R13, R13, 0xfffdffff, RZ, 0xc0, !PT ;  /* 0xfffdffff0d0d7812 */ /* 0x000fe400078ec0ff */
[----:B------:R-:W-:Y:S02]  /*d1a80*/  ISETP.LT.AND P1, PT, R3, UR24, !P0 ;  /* 0x0000001803007c0c */ /* 0x000fe4000c721270 */
[----:B------:R-:W-:Y:S01]  /*d1a90*/  ISETP.LT.AND P0, PT, R0, UR41, !P0 ;  /* 0x0000002900007c0c */ /* 0x000fe2000c701270 */
[----:B------:R-:W-:Y:S01]  /*d1aa0*/  VIADD R25, R29, 0x10c ;  /* 0x0000010c1d197836 */ /* 0x000fe20000000000 */
[----:B------:R-:W-:Y:S01]  /*d1ab0*/  STL [R1+0x3714], R15 ;  /* 0x0037140f01007387 */ /* 0x000fe20000100800 */
[----:B------:R-:W0:Y:S08]  /*d1ac0*/  LDCU.64 UR20, c[0x0][0x398] ;  /* 0x00007300ff1477ac */ /* 0x000e300008000a00 */
[----:B------:R-:W-:-:S04]  /*d1ad0*/  @P1 LOP3.LUT R13, R13, 0x20000, RZ, 0xfc, !PT ;  /* 0x000200000d0d1812 */ /* 0x000fc800078efcff */
[----:B------:R-:W-:-:S04]  /*d1ae0*/  LOP3.LUT R13, R13, 0xfffeffff, RZ, 0xc0, !PT ;  /* 0xfffeffff0d0d7812 */ /* 0x000fc800078ec0ff */
[----:B------:R-:W-:Y:S02]  /*d1af0*/  @P0 LOP3.LUT R13, R13, 0x10000, RZ, 0xfc, !PT ;  /* 0x000100000d0d0812 */ /* 0x000fe400078efcff */
[----:B------:R-:W-:Y:S02]  /*d1b00*/  ISETP.GE.AND P0, PT, R11, UR5, PT ;  /* 0x000000050b007c0c */ /* 0x000fe4000bf06270 */
[----:B------:R-:W-:Y:S02]  /*d1b10*/  LOP3.LUT R13, R13, 0xffff7fff, RZ, 0xc0, !PT ;  /* 0xffff7fff0d0d7812 */ /* 0x000fe400078ec0ff */
[----:B--2---:R-:W-:Y:S02]  /*d1b20*/  ISETP.LT.AND P2, PT, R3, UR10, !P0 ;  /* 0x0000000a03007c0c */ /* 0x004fe4000c741270 */
[----:B------:R-:W-:Y:S02]  /*d1b30*/  ISETP.LT.AND P1, PT, R0, UR39, !P0 ;  /* 0x0000002700007c0c */ /* 0x000fe4000c721270 */
[----:B------:R-:W-:Y:S01]  /*d1b40*/  ISETP.GE.AND P0, PT, R25, UR13, PT ;  /* 0x0000000d19007c0c */ /* 0x000fe2000bf06270 */
[----:B------:R-:W-:Y:S01]  /*d1b50*/  VIADD R11, R29, 0x10a ;  /* 0x0000010a1d0b7836 */ /* 0x000fe20000000000 */
[----:B------:R2:W-:Y:S01]  /*d1b60*/  STL [R1+0x2c10], R4 ;  /* 0x002c100401007387 */ /* 0x0005e20000100800 */
[----:B------:R-:W0:Y:S06]  /*d1b70*/  LDCU.64 UR4, c[0x0][0x398] ;  /* 0x00007300ff0477ac */ /* 0x000e2c0008000a00 */
[----:B------:R-:W-:Y:S01]  /*d1b80*/  @P2 LOP3.LUT R13, R13, 0x8000, RZ, 0xfc, !PT ;  /* 0x000080000d0d2812 */ /* 0x000fe200078efcff */
[----:B------:R-:W-:Y:S01]  /*d1b90*/  VIADD R25, R29, 0x108 ;  /* 0x000001081d197836 */ /* 0x000fe20000000000 */
[----:B------:R-:W0:Y:S02]  /*d1ba0*/  LDCU.64 UR12, c[0x0][0x398] ;  /* 0x00007300ff0c77ac */ /* 0x000e240008000a00 */
        /* <DEDUP_REMOVED lines=12> */
[----:B--2---:R-:W-:Y:S01]  /*d1c70*/  IMAD.U32 R4, RZ, RZ, UR29 ;  /* 0x0000001dff047e24 */ /* 0x004fe2000f8e00ff */
[----:B------:R-:W2:Y:S01]  /*d1c80*/  LDCU.64 UR28, c[0x0][0x398] ;  /* 0x00007300ff1c77ac */ /* 0x000ea20008000a00 */
[----:B------:R-:W-:Y:S01]  /*d1c90*/  VIADD R11, R29, 0x106 ;  /* 0x000001061d0b7836 */ /* 0x000fe20000000000 */
[----:B------:R-:W0:Y:S07]  /*d1ca0*/  LDCU.64 UR24, c[0x0][0x398] ;  /* 0x00007300ff1877ac */ /* 0x000e2e0008000a00 */
[----:B------:R-:W-:-:S04]  /*d1cb0*/  @P1 LOP3.LUT R13, R13, 0x800, RZ, 0xfc, !PT ;  /* 0x000008000d0d1812 */ /* 0x000fc800078efcff */
[----:B------:R-:W-:-:S04]  /*d1cc0*/  LOP3.LUT R13, R13, 0xfffffbff, RZ, 0xc0, !PT ;  /* 0xfffffbff0d0d7812 */ /* 0x000fc800078ec0ff */
[----:B------:R-:W-:Y:S02]  /*d1cd0*/  @P0 LOP3.LUT R13, R13, 0x400, RZ, 0xfc, !PT ;  /* 0x000004000d0d0812 */ /* 0x000fe400078efcff */
[----:B------:R-:W-:Y:S02]  /*d1ce0*/  ISETP.GE.AND P0, PT, R25, UR11, PT ;  /* 0x0000000b19007c0c */ /* 0x000fe4000bf06270 */
[----:B------:R-:W-:Y:S02]  /*d1cf0*/  LOP3.LUT R13, R13, 0xfffffdff, RZ, 0xc0, !PT ;  /* 0xfffffdff0d0d7812 */ /* 0x000fe400078ec0ff */
[----:B-1----:R-:W-:Y:S02]  /*d1d00*/  ISETP.LT.AND P1, PT, R3, UR22, !P0 ;  /* 0x0000001603007c0c */ /* 0x002fe4000c721270 */
[----:B------:R-:W-:Y:S01]  /*d1d10*/  ISETP.LT.AND P0, PT, R0, UR33, !P0 ;  /* 0x0000002100007c0c */ /* 0x000fe2000c701270 */
[----:B--2---:R-:W-:Y:S01]  /*d1d20*/  UMOV UR31, UR28 ;  /* 0x0000001c001f7c82 */ /* 0x004fe20008000000 */
[----:B------:R-:W-:Y:S01]  /*d1d30*/  VIADD R25, R29, 0x104 ;  /* 0x000001041d197836 */ /* 0x000fe20000000000 */
[----:B------:R1:W-:Y:S01]  /*d1d40*/  STL [R1+0x2c18], R4 ;  /* 0x002c180401007387 */ /* 0x0003e20000100800 */
[----:B------:R-:W2:Y:S07]  /*d1d50*/  LDCU.64 UR10, c[0x0][0x398] ;  /* 0x00007300ff0a77ac */ /* 0x000eae0008000a00 */
        /* <DEDUP_REMOVED lines=8> */
[----:B-1----:R-:W-:-:S02]  /*d1de0*/  IMAD.U32 R4, RZ, RZ, UR29 ;  /* 0x0000001dff047e24 */ /* 0x002fc4000f8e00ff */
[----:B------:R-:W-:Y:S01]  /*d1df0*/  VIADD R11, R29, 0x102 ;  /* 0x000001021d0b7836 */ /* 0x000fe20000000000 */
[----:B------:R-:W1:Y:S05]  /*d1e00*/  LDCU.64 UR18, c[0x0][0x398] ;  /* 0x00007300ff1277ac */ /* 0x000e6a0008000a00 */
[----:B------:R-:W-:Y:S01]  /*d1e10*/  @P2 LOP3.LUT R13, R13, 0x80, RZ, 0xfc, !PT ;  /* 0x000000800d0d2812 */ /* 0x000fe200078efcff */
[----:B------:R-:W-:Y:S01]  /*d1e20*/  VIADD R25, R29, 0x100 ;  /* 0x000001001d197836 */ /* 0x000fe20000000000 */
[----:B------:R-:W1:Y:S02]  /*d1e30*/  LDCU.64 UR14, c[0x0][0x398] ;  /* 0x00007300ff0e77ac */ /* 0x000e640008000a00 */
[----:B------:R-:W-:-:S04]  /*d1e40*/  LOP3.LUT R13, R13, 0xffffffbf, RZ, 0xc0, !PT ;  /* 0xffffffbf0d0d7812 */ /* 0x000fc800078ec0ff */
[----:B------:R-:W-:Y:S02]  /*d1e50*/  @P1 LOP3.LUT R13, R13, 0x40, RZ, 0xfc, !PT ;  /* 0x000000400d0d1812 */ /* 0x000fe400078efcff */
[----:B----4-:R-:W-:Y:S01]  /*d1e60*/  ISETP.LT.AND P1, PT, R3, UR6, !P0 ;  /* 0x0000000603007c0c */ /* 0x010fe2000c721270 */
[----:B------:R4:W-:Y:S01]  /*d1e70*/  STL [R1+0x2c1c], R4 ;  /* 0x002c1c0401007387 */ /* 0x0009e20000100800 */
[----:B------:R-:W-:Y:S02]  /*d1e80*/  ISETP.LT.AND P0, PT, R0, UR30, !P0 ;  /* 0x0000001e00007c0c */ /* 0x000fe4000c701270 */
[----:B------:R-:W-:Y:S01]  /*d1e90*/  LOP3.LUT R13, R13, 0xffffffdf, RZ, 0xc0, !PT ;  /* 0xffffffdf0d0d7812 */ /* 0x000fe200078ec0ff */
[----:B0-----:R-:W-:Y:S01]  /*d1ea0*/  UMOV UR29, UR26 ;  /* 0x0000001a001d7c82 */ /* 0x001fe20008000000 */
[----:B------:R-:W0:Y:S01]  /*d1eb0*/  LDCU.64 UR30, c[0x0][0x398] ;  /* 0x00007300ff1e77ac */ /* 0x000e220008000a00 */
[----:B----4-:R-:W-:Y:S01]  /*d1ec0*/  IMAD.U32 R4, RZ, RZ, UR17 ;  /* 0x00000011ff047e24 */ /* 0x010fe2000f8e00ff */
[----:B------:R-:W4:Y:S05]  /*d1ed0*/  LDCU.64 UR16, c[0x0][0x398] ;  /* 0x00007300ff1077ac */ /* 0x000f2a0008000a00 */
[----:B------:R-:W-:-:S04]  /*d1ee0*/  @P1 LOP3.LUT R13, R13, 0x20, RZ, 0xfc, !PT ;  /* 0x000000200d0d1812 */ /* 0x000fc800078efcff */
[----:B------:R-:W-:-:S04]  /*d1ef0*/  LOP3.LUT R13, R13, 0xffffffef, RZ, 0xc0, !PT ;  /* 0xffffffef0d0d7812 */ /* 0x000fc800078ec0ff */
[----:B------:R-:W-:Y:S02]  /*d1f00*/  @P0 LOP3.LUT R13, R13, 0x10, RZ, 0xfc, !PT ;  /* 0x000000100d0d0812 */ /* 0x000fe400078efcff */
[----:B------:R-:W-:-:S04]  /*d1f10*/  ISETP.GE.AND P0, PT, R11, UR23, PT ;  /* 0x000000170b007c0c */ /* 0x000fc8000bf06270 */
[----:B----4-:R-:W-:Y:S02]  /*d1f20*/  ISETP.LT.AND P1, PT, R3, UR16, !P0 ;  /* 0x0000001003007c0c */ /* 0x010fe4000c721270 */
[----:B------:R-:W-:Y:S02]  /*d1f30*/  ISETP.LT.AND P0, PT, R0, UR29, !P0 ;  /* 0x0000001d00007c0c */ /* 0x000fe4000c701270 */
[----:B------:R-:W-:Y:S01]  /*d1f40*/  LOP3.LUT R13, R13, 0xfffffff7, RZ, 0xc0, !PT ;  /* 0xfffffff70d0d7812 */ /* 0x000fe200078ec0ff */
[----:B------:R4:W-:Y:S02]  /*d1f50*/  STL [R1+0x2c20], R4 ;  /* 0x002c200401007387 */ /* 0x0009e40000100800 */
[----:B----4-:R-:W-:-:S06]  /*d1f60*/  IMAD.U32 R4, RZ, RZ, UR27 ;  /* 0x0000001bff047e24 */ /* 0x010fcc000f8e00ff */
[----:B------:R-:W-:Y:S01]  /*d1f70*/  @P1 LOP3.LUT R13, R13, 0x8, RZ, 0xfc, !PT ;  /* 0x000000080d0d1812 */ /* 0x000fe200078efcff */
[----:B------:R-:W4:Y:S03]  /*d1f80*/  LDCU.64 UR26, c[0x0][0x398] ;  /* 0x00007300ff1a77ac */ /* 0x000f260008000a00 */
[----:B------:R-:W-:-:S04]  /*d1f90*/  LOP3.LUT R13, R13, 0xfffffffb, RZ, 0xc0, !PT ;  /* 0xfffffffb0d0d7812 */ /* 0x000fc800078ec0ff */
[----:B------:R-:W-:Y:S02]  /*d1fa0*/  @P0 LOP3.LUT R13, R13, 0x4, RZ, 0xfc, !PT ;  /* 0x000000040d0d0812 */ /* 0x000fe400078efcff */
[----:B------:R-:W-:Y:S02]  /*d1fb0*/  ISETP.GE.AND P0, PT, R25, UR9, PT ;  /* 0x0000000919007c0c */ /* 0x000fe4000bf06270 */
[----:B------:R-:W-:Y:S02]  /*d1fc0*/  LOP3.LUT R13, R13, 0xfffffffd, RZ, 0xc0, !PT ;  /* 0xfffffffd0d0d7812 */ /* 0x000fe400078ec0ff */
[----:B------:R-:W-:Y:S01]  /*d1fd0*/  ISETP.LT.AND P1, PT, R3, UR20, !P0 ;  /* 0x0000001403007c0c */ /* 0x000fe2000c721270 */
[----:B----4-:R-:W-:Y:S01]  /*d1fe0*/  UMOV UR28, UR26 ;  /* 0x0000001a001c7c82 */ /* 0x010fe20008000000 */
[C---:B------:R-:W-:Y:S01]  /*d1ff0*/  VIADD R11, R29.reuse, 0xfe ;  /* 0x000000fe1d0b7836 */ /* 0x040fe20000000000 */
[----:B------:R-:W-:Y:S01]  /*d2000*/  ISETP.LT.AND P0, PT, R0, UR28, !P0 ;  /* 0x0000001c00007c0c */ /* 0x000fe2000c701270 */
[----:B------:R4:W-:Y:S01]  /*d2010*/  STL [R1+0x2c24], R4 ;  /* 0x002c240401007387 */ /* 0x0009e20000100800 */
[----:B------:R-:W-:Y:S01]  /*d2020*/  VIADD R25, R29, 0xfc ;  /* 0x000000fc1d197836 */ /* 0x000fe20000000000 */
[----:B------:R-:W0:Y:S07]  /*d2030*/  LDCU.64 UR8, c[0x0][0x398] ;  /* 0x00007300ff0877ac */ /* 0x000e2e0008000a00 */
[----:B------:R-:W-:Y:S01]  /*d2040*/  @P1 LOP3.LUT R13, R13, 0x2, RZ, 0xfc, !PT ;  /* 0x000000020d0d1812 */ /* 0x000fe200078efcff */
[----:B------:R-:W-:Y:S01]  /*d2050*/  UMOV UR26, UR24 ;  /* 0x00000018001a7c82 */ /* 0x000fe20008000000 */
[----:B------:R-:W0:Y:S02]  /*d2060*/  LDCU.64 UR28, c[0x0][0x398] ;  /* 0x00007300ff1c77ac */ /* 0x000e240008000a00 */
[----:B------:R-:W-:Y:S01]  /*d2070*/  LOP3.LUT R13, R13, 0xfffffffe, RZ, 0xc0, !PT ;  /* 0xfffffffe0d0d7812 */ /* 0x000fe200078ec0ff */
[----:B----4-:R-:W-:-:S03]  /*d2080*/  IMAD.U32 R4, RZ, RZ, UR27 ;  /* 0x0000001bff047e24 */ /* 0x010fc6000f8e00ff */
[----:B------:R-:W-:Y:S02]  /*d2090*/  @P0 LOP3.LUT R13, R13, 0x1, RZ, 0xfc, !PT ;  /* 0x000000010d0d0812 */ /* 0x000fe400078efcff */
[----:B------:R-:W-:Y:S01]  /*d20a0*/  ISETP.GE.AND P0, PT, R11, UR7, PT ;  /* 0x000000070b007c0c */ /* 0x000fe2000bf06270 */
[----:B------:R-:W-:Y:S01]  /*d20b0*/  UMOV UR27, UR12 ;  /* 0x0000000c001b7c82 */ /* 0x000fe20008000000 */
[----:B------:R4:W-:Y:S01]  /*d20c0*/  STL [R1+0x2c28], R4 ;  /* 0x002c280401007387 */ /* 0x0009e20000100800 */
[----:B------:R-:W-:Y:S01]  /*d20d0*/  VIADD R11, R29, 0xfa ;  /* 0x000000fa1d0b7836 */ /* 0x000fe20000000000 */
[----:B------:R-:W-:Y:S02]  /*d20e0*/  ISETP.LT.AND P2, PT, R3, UR4, !P0 ;  /* 0x0000000403007c0c */ /* 0x000fe4000c741270 */
[----:B------:R-:W-:Y:S01]  /*d20f0*/  ISETP.LT.AND P1, PT, R0, UR27, !P0 ;  /* 0x0000001b00007c0c */ /* 0x000fe2000c721270 */
[----:B------:R-:W1:Y:S01]  /*d2100*/  LDCU.64 UR6, c[0x0][0x398] ;  /* 0x00007300ff0677ac */ /* 0x000e620008000a00 */
[----:B----4-:R-:W-:Y:S01]  /*d2110*/  IMAD.U32 R4, RZ, RZ, UR13 ;  /* 0x0000000dff047e24 */ /* 0x010fe2000f8e00ff */
[----:B------:R-:W4:Y:S08]  /*d2120*/  LDCU.64 UR12, c[0x0][0x398] ;  /* 0x00007300ff0c77ac */ /* 0x000f300008000a00 */
[----:B------:R-:W-:-:S02]  /*d2130*/  @P2 LOP3.LUT R14, R14, 0x80000000, RZ, 0xfc, !PT ;  /* 0x800000000e0e2812 */ /* 0x000fc400078efcff */
[----:B------:R-:W-:Y:S02]  /*d2140*/  ISETP.GE.AND P0, PT, R25, UR17, PT ;  /* 0x0000001119007c0c */ /* 0x000fe4000bf06270 */
[----:B------:R-:W-:Y:S01]  /*d2150*/  LOP3.LUT R14, R14, 0xbfffffff, RZ, 0xc0, !PT ;  /* 0xbfffffff0e0e7812 */ /* 0x000fe200078ec0ff */
[----:B------:R1:W-:Y:S01]  /*d2160*/  STL [R1+0x2c30], R4 ;  /* 0x002c300401007387 */ /* 0x0003e20000100800 */
[----:B------:R-:W-:Y:S01]  /*d2170*/  VIADD R25, R29, 0xf8 ;  /* 0x000000f81d197836 */ /* 0x000fe20000000000 */
[----:B0-----:R-:W-:Y:S01]  /*d2180*/  UMOV UR20, UR28 ;  /* 0x0000001c00147c82 */ /* 0x001fe20008000000 */
[----:B------:R-:W-:Y:S01]  /*d2190*/  @P1 LOP3.LUT R14, R14, 0x40000000, RZ, 0xfc, !PT ;  /* 0x400000000e0e1812 */ /* 0x000fe200078efcff */
[----:B------:R-:W0:Y:S01]  /*d21a0*/  LDCU.64 UR16, c[0x0][0x398] ;  /* 0x00007300ff1077ac */ /* 0x000e220008000a00 */
[----:B----4-:R-:W-:Y:S02]  /*d21b0*/  ISETP.LT.AND P1, PT, R3, UR12, !P0 ;  /* 0x0000000c03007c0c */ /* 0x010fe4000c721270 */
[----:B------:R-:W-:-:S02]  /*d21c0*/  ISETP.LT.AND P0, PT, R0, UR26, !P0 ;  /* 0x0000001a00007c0c */ /* 0x000fc4000c701270 */
[----:B------:R-:W-:Y:S01]  /*d21d0*/  LOP3.LUT R14, R14, 0xdfffffff, RZ, 0xc0, !PT ;  /* 0xdfffffff0e0e7812 */ /* 0x000fe200078ec0ff */
[----:B-1----:R-:W-:Y:S01]  /*d21e0*/  IMAD.U32 R4, RZ, RZ, UR25 ;  /* 0x00000019ff047e24 */ /* 0x002fe2000f8e00ff */
[----:B------:R-:W1:Y:S01]  /*d21f0*/  LDCU.64 UR24, c[0x0][0x398] ;  /* 0x00007300ff1877ac */ /* 0x000e620008000a00 */
[----:B------:R-:W4:Y:S06]  /*d2200*/  LDCU.64 UR26, c[0x0][0x398] ;  /* 0x00007300ff1a77ac */ /* 0x000f2c0008000a00 */
[----:B------:R-:W-:-:S04]  /*d2210*/  @P1 LOP3.LUT R14, R14, 0x20000000, RZ, 0xfc, !PT ;  /* 0x200000000e0e1812 */ /* 0x000fc800078efcff */
[----:B------:R-:W-:-:S04]  /*d2220*/  LOP3.LUT R14, R14, 0xefffffff, RZ, 0xc0, !PT ;  /* 0xefffffff0e0e7812 */ /* 0x000fc800078ec0ff */
[----:B------:R-:W-:Y:S02]  /*d2230*/  @P0 LOP3.LUT R14, R14, 0x10000000, RZ, 0xfc, !PT ;  /* 0x100000000e0e0812 */ /* 0x000fe400078efcff */
[----:B------:R-:W-:-:S04]  /*d2240*/  ISETP.GE.AND P0, PT, R11, UR21, PT ;  /* 0x000000150b007c0c */ /* 0x000fc8000bf06270 */
[----:B--2---:R-:W-:Y:S01]  /*d2250*/  ISETP.LT.AND P1, PT, R3, UR10, !P0 ;  /* 0x0000000a03007c0c */ /* 0x004fe2000c721270 */
[----:B-1----:R-:W-:Y:S01]  /*d2260*/  UMOV UR22, UR24 ;  /* 0x0000001800167c82 */ /* 0x002fe20008000000 */
[----:B------:R-:W-:Y:S02]  /*d2270*/  LOP3.LUT R14, R14, 0xf7ffffff, RZ, 0xc0, !PT ;  /* 0xf7ffffff0e0e7812 */ /* 0x000fe400078ec0ff */
[----:B------:R-:W-:-:S09]  /*d2280*/  ISETP.LT.AND P0, PT, R0, UR22, !P0 ;  /* 0x0000001600007c0c */ /* 0x000fd2000c701270 */
[----:B------:R-:W-:-:S04]  /*d2290*/  @P1 LOP3.LUT R14, R14, 0x8000000, RZ, 0xfc, !PT ;  /* 0x080000000e0e1812 */ /* 0x000fc800078efcff */
[----:B------:R-:W-:-:S04]  /*d22a0*/  LOP3.LUT R14, R14, 0xfbffffff, RZ, 0xc0, !PT ;  /* 0xfbffffff0e0e7812 */ /* 0x000fc800078ec0ff */
[----:B------:R-:W-:Y:S02]  /*d22b0*/  @P0 LOP3.LUT R14, R14, 0x4000000, RZ, 0xfc, !PT ;  /* 0x040000000e0e0812 */ /* 0x000fe400078efcff */
[----:B------:R-:W-:Y:S01]  /*d22c0*/  ISETP.GE.AND P0, PT, R25, UR5, PT ;  /* 0x0000000519007c0c */ /* 0x000fe2000bf06270 */
[----:B------:R1:W-:Y:S01]  /*d22d0*/  STL [R1+0x2c38], R4 ;  /* 0x002c380401007387 */ /* 0x0003e20000100800 */
[----:B------:R-:W-:Y:S02]  /*d22e0*/  LOP3.LUT R14, R14, 0xfdffffff, RZ, 0xc0, !PT ;  /* 0xfdffffff0e0e7812 */ /* 0x000fe400078ec0ff */
[----:B------:R-:W-:Y:S01]  /*d22f0*/  ISETP.LT.AND P1, PT, R3, UR18, !P0 ;  /* 0x0000001203007c0c */ /* 0x000fe2000c721270 */
[C---:B------:R-:W-:Y:S01]  /*d2300*/  VIADD R11, R29.reuse, 0xf6 ;  /* 0x000000f61d0b7836 */ /* 0x040fe20000000000 */
[----:B------:R-:W-:Y:S01]  /*d2310*/  UMOV UR24, UR30 ;  /* 0x0000001e00187c82 */ /* 0x000fe20008000000 */
[----:B------:R-:W-:Y:S01]  /*d2320*/  VIADD R25, R29, 0xf4 ;  /* 0x000000f41d197836 */ /* 0x000fe20000000000 */
[----:B0-----:R-:W-:Y:S01]  /*d2330*/  UMOV UR23, UR16 ;  /* 0x0000001000177c82 */ /* 0x001fe20008000000 */
[----:B----4-:R-:W-:Y:S01]  /*d2340*/  UMOV UR22, UR26 ;  /* 0x0000001a00167c82 */ /* 0x010fe20008000000 */
[----:B------:R-:W0:Y:S01]  /*d2350*/  LDCU.64 UR4, c[0x0][0x398] ;  /* 0x00007300ff0477ac */ /* 0x000e220008000a00 */
[----:B-1----:R-:W-:Y:S01]  /*d2360*/  IMAD.U32 R4, RZ, RZ, UR25 ;  /* 0x00000019ff047e24 */ /* 0x002fe2000f8e00ff */
[----:B------:R-:W-:-:S02]  /*d2370*/  UMOV UR25, UR14 ;  /* 0x0000000e00197c82 */ /* 0x000fc40008000000 */
[----:B------:R-:W-:Y:S02]  /*d2380*/  ISETP.LT.AND P0, PT, R0, UR25, !P0 ;  /* 0x0000001900007c0c */ /* 0x000fe4000c701270 */
[----:B------:R1:W-:Y:S01]  /*d2390*/  STL [R1+0x2c3c], R4 ;  /* 0x002c3c0401007387 */ /* 0x0003e20000100800 */
[----:B------:R-:W-:Y:S01]  /*d23a0*/  @P1 LOP3.LUT R14, R14, 0x2000000, RZ, 0xfc, !PT ;  /* 0x020000000e0e1812 */ /* 0x000fe200078efcff */
[----:B-1----:R-:W-:Y:S01]  /*d23b0*/  IMAD.U32 R4, RZ, RZ, UR15 ;  /* 0x0000000fff047e24 */ /* 0x002fe2000f8e00ff */
[----:B------:R-:W1:Y:S02]  /*d23c0*/  LDCU.64 UR14, c[0x0][0x398] ;  /* 0x00007300ff0e77ac */ /* 0x000e640008000a00 */
[----:B------:R-:W-:-:S06]  /*d23d0*/  LOP3.LUT R14, R14, 0xfeffffff, RZ, 0xc0, !PT ;  /* 0xfeffffff0e0e7812 */ /* 0x000fcc00078ec0ff */
[----:B------:R-:W-:Y:S02]  /*d23e0*/  @P0 LOP3.LUT R14, R14, 0x1000000, RZ, 0xfc, !PT ;  /* 0x010000000e0e0812 */ /* 0x000fe400078efcff */
[----:B------:R-:W-:Y:S02]  /*d23f0*/  ISETP.GE.AND P0, PT, R11, UR13, PT ;  /* 0x0000000d0b007c0c */ /* 0x000fe4000bf06270 */
[----:B------:R-:W-:Y:S02]  /*d2400*/  LOP3.LUT R14, R14, 0xff7fffff, RZ, 0xc0, !PT ;  /* 0xff7fffff0e0e7812 */ /* 0x000fe400078ec0ff */
[----:B------:R-:W-:Y:S01]  /*d2410*/  ISETP.LT.AND P1, PT, R0, UR24, !P0 ;  /* 0x0000001800007c0c */ /* 0x000fe2000c721270 */
[----:B------:R-:W-:Y:S01]  /*d2420*/  VIADD R11, R29, 0xf2 ;  /* 0x000000f21d0b7836 */ /* 0x000fe20000000000 */
[----:B------:R2:W-:Y:S01]  /*d2430*/  STL [R1+0x2c40], R4 ;  /* 0x002c400401007387 */ /* 0x0005e20000100800 */
[----:B------:R-:W4:Y:S01]  /*d2440*/  LDCU.64 UR12, c[0x0][0x398] ;  /* 0x00007300ff0c77ac */ /* 0x000f220008000a00 */
[----:B-1----:R-:W-:-:S02]  /*d2450*/  ISETP.LT.AND P2, PT, R3, UR14, !P0 ;  /* 0x0000000e03007c0c */ /* 0x002fc4000c741270 */
[----:B------:R-:W-:-:S11]  /*d2460*/  ISETP.GE.AND P0, PT, R25, UR11, PT ;  /* 0x0000000b19007c0c */ /* 0x000fd6000bf06270 */
[----:B------:R-:W-:Y:S01]  /*d2470*/  @P2 LOP3.LUT R14, R14, 0x800000, RZ, 0xfc, !PT ;  /* 0x008000000e0e2812 */ /* 0x000fe200078efcff */
[----:B--2---:R-:W-:Y:S02]  /*d2480*/  IMAD.U32 R4, RZ, RZ, UR31 ;  /* 0x0000001fff047e24 */ /* 0x004fe4000f8e00ff */
[----:B------:R-:W-:Y:S01]  /*d2490*/  VIADD R25, R29, 0xf0 ;  /* 0x000000f01d197836 */ /* 0x000fe20000000000 */
[----:B------:R-:W1:Y:S01]  /*d24a0*/  LDCU.64 UR10, c[0x0][0x398] ;  /* 0x00007300ff0a77ac */ /* 0x000e620008000a00 */
[----:B------:R-:W-:Y:S01]  /*d24b0*/  LOP3.LUT R14, R14, 0xffbfffff, RZ, 0xc0, !PT ;  /* 0xffbfffff0e0e7812 */ /* 0x000fe200078ec0ff */
[----:B------:R-:W-:Y:S01]  /*d24c0*/  UMOV UR41, UR53 ;  /* 0x0000003500297c82 */ /* 0x000fe20008000000 */
[----:B------:R-:W-:Y:S01]  /*d24d0*/  UMOV UR39, UR52 ;  /* 0x0000003400277c82 */ /* 0x000fe20008000000 */
[----:B------:R2:W-:Y:S01]  /*d24e0*/  STL [R1+0x2c44], R4 ;  /* 0x002c440401007387 */ /* 0x0005e20000100800 */
[----:B------:R-:W-:Y:S02]  /*d24f0*/  @P1 LOP3.LUT R14, R14, 0x400000, RZ, 0xfc, !PT ;  /* 0x004000000e0e1812 */ /* 0x000fe400078efcff */
[----:B------:R-:W-:-:S02]  /*d2500*/  ISETP.LT.AND P1, PT, R3, UR8, !P0 ;  /* 0x0000000803007c0c */ /* 0x000fc4000c721270 */
[----:B------:R-:W-:Y:S01]  /*d2510*/  ISETP.LT.AND P0, PT, R0, UR20, !P0 ;  /* 0x0000001400007c0c */ /* 0x000fe2000c701270 */
[----:B------:R-:W0:Y:S01]  /*d2520*/  LDCU.64 UR52, c[0x0][0x398] ;  /* 0x00007300ff3477ac */ /* 0x000e220008000a00 */
[----:B------:R-:W-:Y:S01]  /*d2530*/  LOP3.LUT R14, R14, 0xffdfffff, RZ, 0xc0, !PT ;  /* 0xffdfffff0e0e7812 */ /* 0x000fe200078ec0ff */
[----:B------:R-:W-:Y:S01]  /*d2540*/  UMOV UR37, UR51 ;  /* 0x0000003300257c82 */ /* 0x000fe20008000000 */
[----:B------:R-:W-:Y:S01]  /*d2550*/  UMOV UR35, UR50 ;  /* 0x0000003200237c82 */ /* 0x000fe20008000000 */
[----:B------:R-:W-:Y:S01]  /*d2560*/  UMOV UR24, UR36 ;  /* 0x0000002400187c82 */ /* 0x000fe20008000000 */
[----:B------:R-:W-:Y:S01]  /*d2570*/  LOP3.LUT R8, R8, 0x7fffffff, RZ, 0xc0, !PT ;  /* 0x7fffffff08087812 */ /* 0x000fe200078ec0ff */
[----:B--2---:R-:W-:Y:S01]  /*d2580*/  IMAD.U32 R4, RZ, RZ, UR29 ;  /* 0x0000001dff047e24 */ /* 0x004fe2000f8e00ff */
[----:B------:R-:W-:Y:S01]  /*d2590*/  STL [R1+0x362c], R13 ;  /* 0x00362c0d01007387 */ /* 0x000fe20000100800 */
[----:B------:R-:W2:Y:S01]  /*d25a0*/  LDCU.64 UR50, c[0x0][0x398] ;  /* 0x00007300ff3277ac */ /* 0x000ea20008000a00 */
[----:B-1----:R-:W-:Y:S01]  /*d25b0*/  UMOV UR20, UR10 ;  /* 0x0000000a00147c82 */ /* 0x002fe20008000000 */
[----:B------:R-:W1:Y:S01]  /*d25c0*/  LDCU.64 UR28, c[0x0][0x398] ;  /* 0x00007300ff1c77ac */ /* 0x000e620008000a00 */
[----:B------:R-:W-:Y:S01]  /*d25d0*/  @P1 LOP3.LUT R14, R14, 0x200000, RZ, 0xfc, !PT ;  /* 0x002000000e0e1812 */ /* 0x000fe200078efcff */
[----:B------:R-:W0:Y:S03]  /*d25e0*/  LDCU.64 UR30, c[0x0][0x398] ;  /* 0x00007300ff1e77ac */ /* 0x000e260008000a00 */
[----:B------:R-:W-:-:S04]  /*d25f0*/  LOP3.LUT R14, R14, 0xffefffff, RZ, 0xc0, !PT ;  /* 0xffefffff0e0e7812 */ /* 0x000fc800078ec0ff */
[----:B------:R-:W-:Y:S02]  /*d2600*/  @P0 LOP3.LUT R14, R14, 0x100000, RZ, 0xfc, !PT ;  /* 0x001000000e0e0812 */ /* 0x000fe400078efcff */
[----:B------:R-:W-:Y:S01]  /*d2610*/  ISETP.GE.AND P0, PT, R11, UR19, PT ;  /* 0x000000130b007c0c */ /* 0x000fe2000bf06270 */
[----:B------:R0:W-:Y:S01]  /*d2620*/  STL [R1+0x2c48], R4 ;  /* 0x002c480401007387 */ /* 0x0001e20000100800 */
[----:B------:R-:W-:Y:S02]  /*d2630*/  LOP3.LUT R14, R14, 0xfff7ffff, RZ, 0xc0, !PT ;  /* 0xfff7ffff0e0e7812 */ /* 0x000fe400078ec0ff */
[----:B------:R-:W-:Y:S02]  /*d2640*/  ISETP.LT.AND P1, PT, R3, UR6, !P0 ;  /* 0x0000000603007c0c */ /* 0x000fe4000c721270 */
[----:B------:R-:W-:Y:S01]  /*d2650*/  ISETP.LT.AND P0, PT, R0, UR23, !P0 ;  /* 0x0000001700007c0c */ /* 0x000fe2000c701270 */
[----:B------:R-:W-:Y:S01]  /*d2660*/  VIADD R11, R29, 0xee ;  /* 0x000000ee1d0b7836 */ /* 0x000fe20000000000 */
[----:B------:R-:W1:Y:S01]  /*d2670*/  LDCU.64 UR18, c[0x0][0x398] ;  /* 0x00007300ff1277ac */ /* 0x000e620008000a00 */
[----:B0-----:R-:W-:Y:S01]  /*d2680*/  IMAD.U32 R4, RZ, RZ, UR17 ;  /* 0x00000011ff047e24 */ /* 0x001fe2000f8e00ff */
[----:B------:R-:W0:Y:S07]  /*d2690*/  LDCU.64 UR16, c[0x0][0x398] ;  /* 0x00007300ff1077ac */ /* 0x000e2e0008000a00 */
[----:B------:R-:W-:-:S04]  /*d26a0*/  @P1 LOP3.LUT R14, R14, 0x80000, RZ, 0xfc, !PT ;  /* 0x000800000e0e1812 */ /* 0x000fc800078efcff */
[----:B------:R-:W-:-:S04]  /*d26b0*/  LOP3.LUT R14, R14, 0xfffbffff, RZ, 0xc0, !PT ;  /* 0xfffbffff0e0e7812 */ /* 0x000fc800078ec0ff */
[----:B------:R-:W-:Y:S02]  /*d26c0*/  @P0 LOP3.LUT R14, R14, 0x40000, RZ, 0xfc, !PT ;  /* 0x000400000e0e0812 */ /* 0x000fe400078efcff */
[----:B------:R-:W-:Y:S02]  /*d26d0*/  ISETP.GE.AND P0, PT, R25, UR15, PT ;  /* 0x0000000f19007c0c */ /* 0x000fe4000bf06270 */
[----:B------:R-:W-:Y:S02]  /*d26e0*/  LOP3.LUT R14, R14, 0xfffdffff, RZ, 0xc0, !PT ;  /* 0xfffdffff0e0e7812 */ /* 0x000fe400078ec0ff */
[----:B0-----:R-:W-:Y:S02]  /*d26f0*/  ISETP.LT.AND P1, PT, R3, UR16, !P0 ;  /* 0x0000001003007c0c */ /* 0x001fe4000c721270 */
[----:B------:R-:W-:Y:S01]  /*d2700*/  ISETP.LT.AND P0, PT, R0, UR22, !P0 ;  /* 0x0000001600007c0c */ /* 0x000fe2000c701270 */
[----:B------:R0:W-:Y:S01]  /*d2710*/  STL [R1+0x2c4c], R4 ;  /* 0x002c4c0401007387 */ /* 0x0001e20000100800 */
[----:B------:R-:W-:Y:S01]  /*d2720*/  VIADD R25, R29, 0xec ;  /* 0x000000ec1d197836 */ /* 0x000fe20000000000 */
[----:B------:R-:W1:Y:S01]  /*d2730*/  LDCU.64 UR14, c[0x0][0x398] ;  /* 0x00007300ff0e77ac */ /* 0x000e620008000a00 */
[----:B------:R-:W1:Y:S01]  /*d2740*/  LDCU.64 UR22, c[0x0][0x398] ;  /* 0x00007300ff1677ac */ /* 0x000e620008000a00 */
[----:B0-----:R-:W-:-:S06]  /*d2750*/  IMAD.U32 R4, RZ, RZ, UR27 ;  /* 0x0000001bff047e24 */ /* 0x001fcc000f8e00ff */
[----:B------:R-:W-:Y:S01]  /*d2760*/  @P1 LOP3.LUT R14, R14, 0x20000, RZ, 0xfc, !PT ;  /* 0x000200000e0e1812 */ /* 0x000fe200078efcff */
[----:B------:R-:W0:Y:S03]  /*d2770*/  LDCU.64 UR26, c[0x0][0x398] ;  /* 0x00007300ff1a77ac */ /* 0x000e260008000a00 */
[----:B------:R-:W-:-:S04]  /*d2780*/  LOP3.LUT R14, R14, 0xfffeffff, RZ, 0xc0, !PT ;  /* 0xfffeffff0e0e7812 */ /* 0x000fc800078ec0ff */
[----:B------:R-:W-:Y:S02]  /*d2790*/  @P0 LOP3.LUT R14, R14, 0x10000, RZ, 0xfc, !PT ;  /* 0x000100000e0e0812 */ /* 0x000fe400078efcff */
[----:B------:R-:W-:Y:S02]  /*d27a0*/  ISETP.GE.AND P0, PT, R11, UR9, PT ;  /* 0x000000090b007c0c */ /* 0x000fe4000bf06270 */
[----:B------:R-:W-:Y:S02]  /*d27b0*/  LOP3.LUT R14, R14, 0xffff7fff, RZ, 0xc0, !PT ;  /* 0xffff7fff0e0e7812 */ /* 0x000fe400078ec0ff */
[----:B------:R-:W-:Y:S01]  /*d27c0*/  ISETP.LT.AND P2, PT, R3, UR4, !P0 ;  /* 0x0000000403007c0c */ /* 0x000fe2000c741270 */
[----:B0-----:R-:W-:Y:S01]  /*d27d0*/  UMOV UR21, UR26 ;  /* 0x0000001a00157c82 */ /* 0x001fe20008000000 */
[----:B------:R0:W-:Y:S01]  /*d27e0*/  STL [R1+0x2c50], R4 ;  /* 0x002c500401007387 */ /* 0x0001e20000100800 */
[----:B------:R-:W-:Y:S01]  /*d27f0*/  ISETP.LT.AND P1, PT, R0, UR21, !P0 ;  /* 0x0000001500007c0c */ /* 0x000fe2000c721270 */
[----:B------:R-:W-:Y:S01]  /*d2800*/  VIADD R11, R29, 0xea ;  /* 0x000000ea1d0b7836 */ /* 0x000fe20000000000 */
[----:B-1----:R-:W-:Y:S01]  /*d2810*/  UMOV UR16, UR22 ;  /* 0x0000001600107c82 */ /* 0x002fe20008000000 */
[----:B------:R-:W1:Y:S07]  /*d2820*/  LDCU.64 UR8, c[0x0][0x398] ;  /* 0x00007300ff0877ac */ /* 0x000e6e0008000a00 */
[----:B------:R-:W-:-:S02]  /*d2830*/  @P2 LOP3.LUT R14, R14, 0x8000, RZ, 0xfc, !PT ;  /* 0x000080000e0e2812 */ /* 0x000fc400078efcff */
[----:B------:R-:W-:Y:S02]  /*d2840*/  ISETP.GE.AND P0, PT, R25, UR7, PT ;  /* 0x0000000719007c0c */ /* 0x000fe4000bf06270 */
[----:B------:R-:W-:Y:S01]  /*d2850*/  LOP3.LUT R14, R14, 0xffffbfff, RZ, 0xc0, !PT ;  /* 0xffffbfff0e0e7812 */ /* 0x000fe200078ec0ff */
[----:B0-----:R-:W-:Y:S02]  /*d2860*/  IMAD.U32 R4, RZ, RZ, UR27 ;  /* 0x0000001bff047e24 */ /* 0x001fe4000f8e00ff */
[----:B------:R-:W-:Y:S01]  /*d2870*/  VIADD R25, R29, 0xe8 ;  /* 0x000000e81d197836 */ /* 0x000fe20000000000 */
[----:B------:R-:W0:Y:S01]  /*d2880*/  LDCU.64 UR6, c[0x0][0x398] ;  /* 0x00007300ff0677ac */ /* 0x000e220008000a00 */
[----:B------:R-:W-:Y:S02]  /*d2890*/  @P1 LOP3.LUT R14, R14, 0x4000, RZ, 0xfc, !PT ;  /* 0x000040000e0e1812 */ /* 0x000fe400078efcff */
[----:B----4-:R-:W-:Y:S01]  /*d28a0*/  ISETP.LT.AND P1, PT, R3, UR12, !P0 ;  /* 0x0000000c03007c0c */ /* 0x010fe2000c721270 */
[----:B------:R4:W-:Y:S01]  /*d28b0*/  STL [R1+0x2c5c], R4 ;  /* 0x002c5c0401007387 */ /* 0x0009e20000100800 */
[----:B------:R-:W-:-:S02]  /*d28c0*/  ISETP.LT.AND P0, PT, R0, UR20, !P0 ;  /* 0x0000001400007c0c */ /* 0x000fc4000c701270 */
[----:B------:R-:W-:Y:S01]  /*d28d0*/  LOP3.LUT R14, R14, 0xffffdfff, RZ, 0xc0, !PT ;  /* 0xffffdfff0e0e7812 */ /* 0x000fe200078ec0ff */
[----:B----4-:R-:W-:Y:S01]  /*d28e0*/  IMAD.U32 R4, RZ, RZ, UR11 ;  /* 0x0000000bff047e24 */ /* 0x010fe2000f8e00ff */
[----:B------:R-:W4:Y:S07]  /*d28f0*/  LDCU.64 UR10, c[0x0][0x398] ;  /* 0x00007300ff0a77ac */ /* 0x000f2e0008000a00 */
        /* <DEDUP_REMOVED lines=14> */
[----:B------:R4:W-:Y:S01]  /*d29e0*/  STL [R1+0x2c60], R4 ;  /* 0x002c600401007387 */ /* 0x0009e20000100800 */
[C---:B------:R-:W-:Y:S01]  /*d29f0*/  VIADD R11, R29.reuse, 0xe6 ;  /* 0x000000e61d0b7836 */ /* 0x040fe20000000000 */
[----:B0-----:R-:W-:Y:S01]  /*d2a00*/  UMOV UR12, UR6 ;  /* 0x00000006000c7c82 */ /* 0x001fe20008000000 */
[----:B------:R-:W-:Y:S01]  /*d2a10*/  VIADD R25, R29, 0xe4 ;  /* 0x000000e41d197836 */ /* 0x000fe20000000000 */
[----:B------:R-:W0:Y:S01]  /*d2a20*/  LDCU.64 UR4, c[0x0][0x398] ;  /* 0x00007300ff0477ac */ /* 0x000e220008000a00 */
[----:B------:R-:W0:Y:S05]  /*d2a30*/  LDCU.64 UR16, c[0x0][0x398] ;  /* 0x00007300ff1077ac */ /* 0x000e2a0008000a00 */
[----:B------:R-:W-:Y:S01]  /*d2a40*/  @P1 LOP3.LUT R14, R14, 0x200, RZ, 0xfc, !PT ;  /* 0x000002000e0e1812 */ /* 0x000fe200078efcff */
[----:B----4-:R-:W-:Y:S01]  /*d2a50*/  IMAD.U32 R4, RZ, RZ, UR19 ;  /* 0x00000013ff047e24 */ /* 0x010fe2000f8e00ff */
[----:B------:R-:W4:Y:S02]  /*d2a60*/  LDCU.64 UR18, c[0x0][0x398] ;  /* 0x00007300ff1277ac */ /* 0x000f240008000a00 */
[----:B------:R-:W-:-:S02]  /*d2a70*/  LOP3.LUT R14, R14, 0xfffffeff, RZ, 0xc0, !PT ;  /* 0xfffffeff0e0e7812 */ /* 0x000fc400078ec0ff */
[----:B------:R0:W-:Y:S02]  /*d2a80*/  STL [R1+0x2c6c], R4 ;  /* 0x002c6c0401007387 */ /* 0x0001e40000100800 */
[----:B------:R-:W-:Y:S02]  /*d2a90*/  @P0 LOP3.LUT R14, R14, 0x100, RZ, 0xfc, !PT ;  /* 0x000001000e0e0812 */ /* 0x000fe400078efcff */
[----:B------:R-:W-:-:S04]  /*d2aa0*/  ISETP.GE.AND P0, PT, R11, UR13, PT ;  /* 0x0000000d0b007c0c */ /* 0x000fc8000bf06270 */
[----:B-1----:R-:W-:Y:S01]  /*d2ab0*/  ISETP.LT.AND P2, PT, R3, UR8, !P0 ;  /* 0x0000000803007c0c */ /* 0x002fe2000c741270 */
[----:B0-----:R-:W-:-:S05]  /*d2ac0*/  IMAD.U32 R4, RZ, RZ, UR23 ;  /* 0x00000017ff047e24 */ /* 0x001fca000f8e00ff */
[----:B------:R0:W-:Y:S01]  /*d2ad0*/  STL [R1+0x2c70], R4 ;  /* 0x002c700401007387 */ /* 0x0001e20000100800 */
[----:B------:R-:W-:Y:S02]  /*d2ae0*/  ISETP.LT.AND P1, PT, R0, UR12, !P0 ;  /* 0x0000000c00007c0c */ /* 0x000fe4000c721270 */
[----:B------:R-:W-:Y:S01]  /*d2af0*/  LOP3.LUT R14, R14, 0xffffff7f, RZ, 0xc0, !PT ;  /* 0xffffff7f0e0e7812 */ /* 0x000fe200078ec0ff */
[----:B----4-:R-:W-:Y:S01]  /*d2b00*/  UMOV UR10, UR18 ;  /* 0x00000012000a7c82 */ /* 0x010fe20008000000 */
[----:B------:R-:W-:Y:S01]  /*d2b10*/  VIADD R11, R29, 0xe2 ;  /* 0x000000e21d0b7836 */ /* 0x000fe20000000000 */
[----:B------:R-:W-:Y:S01]  /*d2b20*/  UMOV UR14, UR16 ;  /* 0x00000010000e7c82 */ /* 0x000fe20008000000 */
[----:B0-----:R-:W-:Y:S01]  /*d2b30*/  IMAD.U32 R4, RZ, RZ, UR7 ;  /* 0x00000007ff047e24 */ /* 0x001fe2000f8e00ff */
[----:B------:R-:W0:Y:S01]  /*d2b40*/  LDCU.64 UR6, c[0x0][0x398] ;  /* 0x00007300ff0677ac */ /* 0x000e220008000a00 */
[----:B------:R-:W-:Y:S02]  /*d2b50*/  @P2 LOP3.LUT R14, R14, 0x80, RZ, 0xfc, !PT ;  /* 0x000000800e0e2812 */ /* 0x000fe400078efcff */
[----:B------:R-:W-:Y:S01]  /*d2b60*/  ISETP.GE.AND P0, PT, R25, UR11, PT ;  /* 0x0000000b19007c0c */ /* 0x000fe2000bf06270 */
[----:B------:R-:W1:Y:S01]  /*d2b70*/  LDCU.64 UR12, c[0x0][0x398] ;  /* 0x00007300ff0c77ac */ /* 0x000e620008000a00 */
[----:B------:R-:W-:-:S04]  /*d2b80*/  LOP3.LUT R14, R14, 0xffffffbf, RZ, 0xc0, !PT ;  /* 0xffffffbf0e0e7812 */ /* 0x000fc800078ec0ff */
[----:B------:R-:W-:Y:S02]  /*d2b90*/  @P1 LOP3.LUT R14, R14, 0x40, RZ, 0xfc, !PT ;  /* 0x000000400e0e1812 */ /* 0x000fe400078efcff */
[----:B0-----:R-:W-:Y:S02]  /*d2ba0*/  ISETP.LT.AND P1, PT, R3, UR6, !P0 ;  /* 0x0000000603007c0c */ /* 0x001fe4000c721270 */
[----:B------:R-:W-:Y:S02]  /*d2bb0*/  ISETP.LT.AND P0, PT, R0, UR10, !P0 ;  /* 0x0000000a00007c0c */ /* 0x000fe4000c701270 */
[----:B------:R-:W-:Y:S01]  /*d2bc0*/  LOP3.LUT R14, R14, 0xffffffdf, RZ, 0xc0, !PT ;  /* 0xffffffdf0e0e7812 */ /* 0x000fe200078ec0ff */
[----:B------:R-:W0:Y:S08]  /*d2bd0*/  LDCU.64 UR10, c[0x0][0x398] ;  /* 0x00007300ff0a77ac */ /* 0x000e300008000a00 */
[----:B------:R-:W-:-:S04]  /*d2be0*/  @P1 LOP3.LUT R14, R14, 0x20, RZ, 0xfc, !PT ;  /* 0x000000200e0e1812 */ /* 0x000fc800078efcff */
[----:B------:R-:W-:-:S04]  /*d2bf0*/  LOP3.LUT R14, R14, 0xffffffef, RZ, 0xc0, !PT ;  /* 0xffffffef0e0e7812 */ /* 0x000fc800078ec0ff */
[----:B------:R-:W-:Y:S02]  /*d2c00*/  @P0 LOP3.LUT R14, R14, 0x10, RZ, 0xfc, !PT ;  /* 0x000000100e0e0812 */ /* 0x000fe400078efcff */
[----:B------:R-:W-:-:S04]  /*d2c10*/  ISETP.GE.AND P0, PT, R11, UR15, PT ;  /* 0x0000000f0b007c0c */ /* 0x000fc8000bf06270 */
[----:B------:R-:W-:Y:S02]  /*d2c20*/  ISETP.LT.AND P1, PT, R3, UR4, !P0 ;  /* 0x0000000403007c0c */ /* 0x000fe4000c721270 */
[----:B------:R-:W-:Y:S02]  /*d2c30*/  ISETP.LT.AND P0, PT, R0, UR14, !P0 ;  /* 0x0000000e00007c0c */ /* 0x000fe4000c701270 */
[----:B------:R-:W-:Y:S01]  /*d2c40*/  LOP3.LUT R14, R14, 0xfffffff7, RZ, 0xc0, !PT ;  /* 0xfffffff70e0e7812 */ /* 0x000fe200078ec0ff */
[----:B------:R-:W-:Y:S01]  /*d2c50*/  VIADD R25, R29, 0xe0 ;  /* 0x000000e01d197836 */ /* 0x000fe20000000000 */
[----:B------:R4:W-:Y:S01]  /*d2c60*/  STL [R1+0x2c74], R4 ;  /* 0x002c740401007387 */ /* 0x0009e20000100800 */
[----:B0-----:R-:W-:Y:S01]  /*d2c70*/  UMOV UR8, UR10 ;  /* 0x0000000a00087c82 */ /* 0x001fe20008000000 */
[----:B------:R-:W0:Y:S05]  /*d2c80*/  LDCU.64 UR14, c[0x0][0x398] ;  /* 0x00007300ff0e77ac */ /* 0x000e2a0008000a00 */
[----:B------:R-:W-:-:S04]  /*d2c90*/  @P1 LOP3.LUT R14, R14, 0x8, RZ, 0xfc, !PT ;  /* 0x000000080e0e1812 */ /* 0x000fc800078efcff */
[----:B------:R-:W-:-:S04]  /*d2ca0*/  LOP3.LUT R14, R14, 0xfffffffb, RZ, 0xc0, !PT ;  /* 0xfffffffb0e0e7812 */ /* 0x000fc800078ec0ff */
[----:B------:R-:W-:Y:S02]  /*d2cb0*/  @P0 LOP3.LUT R14, R14, 0x4, RZ, 0xfc, !PT ;  /* 0x000000040e0e0812 */ /* 0x000fe400078efcff */
[----:B------:R-:W-:Y:S01]  /*d2cc0*/  ISETP.GE.AND P0, PT, R25, UR9, PT ;  /* 0x0000000919007c0c */ /* 0x000fe2000bf06270 */
[----:B----4-:R-:W-:-:S03]  /*d2cd0*/  IMAD.U32 R4, RZ, RZ, UR19 ;  /* 0x00000013ff047e24 */ /* 0x010fc6000f8e00ff */
[----:B-1----:R-:W-:Y:S02]  /*d2ce0*/  ISETP.LT.AND P1, PT, R3, UR12, !P0 ;  /* 0x0000000c03007c0c */ /* 0x002fe4000c721270 */
[----:B------:R1:W-:Y:S01]  /*d2cf0*/  STL [R1+0x2c78], R4 ;  /* 0x002c780401007387 */ /* 0x0003e20000100800 */
[----:B------:R-:W-:Y:S02]  /*d2d00*/  ISETP.LT.AND P0, PT, R0, UR8, !P0 ;  /* 0x0000000800007c0c */ /* 0x000fe4000c701270 */
[----:B------:R-:W-:Y:S01]  /*d2d10*/  LOP3.LUT R14, R14, 0xfffffffd, RZ, 0xc0, !PT ;  /* 0xfffffffd0e0e7812 */ /* 0x000fe200078ec0ff */
[----:B------:R-:W-:Y:S02]  /*d2d20*/  VIADD R11, R29, 0xde ;  /* 0x000000de1d0b7836 */ /* 0x000fe40000000000 */
[----:B------:R-:W-:Y:S01]  /*d2d30*/  IMAD.U32 R16, RZ, RZ, UR17 ;  /* 0x00000011ff107e24 */ /* 0x000fe2000f8e00ff */
[----:B------:R-:W4:Y:S01]  /*d2d40*/  LDCU.64 UR8, c[0x0][0x398] ;  /* 0x00007300ff0877ac */ /* 0x000f220008000a00 */
[----:B-1----:R-:W-:Y:S01]  /*d2d50*/  IMAD.U32 R4, RZ, RZ, UR11 ;  /* 0x0000000bff047e24 */ /* 0x002fe2000f8e00ff */
[----:B------:R-:W1:Y:S02]  /*d2d60*/  LDCU.64 UR10, c[0x0][0x398] ;  /* 0x00007300ff0a77ac */ /* 0x000e640008000a00 */
[----:B------:R-:W-:-:S04]  /*d2d70*/  @P1 LOP3.LUT R14, R14, 0x2, RZ, 0xfc, !PT ;  /* 0x000000020e0e1812 */ /* 0x000fc800078efcff */
[----:B------:R-:W-:-:S04]  /*d2d80*/  LOP3.LUT R14, R14, 0xfffffffe, RZ, 0xc0, !PT ;  /* 0xfffffffe0e0e7812 */ /* 0x000fc800078ec0ff */
[----:B------:R-:W-:Y:S02]  /*d2d90*/  @P0 LOP3.LUT R14, R14, 0x1, RZ, 0xfc, !PT ;  /* 0x000000010e0e0812 */ /* 0x000fe400078efcff */
[----:B------:R-:W-:Y:S01]  /*d2da0*/  ISETP.GE.AND P0, PT, R11, UR7, PT ;  /* 0x000000070b007c0c */ /* 0x000fe2000bf06270 */
[----:B0-----:R-:W-:-:S03]  /*d2db0*/  UMOV UR6, UR14 ;  /* 0x0000000e00067c82 */ /* 0x001fc60008000000 */
[----:B-1----:R-:W-:Y:S01]  /*d2dc0*/  ISETP.LT.AND P2, PT, R3, UR10, !P0 ;  /* 0x0000000a03007c0c */ /* 0x002fe2000c741270 */
[----:B------:R-:W-:Y:S04]  /*d2dd0*/  STL [R1+0x3704], R16 ;  /* 0x0037041001007387 */ /* 0x000fe80000100800 */
[----:B------:R0:W-:Y:S01]  /*d2de0*/  STL [R1+0x2c80], R4 ;  /* 0x002c800401007387 */ /* 0x0001e20000100800 */
[----:B------:R-:W-:Y:S01]  /*d2df0*/  ISETP.LT.AND P1, PT, R0, UR6, !P0 ;  /* 0x0000000600007c0c */ /* 0x000fe2000c721270 */
[----:B------:R-:W-:Y:S01]  /*d2e00*/  VIADD R25, R29, 0xdc ;  /* 0x000000dc1d197836 */ /* 0x000fe20000000000 */
[----:B------:R-:W1:Y:S01]  /*d2e10*/  LDCU.64 UR6, c[0x0][0x398] ;  /* 0x00007300ff0677ac */ /* 0x000e620008000a00 */
[----:B0-----:R-:W-:Y:S01]  /*d2e20*/  IMAD.U32 R4, RZ, RZ, UR15 ;  /* 0x0000000fff047e24 */ /* 0x001fe2000f8e00ff */
[----:B------:R-:W0:Y:S03]  /*d2e30*/  LDCU.64 UR14, c[0x0][0x398] ;  /* 0x00007300ff0e77ac */ /* 0x000e260008000a00 */
[----:B------:R-:W-:-:S02]  /*d2e40*/  @P2 LOP3.LUT R17, R17, 0x80000000, RZ, 0xfc, !PT ;  /* 0x8000000011112812 */ /* 0x000fc400078efcff */
[----:B------:R-:W-:Y:S02]  /*d2e50*/  ISETP.GE.AND P0, PT, R25, UR5, PT ;  /* 0x0000000519007c0c */ /* 0x000fe4000bf06270 */
[----:B------:R-:W-:-:S04]  /*d2e60*/  LOP3.LUT R17, R17, 0xbfffffff, RZ, 0xc0, !PT ;  /* 0xbfffffff11117812 */ /* 0x000fc800078ec0ff */
[----:B------:R-:W-:Y:S02]  /*d2e70*/  @P1 LOP3.LUT R17, R17, 0x40000000, RZ, 0xfc, !PT ;  /* 0x4000000011111812 */ /* 0x000fe400078efcff */
[----:B----4-:R-:W-:Y:S02]  /*d2e80*/  ISETP.LT.AND P1, PT, R3, UR8, !P0 ;  /* 0x0000000803007c0c */ /* 0x010fe4000c721270 */
[----:B------:R-:W-:Y:S01]  /*d2e90*/  LOP3.LUT R17, R17, 0xdfffffff, RZ, 0xc0, !PT ;  /* 0xdfffffff11117812 */ /* 0x000fe200078ec0ff */
[----:B0-----:R-:W-:Y:S02]  /*d2ea0*/  UMOV UR4, UR14 ;  /* 0x0000000e00047c82 */ /* 0x001fe40008000000 */
[----:B------:R-:W-:Y:S02]  /*d2eb0*/  ISETP.LT.AND P0, PT, R0, UR4, !P0 ;  /* 0x0000000400007c0c */ /* 0x000fe4000c701270 */
[----:B------:R-:W0:Y:S06]  /*d2ec0*/  LDCU.64 UR4, c[0x0][0x398] ;  /* 0x00007300ff0477ac */ /* 0x000e2c0008000a00 */
[----:B------:R-:W-:Y:S01]  /*d2ed0*/  @P1 LOP3.LUT R17, R17, 0x20000000, RZ, 0xfc, !PT ;  /* 0x2000000011111812 */ /* 0x000fe200078efcff */
[----:B------:R-:W-:-:S03]  /*d2ee0*/  VIADD R11, R29, 0xda ;  /* 0x000000da1d0b7836 */ /* 0x000fc60000000000 */
[----:B------:R-:W-:-:S04]  /*d2ef0*/  LOP3.LUT R17, R17, 0xefffffff, RZ, 0xc0, !PT ;  /* 0xefffffff11117812 */ /* 0x000fc800078ec0ff */
[----:B------:R-:W-:Y:S02]  /*d2f00*/  @P0 LOP3.LUT R17, R17, 0x10000000, RZ, 0xfc, !PT ;  /* 0x1000000011110812 */ /* 0x000fe400078efcff */
[----:B------:R-:W-:Y:S01]  /*d2f10*/  ISETP.GE.AND P0, PT, R11, UR13, PT ;  /* 0x0000000d0b007c0c */ /* 0x000fe2000bf06270 */
[----:B------:R4:W-:Y:S01]  /*d2f20*/  STL [R1+0x2c84], R4 ;  /* 0x002c840401007387 */ /* 0x0009e20000100800 */
[----:B------:R-:W2:Y:S02]  /*d2f30*/  LDCU.64 UR12, c[0x0][0x398] ;  /* 0x00007300ff0c77ac */ /* 0x000ea40008000a00 */
[----:B-1----:R-:W-:Y:S01]  /*d2f40*/  ISETP.LT.AND P1, PT, R3, UR6, !P0 ;  /* 0x0000000603007c0c */ /* 0x002fe2000c721270 */
[----:B0-----:R-:W-:Y:S01]  /*d2f50*/  UMOV UR8, UR4 ;  /* 0x0000000400087c82 */ /* 0x001fe20008000000 */
[----:B------:R-:W-:Y:S02]  /*d2f60*/  LOP3.LUT R17, R17, 0xf7ffffff, RZ, 0xc0, !PT ;  /* 0xf7ffffff11117812 */ /* 0x000fe400078ec0ff */
[----:B------:R-:W-:Y:S01]  /*d2f70*/  ISETP.LT.AND P0, PT, R0, UR8, !P0 ;  /* 0x0000000800007c0c */ /* 0x000fe2000c701270 */
[----:B----4-:R-:W-:Y:S01]  /*d2f80*/  IMAD.U32 R4, RZ, RZ, UR5 ;  /* 0x00000005ff047e24 */ /* 0x010fe2000f8e00ff */
[----:B------:R-:W0:Y:S01]  /*d2f90*/  LDCU.64 UR4, c[0x0][0x398] ;  /* 0x00007300ff0477ac */ /* 0x000e220008000a00 */
[----:B------:R-:W-:-:S06]  /*d2fa0*/  VIADD R11, R29, 0xd8 ;  /* 0x000000d81d0b7836 */ /* 0x000fcc0000000000 */
[----:B------:R-:W-:-:S04]  /*d2fb0*/  @P1 LOP3.LUT R17, R17, 0x8000000, RZ, 0xfc, !PT ;  /* 0x0800000011111812 */ /* 0x000fc800078efcff */
[----:B------:R-:W-:-:S04]  /*d2fc0*/  LOP3.LUT R17, R17, 0xfbffffff, RZ, 0xc0, !PT ;  /* 0xfbffffff11117812 */ /* 0x000fc800078ec0ff */
[----:B------:R-:W-:Y:S02]  /*d2fd0*/  @P0 LOP3.LUT R17, R17, 0x4000000, RZ, 0xfc, !PT ;  /* 0x0400000011110812 */ /* 0x000fe400078efcff */
[----:B------:R-:W-:Y:S01]  /*d2fe0*/  ISETP.GE.AND P0, PT, R11, UR11, PT ;  /* 0x0000000b0b007c0c */ /* 0x000fe2000bf06270 */
[----:B--2---:R-:W-:Y:S01]  /*d2ff0*/  UMOV UR6, UR12 ;  /* 0x0000000c00067c82 */ /* 0x004fe20008000000 */
[----:B------:R-:W1:Y:S02]  /*d3000*/  LDCU.64 UR10, c[0x0][0x398] ;  /* 0x00007300ff0a77ac */ /* 0x000e640008000a00 */
[----:B0-----:R-:W-:Y:S02]  /*d3010*/  ISETP.LT.AND P1, PT, R3, UR4, !P0 ;  /* 0x0000000403007c0c */ /* 0x001fe4000c721270 */
[----:B------:R-:W-:Y:S02]  /*d3020*/  ISETP.LT.AND P0, PT, R0, UR6, !P0 ;  /* 0x0000000600007c0c */ /* 0x000fe4000c701270 */
[----:B------:R-:W-:Y:S01]  /*d3030*/  LOP3.LUT R17, R17, 0xfdffffff, RZ, 0xc0, !PT ;  /* 0xfdffffff11117812 */ /* 0x000fe200078ec0ff */
[----:B------:R-:W-:Y:S01]  /*d3040*/  UMOV UR63, UR13 ;  /* 0x0000000d003f7c82 */ /* 0x000fe20008000000 */
[----:B------:R-:W0:Y:S01]  /*d3050*/  LDCU.64 UR12, c[0x0][0x398] ;  /* 0x00007300ff0c77ac */ /* 0x000e220008000a00 */
[----:B------:R-:W-:-:S06]  /*d3060*/  VIADD R11, R29, 0xd6 ;  /* 0x000000d61d0b7836 */ /* 0x000fcc0000000000 */
[----:B------:R-:W-:-:S04]  /*d3070*/  @P1 LOP3.LUT R17, R17, 0x2000000, RZ, 0xfc, !PT ;  /* 0x0200000011111812 */ /* 0x000fc800078efcff */
[----:B------:R-:W-:-:S04]  /*d3080*/  LOP3.LUT R17, R17, 0xfeffffff, RZ, 0xc0, !PT ;  /* 0xfeffffff11117812 */ /* 0x000fc800078ec0ff */
[----:B------:R-:W-:Y:S02]  /*d3090*/  @P0 LOP3.LUT R17, R17, 0x1000000, RZ, 0xfc, !PT ;  /* 0x0100000011110812 */ /* 0x000fe400078efcff */
[----:B------:R-:W-:Y:S01]  /*d30a0*/  ISETP.GE.AND P0, PT, R11, UR9, PT ;  /* 0x000000090b007c0c */ /* 0x000fe2000bf06270 */
[----:B0-----:R-:W-:Y:S01]  /*d30b0*/  UMOV UR4, UR12 ;  /* 0x0000000c00047c82 */ /* 0x001fe20008000000 */
[----:B------:R-:W0:Y:S02]  /*d30c0*/  LDCU.64 UR8, c[0x0][0x398] ;  /* 0x00007300ff0877ac */ /* 0x000e240008000a00 */
[----:B-1----:R-:W-:Y:S02]  /*d30d0*/  ISETP.LT.AND P1, PT, R3, UR10, !P0 ;  /* 0x0000000a03007c0c */ /* 0x002fe4000c721270 */
[----:B------:R-:W-:Y:S02]  /*d30e0*/  ISETP.LT.AND P0, PT, R0, UR4, !P0 ;  /* 0x0000000400007c0c */ /* 0x000fe4000c701270 */
[----:B------:R-:W-:Y:S01]  /*d30f0*/  LOP3.LUT R17, R17, 0xff7fffff, RZ, 0xc0, !PT ;  /* 0xff7fffff11117812 */ /* 0x000fe200078ec0ff */
[----:B------:R-:W-:-:S08]  /*d3100*/  VIADD R11, R29, 0xd4 ;  /* 0x000000d41d0b7836 */ /* 0x000fd00000000000 */
[----:B------:R-:W-:-:S04]  /*d3110*/  @P1 LOP3.LUT R17, R17, 0x800000, RZ, 0xfc, !PT ;  /* 0x0080000011111812 */ /* 0x000fc800078efcff */
[----:B------:R-:W-:-:S04]  /*d3120*/  LOP3.LUT R17, R17, 0xffbfffff, RZ, 0xc0, !PT ;  /* 0xffbfffff11117812 */ /* 0x000fc800078ec0ff */
[----:B------:R-:W-:Y:S02]  /*d3130*/  @P0 LOP3.LUT R17, R17, 0x400000, RZ, 0xfc, !PT ;  /* 0x0040000011110812 */ /* 0x000fe400078efcff */
[----:B------:R-:W-:Y:S01]  /*d3140*/  ISETP.GE.AND P0, PT, R11, UR7, PT ;  /* 0x000000070b007c0c */ /* 0x000fe2000bf06270 */
[----:B------:R-:W1:Y:S03]  /*d3150*/  LDCU.64 UR6, c[0x0][0x398] ;  /* 0x00007300ff0677ac */ /* 0x000e660008000a00 */
[----:B0-----:R-:W-:Y:S02]  /*d3160*/  ISETP.LT.AND P1, PT, R3, UR8, !P0 ;  /* 0x0000000803007c0c */ /* 0x001fe4000c721270 */
[----:B---3--:R-:W-:Y:S02]  /*d3170*/  ISETP.LT.AND P0, PT, R0, UR60, !P0 ;  /* 0x0000003c00007c0c */ /* 0x008fe4000c701270 */
[----:B------:R-:W-:Y:S01]  /*d3180*/  LOP3.LUT R17, R17, 0xffdfffff, RZ, 0xc0, !PT ;  /* 0xffdfffff11117812 */ /* 0x000fe200078ec0ff */
[----:B------:R-:W-:-:S08]  /*d3190*/  VIADD R11, R29, 0xd2 ;  /* 0x000000d21d0b7836 */ /* 0x000fd00000000000 */
[----:B------:R-:W-:-:S04]  /*d31a0*/  @P1 LOP3.LUT R17, R17, 0x200000, RZ, 0xfc, !PT ;  /* 0x0020000011111812 */ /* 0x000fc800078efcff */
[----:B------:R-:W-:-:S04]  /*d31b0*/  LOP3.LUT R17, R17, 0xffefffff, RZ, 0xc0, !PT ;  /* 0xffefffff11117812 */ /* 0x000fc800078ec0ff */
[----:B------:R-:W-:Y:S02]  /*d31c0*/  @P0 LOP3.LUT R17, R17, 0x100000, RZ, 0xfc, !PT ;  /* 0x0010000011110812 */ /* 0x000fe400078efcff */
[----:B------:R-:W-:Y:S01]  /*d31d0*/  ISETP.GE.AND P0, PT, R11, UR5, PT ;  /* 0x000000050b007c0c */ /* 0x000fe2000bf06270 */
[----:B------:R-:W0:Y:S03]  /*d31e0*/  LDCU.64 UR4, c[0x0][0x398] ;  /* 0x00007300ff0477ac */ /* 0x000e260008000a00 */
        /* <DEDUP_REMOVED lines=10> */
[----:B------:R-:W-:Y:S02]  /*d3290*/  ISETP.LT.AND P0, PT, R0, UR56, !P0 ;  /* 0x0000003800007c0c */ /* 0x000fe4000c701270 */
        /* <DEDUP_REMOVED lines=28> */
[----:B------:R-:W-:Y:S01]  /*d3460*/  UMOV UR18, UR49 ;  /* 0x0000003100127c82 */ /* 0x000fe20008000000 */
[----:B------:R-:W-:Y:S01]  /*d3470*/  UMOV UR19, UR48 ;  /* 0x0000003000137c82 */ /* 0x000fe20008000000 */
[----:B------:R-:W1:Y:S01]  /*d3480*/  LDCU.64 UR48, c[0x0][0x398] ;  /* 0x00007300ff3077ac */ /* 0x000e620008000a00 */
[----:B------:R-:W-:-:S05]  /*d3490*/  VIADD R11, R29, 0xc8 ;  /* 0x000000c81d0b7836 */ /* 0x000fca0000000000 */
[----:B------:R-:W-:-:S04]  /*d34a0*/  @P1 LOP3.LUT R17, R17, 0x800, RZ, 0xfc, !PT ;  /* 0x0000080011111812 */ /* 0x000fc800078efcff */
[----:B------:R-:W-:-:S04]  /*d34b0*/  LOP3.LUT R17, R17, 0xfffffbff, RZ, 0xc0, !PT ;  /* 0xfffffbff11117812 */ /* 0x000fc800078ec0ff */
[----:B------:R-:W-:Y:S02]  /*d34c0*/  @P0 LOP3.LUT R17, R17, 0x400, RZ, 0xfc, !PT ;  /* 0x0000040011110812 */ /* 0x000fe400078efcff */
[----:B------:R-:W-:Y:S01]  /*d34d0*/  ISETP.GE.AND P0, PT, R11, UR11, PT ;  /* 0x0000000b0b007c0c */ /* 0x000fe2000bf06270 */
[----:B------:R-:W2:Y:S03]  /*d34e0*/  LDCU.64 UR10, c[0x0][0x398] ;  /* 0x00007300ff0a77ac */ /* 0x000ea60008000a00 */
[----:B0-----:R-:W-:Y:S02]  /*d34f0*/  ISETP.LT.AND P1, PT, R3, UR4, !P0 ;  /* 0x0000000403007c0c */ /* 0x001fe4000c721270 */
[----:B-1----:R-:W-:Y:S02]  /*d3500*/  ISETP.LT.AND P0, PT, R0, UR48, !P0 ;  /* 0x0000003000007c0c */ /* 0x002fe4000c701270 */
[----:B------:R-:W-:Y:S01]  /*d3510*/  LOP3.LUT R17, R17, 0xfffffdff, RZ, 0xc0, !PT ;  /* 0xfffffdff11117812 */ /* 0x000fe200078ec0ff */
[----:B------:R-:W-:Y:S01]  /*d3520*/  UMOV UR17, UR47 ;  /* 0x0000002f00117c82 */ /* 0x000fe20008000000 */
[----:B------:R-:W-:Y:S01]  /*d3530*/  UMOV UR14, UR46 ;  /* 0x0000002e000e7c82 */ /* 0x000fe20008000000 */
[----:B------:R-:W0:Y:S01]  /*d3540*/  LDCU.64 UR46, c[0x0][0x398] ;  /* 0x00007300ff2e77ac */ /* 0x000e220008000a00 */
[----:B------:R-:W-:-:S05]  /*d3550*/  VIADD R11, R29, 0xc6 ;  /* 0x000000c61d0b7836 */ /* 0x000fca0000000000 */
[----:B------:R-:W-:-:S04]  /*d3560*/  @P1 LOP3.LUT R17, R17, 0x200, RZ, 0xfc, !PT ;  /* 0x0000020011111812 */ /* 0x000fc800078efcff */
[----:B------:R-:W-:-:S04]  /*d3570*/  LOP3.LUT R17, R17, 0xfffffeff, RZ, 0xc0, !PT ;  /* 0xfffffeff11117812 */ /* 0x000fc800078ec0ff */
[----:B------:R-:W-:Y:S02]  /*d3580*/  @P0 LOP3.LUT R17, R17, 0x100, RZ, 0xfc, !PT ;  /* 0x0000010011110812 */ /* 0x000fe400078efcff */
[----:B------:R-:W-:Y:S01]  /*d3590*/  ISETP.GE.AND P0, PT, R11, UR9, PT ;  /* 0x000000090b007c0c */ /* 0x000fe2000bf06270 */
[----:B------:R-:W1:Y:S03]  /*d35a0*/  LDCU.64 UR8, c[0x0][0x398] ;  /* 0x00007300ff0877ac */ /* 0x000e660008000a00 */
[----:B--2---:R-:W-:Y:S02]  /*d35b0*/  ISETP.LT.AND P1, PT, R3, UR10, !P0 ;  /* 0x0000000a03007c0c */ /* 0x004fe4000c721270 */
[----:B0-----:R-:W-:Y:S02]  /*d35c0*/  ISETP.LT.AND P0, PT, R0, UR46, !P0 ;  /* 0x0000002e00007c0c */ /* 0x001fe4000c701270 */
        /* <DEDUP_REMOVED lines=9> */
[----:B------:R-:W2:Y:S03]  /*d3660*/  LDCU.64 UR6, c[0x0][0x398] ;  /* 0x00007300ff0677ac */ /* 0x000ea60008000a00 */
[----:B-1----:R-:W-:Y:S02]  /*d3670*/  ISETP.LT.AND P1, PT, R3, UR8, !P0 ;  /* 0x0000000803007c0c */ /* 0x002fe4000c721270 */
[----:B0-----:R-:W-:Y:S02]  /*d3680*/  ISETP.LT.AND P0, PT, R0, UR42, !P0 ;  /* 0x0000002a00007c0c */ /* 0x001fe4000c701270 */
[----:B------:R-:W-:Y:S01]  /*d3690*/  LOP3.LUT R17, R17, 0xffffffdf, RZ, 0xc0, !PT ;  /* 0xffffffdf11117812 */ /* 0x000fe200078ec0ff */
[----:B------:R-:W-:Y:S01]  /*d36a0*/  UMOV UR62, UR13 ;  /* 0x0000000d003e7c82 */ /* 0x000fe20008000000 */
[----:B------:R-:W-:Y:S01]  /*d36b0*/  UMOV UR50, UR35 ;  /* 0x0000002300327c82 */ /* 0x000fe20008000000 */
[----:B------:R-:W-:Y:S01]  /*d36c0*/  UMOV UR13, UR34 ;  /* 0x00000022000d7c82 */ /* 0x000fe20008000000 */
[----:B------:R-:W0:Y:S01]  /*d36d0*/  LDCU.64 UR34, c[0x0][0x398] ;  /* 0x00007300ff2277ac */ /* 0x000e220008000a00 */
[----:B------:R-:W-:-:S04]  /*d36e0*/  VIADD R11, R29, 0xc2 ;  /* 0x000000c21d0b7836 */ /* 0x000fc80000000000 */
        /* <DEDUP_REMOVED lines=8> */
[----:B------:R-:W-:-:S08]  /*d3770*/  VIADD R11, R29, 0xc0 ;  /* 0x000000c01d0b7836 */ /* 0x000fd00000000000 */
[----:B------:R-:W-:-:S04]  /*d3780*/  @P1 LOP3.LUT R17, R17, 0x8, RZ, 0xfc, !PT ;  /* 0x0000000811111812 */ /* 0x000fc800078efcff */
[----:B------:R-:W-:-:S04]  /*d3790*/  LOP3.LUT R17, R17, 0xfffffffb, RZ, 0xc0, !PT ;  /* 0xfffffffb11117812 */ /* 0x000fc800078ec0ff */
[----:B------:R-:W-:Y:S02]  /*d37a0*/  @P0 LOP3.LUT R17, R17, 0x4, RZ, 0xfc, !PT ;  /* 0x0000000411110812 */ /* 0x000fe400078efcff */
[----:B------:R-:W-:Y:S02]  /*d37b0*/  ISETP.GE.AND P0, PT, R11, UR11, PT ;  /* 0x0000000b0b007c0c */ /* 0x000fe4000bf06270 */
[----:B------:R-:W-:Y:S02]  /*d37c0*/  LOP3.LUT R17, R17, 0xfffffffd, RZ, 0xc0, !PT ;  /* 0xfffffffd11117812 */ /* 0x000fe400078ec0ff */
[----:B-1----:R-:W-:Y:S02]  /*d37d0*/  ISETP.LT.AND P1, PT, R3, UR4, !P0 ;  /* 0x0000000403007c0c */ /* 0x002fe4000c721270 */
[----:B------:R-:W-:Y:S01]  /*d37e0*/  ISETP.LT.AND P0, PT, R0, UR28, !P0 ;  /* 0x0000001c00007c0c */ /* 0x000fe2000c701270 */
[----:B------:R-:W-:Y:S01]  /*d37f0*/  UMOV UR25, UR39 ;  /* 0x0000002700197c82 */ /* 0x000fe20008000000 */
[----:B------:R-:W-:Y:S01]  /*d3800*/  UMOV UR60, UR38 ;  /* 0x00000026003c7c82 */ /* 0x000fe20008000000 */
[----:B------:R-:W0:Y:S01]  /*d3810*/  LDCU.64 UR38, c[0x0][0x398] ;  /* 0x00007300ff2677ac */ /* 0x000e220008000a00 */
[----:B------:R-:W-:Y:S01]  /*d3820*/  IMAD.U32 R18, RZ, RZ, UR15 ;  /* 0x0000000fff127e24 */ /* 0x000fe2000f8e00ff */
[----:B------:R-:W-:Y:S01]  /*d3830*/  UMOV UR27, UR37 ;  /* 0x00000025001b7c82 */ /* 0x000fe20008000000 */
[----:B------:R-:W1:Y:S01]  /*d3840*/  LDCU.64 UR36, c[0x0][0x398] ;  /* 0x00007300ff2477ac */ /* 0x000e620008000a00 */
[----:B------:R-:W-:Y:S01]  /*d3850*/  STL [R1+0x3630], R14 ;  /* 0x0036300e01007387 */ /* 0x000fe20000100800 */
[----:B------:R-:W-:Y:S01]  /*d3860*/  VIADD R11, R29, 0xbe ;  /* 0x000000be1d0b7836 */ /* 0x000fe20000000000 */
[----:B------:R-:W-:Y:S01]  /*d3870*/  UMOV UR12, UR32 ;  /* 0x00000020000c7c82 */ /* 0x000fe20008000000 */
[----:B------:R-:W-:Y:S01]  /*d3880*/  UMOV UR58, UR44 ;  /* 0x0000002c003a7c82 */ /* 0x000fe20008000000 */
[----:B------:R-:W-:Y:S01]  /*d3890*/  UMOV UR22, UR41 ;  /* 0x0000002900167c82 */ /* 0x000fe20008000000 */
[----:B------:R-:W-:Y:S01]  /*d38a0*/  @P1 LOP3.LUT R17, R17, 0x2, RZ, 0xfc, !PT ;  /* 0x0000000211111812 */ /* 0x000fe200078efcff */
[----:B------:R-:W-:Y:S01]  /*d38b0*/  STL [R1+0x36f8], R18 ;  /* 0x0036f81201007387 */ /* 0x000fe20000100800 */
[----:B------:R-:W2:Y:S01]  /*d38c0*/  LDCU.64 UR32, c[0x0][0x398] ;  /* 0x00007300ff2077ac */ /* 0x000ea20008000a00 */
[----:B------:R-:W-:Y:S01]  /*d38d0*/  UMOV UR16, UR40 ;  /* 0x0000002800107c82 */ /* 0x000fe20008000000 */
[----:B------:R-:W-:Y:S01]  /*d38e0*/  LOP3.LUT R17, R17, 0xfffffffe, RZ, 0xc0, !PT ;  /* 0xfffffffe11117812 */ /* 0x000fe200078ec0ff */
[----:B------:R-:W-:Y:S01]  /*d38f0*/  STL [R1+0x2c8c], R4 ;  /* 0x002c8c0401007387 */ /* 0x000fe20000100800 */
[----:B------:R-:W-:Y:S01]  /*d3900*/  UMOV UR15, UR45 ;  /* 0x0000002d000f7c82 */ /* 0x000fe20008000000 */
[----:B------:R-:W3:Y:S01]  /*d3910*/  LDCU.64 UR44, c[0x0][0x398] ;  /* 0x00007300ff2c77ac */ /* 0x000ee20008000a00 */
[----:B------:R-:W-:-:S02]  /*d3920*/  @P0 LOP3.LUT R17, R17, 0x1, RZ, 0xfc, !PT ;  /* 0x0000000111110812 */ /* 0x000fc400078efcff */
[----:B------:R-:W-:Y:S01]  /*d3930*/  ISETP.GE.AND P0, PT, R11, UR9, PT ;  /* 0x000000090b007c0c */ /* 0x000fe2000bf06270 */
[----:B------:R-:W4:Y:S01]  /*d3940*/  LDCU.64 UR40, c[0x0][0x398] ;  /* 0x00007300ff2877ac */ /* 0x000f220008000a00 */
[----:B------:R-:W-:Y:S01]  /*d3950*/  UMOV UR26, UR73 ;  /* 0x00000049001a7c82 */ /* 0x000fe20008000000 */
[----:B------:R-:W-:Y:S01]  /*d3960*/  UMOV UR23, UR72 ;  /* 0x0000004800177c82 */ /* 0x000fe20008000000 */
[----:B------:R0:W-:Y:S01]  /*d3970*/  STL [R1+0x3634], R17 ;  /* 0x0036341101007387 */ /* 0x0001e20000100800 */
[----:B------:R-:W-:Y:S01]  /*d3980*/  VIADD R11, R29, 0xbc ;  /* 0x000000bc1d0b7836 */ /* 0x000fe20000000000 */
[----:B------:R-:W2:Y:S01]  /*d3990*/  LDCU.64 UR72, c[0x0][0x398] ;  /* 0x00007300ff4877ac */ /* 0x000ea20008000a00 */
[----:B------:R-:W-:Y:S01]  /*d39a0*/  UMOV UR52, UR17 ;  /* 0x0000001100347c82 */ /* 0x000fe20008000000 */
[----:B------:R-:W2:Y:S01]  /*d39b0*/  LDCU.64 UR8, c[0x0][0x398] ;  /* 0x00007300ff0877ac */ /* 0x000ea20008000a00 */
[----:B------:R-:W2:Y:S01]  /*d39c0*/  LDCU.64 UR10, c[0x0][0x398] ;  /* 0x00007300ff0a77ac */ /* 0x000ea20008000a00 */
[----:B0-----:R-:W-:-:S05]  /*d39d0*/  IMAD.MOV.U32 R17, RZ, RZ, R3 ;  /* 0x000000ffff117224 */ /* 0x001fca00078e0003 */
[----:B------:R-:W-:Y:S02]  /*d39e0*/  ISETP.LT.AND P1, PT, R17, UR38, !P0 ;  /* 0x0000002611007c0c */ /* 0x000fe4000c721270 */
[----:B-1----:R-:W-:-:S11]  /*d39f0*/  ISETP.LT.AND P0, PT, R0, UR36, !P0 ;  /* 0x0000002400007c0c */ /* 0x002fd6000c701270 */
[----:B------:R-:W-:-:S04]  /*d3a00*/  @P1 LOP3.LUT R8, R8, 0x80000000, RZ, 0xfc, !PT ;  /* 0x8000000008081812 */ /* 0x000fc800078efcff */
[----:B------:R-:W-:-:S04]  /*d3a10*/  LOP3.LUT R8, R8, 0xbfffffff, RZ, 0xc0, !PT ;  /* 0xbfffffff08087812 */ /* 0x000fc800078ec0ff */
[----:B------:R-:W-:Y:S02]  /*d3a20*/  @P0 LOP3.LUT R8, R8, 0x40000000, RZ, 0xfc, !PT ;  /* 0x4000000008080812 */ /* 0x000fe400078efcff */
[----:B------:R-:W-:Y:S02]  /*d3a30*/  ISETP.GE.AND P0, PT, R11, UR7, PT ;  /* 0x000000070b007c0c */ /* 0x000fe4000bf06270 */
[----:B------:R-:W-:Y:S02]  /*d3a40*/  LOP3.LUT R8, R8, 0xdfffffff, RZ, 0xc0, !PT ;  /* 0xdfffffff08087812 */ /* 0x000fe400078ec0ff */
[----:B--2---:R-:W-:Y:S02]  /*d3a50*/  ISETP.LT.AND P1, PT, R17, UR32, !P0 ;  /* 0x0000002011007c0c */ /* 0x004fe4000c721270 */
[----:B------:R-:W-:Y:S01]  /*d3a60*/  ISETP.LT.AND P0, PT, R0, UR30, !P0 ;  /* 0x0000001e00007c0c */ /* 0x000fe2000c701270 */
[----:B------:R-:W-:Y:S01]  /*d3a70*/  VIADD R11, R29, 0xba ;  /* 0x000000ba1d0b7836 */ /* 0x000fe20000000000 */
[----:B------:R-:W0:Y:S09]  /*d3a80*/  LDCU.64 UR6, c[0x0][0x398] ;  /* 0x00007300ff0677ac */ /* 0x000e320008000a00 */
[----:B------:R-:W-:-:S04]  /*d3a90*/  @P1 LOP3.LUT R8, R8, 0x20000000, RZ, 0xfc, !PT ;  /* 0x2000000008081812 */ /* 0x000fc800078efcff */
[----:B------:R-:W-:-:S04]  /*d3aa0*/  LOP3.LUT R8, R8, 0xefffffff, RZ, 0xc0, !PT ;  /* 0xefffffff08087812 */ /* 0x000fc800078ec0ff */
[----:B------:R-:W-:Y:S02]  /*d3ab0*/  @P0 LOP3.LUT R8, R8, 0x10000000, RZ, 0xfc, !PT ;  /* 0x1000000008080812 */ /* 0x000fe400078efcff */
[----:B------:R-:W-:Y:S01]  /*d3ac0*/  ISETP.GE.AND P0, PT, R11, UR5, PT ;  /* 0x000000050b007c0c */ /* 0x000fe2000bf06270 */
[----:B------:R-:W1:Y:S03]  /*d3ad0*/  LDCU.64 UR4, c[0x0][0x398] ;  /* 0x00007300ff0477ac */ /* 0x000e660008000a00 */
[----:B---3--:R-:W-:Y:S02]  /*d3ae0*/  ISETP.LT.AND P1, PT, R17, UR44, !P0 ;  /* 0x0000002c11007c0c */ /* 0x008fe4000c721270 */
[----:B----4-:R-:W-:Y:S02]  /*d3af0*/  ISETP.LT.AND P0, PT, R0, UR40, !P0 ;  /* 0x0000002800007c0c */ /* 0x010fe4000c701270 */
[----:B------:R-:W-:Y:S01]  /*d3b00*/  LOP3.LUT R8, R8, 0xf7ffffff, RZ, 0xc0, !PT ;  /* 0xf7ffffff08087812 */ /* 0x000fe200078ec0ff */
[----:B------:R-:W-:-:S08]  /*d3b10*/  VIADD R11, R29, 0x5 ;  /* 0x000000051d0b7836 */ /* 0x000fd00000000000 */
[----:B------:R-:W-:-:S04]  /*d3b20*/  @P1 LOP3.LUT R8, R8, 0x8000000, RZ, 0xfc, !PT ;  /* 0x0800000008081812 */ /* 0x000fc800078efcff */
[----:B------:R-:W-:-:S04]  /*d3b30*/  LOP3.LUT R8, R8, 0xfbffffff, RZ, 0xc0, !PT ;  /* 0xfbffffff08087812 */ /* 0x000fc800078ec0ff */
[----:B------:R-:W-:Y:S02]  /*d3b40*/  @P0 LOP3.LUT R8, R8, 0x4000000, RZ, 0xfc, !PT ;  /* 0x0400000008080812 */ /* 0x000fe400078efcff */
[----:B------:R-:W-:Y:S01]  /*d3b50*/  ISETP.GE.AND P0, PT, R11, UR73, PT ;  /* 0x000000490b007c0c */ /* 0x000fe2000bf06270 */
[----:B------:R-:W-:-:S03]  /*d3b60*/  UMOV UR17, UR18 ;  /* 0x0000001200117c82 */ /* 0x000fc60008000000 */
[----:B-1----:R-:W-:Y:S02]  /*d3b70*/  ISETP.LT.AND P1, PT, R17, UR4, !P0 ;  /* 0x0000000411007c0c */ /* 0x002fe4000c721270 */
[----:B0-----:R-:W-:Y:S01]  /*d3b80*/  ISETP.LT.AND P0, PT, R0, UR6, !P0 ;  /* 0x0000000600007c0c */ /* 0x001fe2000c701270 */
[----:B------:R-:W-:Y:S01]  /*d3b90*/  UMOV UR6, UR58 ;  /* 0x0000003a00067c82 */ /* 0x000fe20008000000 */
[----:B------:R-:W-:Y:S01]  /*d3ba0*/  UMOV UR58, UR19 ;  /* 0x00000013003a7c82 */ /* 0x000fe20008000000 */
[----:B------:R-:W-:Y:S01]  /*d3bb0*/  UMOV UR19, UR71 ;  /* 0x0000004700137c82 */ /* 0x000fe20008000000 */
[----:B------:R-:W-:Y:S01]  /*d3bc0*/  UMOV UR18, UR70 ;  /* 0x0000004600127c82 */ /* 0x000fe20008000000 */
[----:B------:R-:W0:Y:S01]  /*d3bd0*/  LDCU.64 UR70, c[0x0][0x398] ;  /* 0x00007300ff4677ac */ /* 0x000e220008000a00 */
[----:B------:R-:W-:Y:S01]  /*d3be0*/  LOP3.LUT R8, R8, 0xfdffffff, RZ, 0xc0, !PT ;  /* 0xfdffffff08087812 */ /* 0x000fe200078ec0ff */
[----:B------:R-:W-:Y:S01]  /*d3bf0*/  VIADD R11, R29, 0x4 ;  /* 0x000000041d0b7836 */ /* 0x000fe20000000000 */
[----:B------:R-:W-:Y:S01]  /*d3c00*/  UMOV UR56, UR16 ;  /* 0x0000001000387c82 */ /* 0x000fe20008000000 */
[----:B------:R-:W-:Y:S01]  /*d3c10*/  UMOV UR34, UR60 ;  /* 0x0000003c00227c82 */ /* 0x000fe20008000000 */
[----:B------:R-:W-:Y:S01]  /*d3c20*/  UMOV UR54, UR13 ;  /* 0x0000000d00367c82 */ /* 0x000fe20008000000 */
[----:B------:R-:W-:Y:S01]  /*d3c30*/  UMOV UR46, UR15 ;  /* 0x0000000f002e7c82 */ /* 0x000fe20008000000 */
[----:B------:R-:W-:Y:S01]  /*d3c40*/  @P1 LOP3.LUT R8, R8, 0x2000000, RZ, 0xfc, !PT ;  /* 0x0200000008081812 */ /* 0x000fe200078efcff */
[----:B------:R-:W-:Y:S01]  /*d3c50*/  UMOV UR48, UR14 ;  /* 0x0000000e00307c82 */ /* 0x000fe20008000000 */
[----:B------:R-:W-:Y:S01]  /*d3c60*/  UMOV UR16, UR20 ;  /* 0x0000001400107c82 */ /* 0x000fe20008000000 */
[----:B------:R-:W-:Y:S01]  /*d3c70*/  UMOV UR32, UR67 ;  /* 0x0000004300207c82 */ /* 0x000fe20008000000 */
[----:B------:R-:W-:Y:S01]  /*d3c80*/  LOP3.LUT R8, R8, 0xfeffffff, RZ, 0xc0, !PT ;  /* 0xfeffffff08087812 */ /* 0x000fe200078ec0ff */
[----:B------:R-:W-:Y:S01]  /*d3c90*/  UMOV UR60, UR12 ;  /* 0x0000000c003c7c82 */ /* 0x000fe20008000000 */
[----:B------:R-:W-:Y:S01]  /*d3ca0*/  UMOV UR20, UR22 ;  /* 0x0000001600147c82 */ /* 0x000fe20008000000 */
[----:B------:R-:W1:Y:S01]  /*d3cb0*/  LDCU.64 UR14, c[0x0][0x398] ;  /* 0x00007300ff0e77ac */ /* 0x000e620008000a00 */
[----:B------:R-:W-:Y:S01]  /*d3cc0*/  @P0 LOP3.LUT R8, R8, 0x1000000, RZ, 0xfc, !PT ;  /* 0x0100000008080812 */ /* 0x000fe200078efcff */
[----:B------:R-:W2:Y:S01]  /*d3cd0*/  LDCU.64 UR12, c[0x0][0x398] ;  /* 0x00007300ff0c77ac */ /* 0x000ea20008000a00 */
[----:B------:R-:W-:-:S02]  /*d3ce0*/  LOP3.LUT R7, R7, 0xfffffdff, RZ, 0xc0, !PT ;  /* 0xfffffdff07077812 */ /* 0x000fc400078ec0ff */
[----:B0-----:R-:W-:Y:S01]  /*d3cf0*/  ISETP.GE.AND P0, PT, R11, UR71, PT ;  /* 0x000000470b007c0c */ /* 0x001fe2000bf06270 */
[----:B------:R-:W-:Y:S01]  /*d3d00*/  UMOV UR40, UR21 ;  /* 0x0000001500287c82 */ /* 0x000fe20008000000 */
[----:B------:R-:W-:Y:S01]  /*d3d10*/  R2UR.FILL UR76, R28 ;  /* 0x000000001c4c72ca */ /* 0x000fe200004e0000 */
[----:B------:R-:W-:Y:S01]  /*d3d20*/  UMOV UR73, UR26 ;  /* 0x0000001a00497c82 */ /* 0x000fe20008000000 */
[----:B------:R-:W-:Y:S02]  /*d3d30*/  ISETP.LT.AND P1, PT, R17, UR8, !P0 ;  /* 0x0000000811007c0c */ /* 0x000fe4000c721270 */
[----:B------:R-:W-:Y:S01]  /*d3d40*/  ISETP.LT.AND P0, PT, R0, UR10, !P0 ;  /* 0x0000000a00007c0c */ /* 0x000fe2000c701270 */
[----:B------:R-:W-:Y:S01]  /*d3d50*/  UMOV UR10, UR23 ;  /* 0x00000017000a7c82 */ /* 0x000fe20008000000 */
[----:B------:R-:W-:Y:S01]  /*d3d60*/  UMOV UR23, UR25 ;  /* 0x0000001900177c82 */ /* 0x000fe20008000000 */
[----:B------:R-:W-:Y:S01]  /*d3d70*/  UMOV UR22, UR24 ;  /* 0x0000001800167c82 */ /* 0x000fe20008000000 */
[----:B------:R-:W-:Y:S01]  /*d3d80*/  UMOV UR25, UR27 ;  /* 0x0000001b00197c82 */ /* 0x000fe20008000000 */
[----:B------:R-:W-:Y:S01]  /*d3d90*/  UMOV UR24, UR69 ;  /* 0x0000004500187c82 */ /* 0x000fe20008000000 */
[----:B------:R-:W-:Y:S01]  /*d3da0*/  UMOV UR27, UR68 ;  /* 0x00000044001b7c82 */ /* 0x000fe20008000000 */
[----:B------:R-:W0:Y:S01]  /*d3db0*/  LDCU.64 UR68, c[0x0][0x398] ;  /* 0x00007300ff4477ac */ /* 0x000e220008000a00 */
[----:B------:R-:W-:Y:S01]  /*d3dc0*/  LOP3.LUT R8, R8, 0xff7fffff, RZ, 0xc0, !PT ;  /* 0xff7fffff08087812 */ /* 0x000fe200078ec0ff */
[----:B------:R-:W3:Y:S03]  /*d3dd0*/  LDCU UR4, c[0x0][0x398] ;  /* 0x00007300ff0477ac */ /* 0x000ee60008000800 */
[----:B------:R-:W-:Y:S01]  /*d3de0*/  @P1 LOP3.LUT R8, R8, 0x800000, RZ, 0xfc, !PT ;  /* 0x0080000008081812 */ /* 0x000fe200078efcff */
[----:B------:R-:W-:-:S03]  /*d3df0*/  VIADD R11, R29, 0x3 ;  /* 0x000000031d0b7836 */ /* 0x000fc60000000000 */
[----:B------:R-:W-:Y:S01]  /*d3e00*/  LOP3.LUT R8, R8, 0xffdfffff, RZ, 0xc0, !PT ;  /* 0xffdfffff08087812 */ /* 0x000fe200078ec0ff */
[----:B------:R-:W-:Y:S01]  /*d3e10*/  UMOV UR71, UR52 ;  /* 0x0000003400477c82 */ /* 0x000fe20008000000 */
[----:B------:R-:W-:Y:S01]  /*d3e20*/  UMOV UR52, UR66 ;  /* 0x0000004200347c82 */ /* 0x000fe20008000000 */
[----:B------:R-:W4:Y:S01]  /*d3e30*/  LDCU.64 UR66, c[0x0][0x398] ;  /* 0x00007300ff4277ac */ /* 0x000f220008000a00 */
[----:B------:R-:W-:Y:S01]  /*d3e40*/  @P0 LOP3.LUT R8, R8, 0x200000, RZ, 0xfc, !PT ;  /* 0x0020000008080812 */ /* 0x000fe200078efcff */
[----:B------:R-:W-:Y:S01]  /*d3e50*/  UMOV UR8, UR17 ;  /* 0x0000001100087c82 */ /* 0x000fe20008000000 */
[----:B0-----:R-:W-:Y:S01]  /*d3e60*/  ISETP.GE.AND P0, PT, R11, UR69, PT ;  /* 0x000000450b007c0c */ /* 0x001fe2000bf06270 */
[----:B------:R-:W-:Y:S01]  /*d3e70*/  UMOV UR36, UR16 ;  /* 0x0000001000247c82 */ /* 0x000fe20008000000 */
[----:B------:R-:W-:Y:S01]  /*d3e80*/  UMOV UR38, UR56 ;  /* 0x0000003800267c82 */ /* 0x000fe20008000000 */
[----:B------:R-:W0:Y:S01]  /*d3e90*/  LDCU.64 UR16, c[0x0][0x398] ;  /* 0x00007300ff1077ac */ /* 0x000e220008000a00 */
[----:B--2---:R-:W-:-:S02]  /*d3ea0*/  ISETP.LT.AND P1, PT, R17, UR12, !P0 ;  /* 0x0000000c11007c0c */ /* 0x004fc4000c721270 */
[----:B-1----:R-:W-:Y:S01]  /*d3eb0*/  ISETP.LT.AND P0, PT, R0, UR14, !P0 ;  /* 0x0000000e00007c0c */ /* 0x002fe2000c701270 */
[----:B------:R-:W-:Y:S01]  /*d3ec0*/  UMOV UR56, UR19 ;  /* 0x0000001300387c82 */ /* 0x000fe20008000000 */
[----:B------:R-:W-:Y:S01]  /*d3ed0*/  UMOV UR42, UR18 ;  /* 0x00000012002a7c82 */ /* 0x000fe20008000000 */
[----:B------:R-:W1:Y:S01]  /*d3ee0*/  LDCU.64 UR18, c[0x0][0x398] ;  /* 0x00007300ff1277ac */ /* 0x000e620008000a00 */
[----:B------:R-:W-:Y:S01]  /*d3ef0*/  VIADD R11, R29, 0x2 ;  /* 0x000000021d0b7836 */ /* 0x000fe20000000000 */
[----:B------:R-:W-:Y:S01]  /*d3f00*/  LOP3.LUT R8, R8, 0xfffbffff, RZ, 0xc0, !PT ;  /* 0xfffbffff08087812 */ /* 0x000fe200078ec0ff */
[----:B------:R-:W-:-:S07]  /*d3f10*/  UMOV UR14, UR48 ;  /* 0x00000030000e7c82 */ /* 0x000fce0008000000 */
[----:B------:R-:W-:Y:S02]  /*d3f20*/  @P0 LOP3.LUT R7, R7, 0x200, RZ, 0xfc, !PT ;  /* 0x0000020007070812 */ /* 0x000fe400078efcff */
[----:B----4-:R-:W-:Y:S02]  /*d3f30*/  ISETP.GE.AND P0, PT, R11, UR67, PT ;  /* 0x000000430b007c0c */ /* 0x010fe4000bf06270 */
[----:B------:R-:W-:Y:S02]  /*d3f40*/  @P1 LOP3.LUT R8, R8, 0x40000, RZ, 0xfc, !PT ;  /* 0x0004000008081812 */ /* 0x000fe400078efcff */
[----:B0-----:R-:W-:Y:S01]  /*d3f50*/  ISETP.LT.AND P1, PT, R17, UR16, !P0 ;  /* 0x0000001011007c0c */ /* 0x001fe2000c721270 */
[----:B------:R-:W-:Y:S01]  /*d3f60*/  UMOV UR48, UR65 ;  /* 0x0000004100307c82 */ /* 0x000fe20008000000 */
[----:B-1----:R-:W-:Y:S01]  /*d3f70*/  ISETP.LT.AND P0, PT, R0, UR18, !P0 ;  /* 0x0000001200007c0c */ /* 0x002fe2000c701270 */
[----:B------:R-:W-:Y:S01]  /*d3f80*/  UMOV UR18, UR64 ;  /* 0x0000004000127c82 */ /* 0x000fe20008000000 */
[----:B------:R-:W0:Y:S01]  /*d3f90*/  LDCU.64 UR64, c[0x0][0x398] ;  /* 0x00007300ff4077ac */ /* 0x000e220008000a00 */
[----:B------:R-:W-:Y:S01]  /*d3fa0*/  UMOV UR16, UR20 ;  /* 0x0000001400107c82 */ /* 0x000fe20008000000 */
[----:B------:R-:W-:Y:S01]  /*d3fb0*/  UMOV UR12, UR46 ;  /* 0x0000002e000c7c82 */ /* 0x000fe20008000000 */
[----:B------:R-:W1:Y:S01]  /*d3fc0*/  LDCU.64 UR20, c[0x0][0x398] ;  /* 0x00007300ff1477ac */ /* 0x000e620008000a00 */
[----:B------:R-:W-:Y:S01]  /*d3fd0*/  UMOV UR44, UR23 ;  /* 0x00000017002c7c82 */ /* 0x000fe20008000000 */
[----:B------:R-:W-:Y:S01]  /*d3fe0*/  LOP3.LUT R7, R7, 0xfffffeff, RZ, 0xc0, !PT ;  /* 0xfffffeff07077812 */ /* 0x000fe200078ec0ff */
[----:B------:R-:W-:Y:S01]  /*d3ff0*/  UMOV UR46, UR22 ;  /* 0x00000016002e7c82 */ /* 0x000fe20008000000 */
[----:B------:R-:W2:Y:S02]  /*d4000*/  LDCU.64 UR22, c[0x0][0x398] ;  /* 0x00007300ff1677ac */ /* 0x000ea40008000a00 */
[----:B------:R-:W-:Y:S01]  /*d4010*/  @P1 LOP3.LUT R7, R7, 0x100, RZ, 0xfc, !PT ;  /* 0x0000010007071812 */ /* 0x000fe200078efcff */
[----:B------:R-:W-:-:S03]  /*d4020*/  VIADD R11, R29, 0x1 ;  /* 0x000000011d0b7836 */ /* 0x000fc60000000000 */
[----:B------:R-:W-:-:S04]  /*d4030*/  LOP3.LUT R7, R7, 0xffffffbf, RZ, 0xc0, !PT ;  /* 0xffffffbf07077812 */ /* 0x000fc800078ec0ff */
[----:B------:R-:W-:Y:S02]  /*d4040*/  @P0 LOP3.LUT R7, R7, 0x40, RZ, 0xfc, !PT ;  /* 0x0000004007070812 */ /* 0x000fe400078efcff */
[----:B0-----:R-:W-:-:S04]  /*d4050*/  ISETP.GE.AND P0, PT, R11, UR65, PT ;  /* 0x000000410b007c0c */ /* 0x001fc8000bf06270 */
[----:B-1----:R-:W-:Y:S01]  /*d4060*/  ISETP.LT.AND P1, PT, R17, UR20, !P0 ;  /* 0x0000001411007c0c */ /* 0x002fe2000c721270 */
[----:B------:R-:W-:Y:S01]  /*d4070*/  UMOV UR20, UR75 ;  /* 0x0000004b00147c82 */ /* 0x000fe20008000000 */
[----:B--2---:R-:W-:Y:S01]  /*d4080*/  ISETP.LT.AND P0, PT, R0, UR22, !P0 ;  /* 0x0000001600007c0c */ /* 0x004fe2000c701270 */
[----:B------:R-:W-:Y:S01]  /*d4090*/  UMOV UR22, UR74 ;  /* 0x0000004a00167c82 */ /* 0x000fe20008000000 */
[----:B------:R-:W0:Y:S01]  /*d40a0*/  LDCU.64 UR74, c[0x0][0x398] ;  /* 0x00007300ff4a77ac */ /* 0x000e220008000a00 */
[----:B------:R-:W-:Y:S01]  /*d40b0*/  UMOV UR69, UR58 ;  /* 0x0000003a00457c82 */ /* 0x000fe20008000000 */
[----:B------:R-:W-:Y:S01]  /*d40c0*/  UMOV UR28, UR25 ;  /* 0x00000019001c7c82 */ /* 0x000fe20008000000 */
[----:B------:R-:W-:Y:S01]  /*d40d0*/  UMOV UR30, UR24 ;  /* 0x00000018001e7c82 */ /* 0x000fe20008000000 */
[----:B------:R-:W-:Y:S01]  /*d40e0*/  UMOV UR58, UR77 ;  /* 0x0000004d003a7c82 */ /* 0x000fe20008000000 */
[----:B------:R-:W-:Y:S01]  /*d40f0*/  UMOV UR65, UR76 ;  /* 0x0000004c00417c82 */ /* 0x000fe20008000000 */
[----:B------:R-:W1:Y:S01]  /*d4100*/  LDCU.64 UR76, c[0x0][0x398] ;  /* 0x00007300ff4c77ac */ /* 0x000e620008000a00 */
[----:B------:R-:W2:Y:S01]  /*d4110*/  LDCU.64 UR24, c[0x0][0x398] ;  /* 0x00007300ff1877ac */ /* 0x000ea20008000a00 */
[----:B------:R-:W-:Y:S01]  /*d4120*/  LOP3.LUT R7, R7, 0xffffffdf, RZ, 0xc0, !PT ;  /* 0xffffffdf07077812 */ /* 0x000fe200078ec0ff */
[----:B------:R-:W-:Y:S01]  /*d4130*/  UMOV UR67, UR27 ;  /* 0x0000001b00437c82 */ /* 0x000fe20008000000 */
[----:B------:R-:W4:Y:S02]  /*d4140*/  LDCU.64 UR26, c[0x0][0x398] ;  /* 0x00007300ff1a77ac */ /* 0x000f240008000a00 */
[----:B------:R-:W-:Y:S01]  /*d4150*/  @P1 LOP3.LUT R7, R7, 0x20, RZ, 0xfc, !PT ;  /* 0x0000002007071812 */ /* 0x000fe200078efcff */
[----:B------:R-:W-:-:S03]  /*d4160*/  VIADD R11, R29, 0x6 ;  /* 0x000000061d0b7836 */ /* 0x000fc60000000000 */
[----:B------:R-:W-:-:S04]  /*d4170*/  LOP3.LUT R7, R7, 0xffffffef, RZ, 0xc0, !PT ;  /* 0xffffffef07077812 */ /* 0x000fc800078ec0ff */
[----:B------:R-:W-:Y:S02]  /*d4180*/  @P0 LOP3.LUT R7, R7, 0x10, RZ, 0xfc, !PT ;  /* 0x0000001007070812 */ /* 0x000fe400078efcff */
[----:B0-----:R-:W-:-:S04]  /*d4190*/  ISETP.GE.AND P0, PT, R11, UR75, PT ;  /* 0x0000004b0b007c0c */ /* 0x001fc8000bf06270 */
[----:B-1----:R-:W-:Y:S02]  /*d41a0*/  ISETP.LT.AND P2, PT, R17, UR76, !P0 ;  /* 0x0000004c11007c0c */ /* 0x002fe4000c741270 */
[----:B--2---:R-:W-:Y:S02]  /*d41b0*/  ISETP.LT.AND P1, PT, R0, UR24, !P0 ;  /* 0x0000001800007c0c */ /* 0x004fe4000c721270 */
[C---:B------:R-:W-:Y:S01]  /*d41c0*/  ISETP.GE.AND P0, PT, R29.reuse, UR77, PT ;  /* 0x0000004d1d007c0c */ /* 0x040fe2000bf06270 */
[----:B------:R-:W0:Y:S01]  /*d41d0*/  LDCU.64 UR76, c[0x0][0x398] ;  /* 0x00007300ff4c77ac */ /* 0x000e220008000a00 */
[----:B------:R-:W-:Y:S01]  /*d41e0*/  LOP3.LUT R8, R8, 0xffbfffff, RZ, 0xc0, !PT ;  /* 0xffbfffff08087812 */ /* 0x000fe200078ec0ff */
[----:B------:R-:W-:Y:S01]  /*d41f0*/  VIADD R11, R29, 0x153 ;  /* 0x000001531d0b7836 */ /* 0x000fe20000000000 */
[----:B----4-:R-:W-:Y:S02]  /*d4200*/  ISETP.LT.AND P0, PT, R17, UR26, !P0 ;  /* 0x0000001a11007c0c */ /* 0x010fe4000c701270 */
[----:B------:R-:W-:Y:S01]  /*d4210*/  LOP3.LUT R7, R7, 0xfffffffb, RZ, 0xc0, !PT ;  /* 0xfffffffb07077812 */ /* 0x000fe200078ec0ff */
[----:B------:R-:W-:Y:S01]  /*d4220*/  UMOV UR75, UR20 ;  /* 0x00000014004b7c82 */ /* 0x000fe20008000000 */
[----:B------:R-:W-:-:S02]  /*d4230*/  LOP3.LUT R9, R9, 0x7fffffff, RZ, 0xc0, !PT ;  /* 0x7fffffff09097812 */ /* 0x000fc400078ec0ff */
[----:B------:R-:W-:Y:S01]  /*d4240*/  LOP3.LUT R12, R12, 0x7fffffff, RZ, 0xc0, !PT ;  /* 0x7fffffff0c0c7812 */ /* 0x000fe200078ec0ff */
[----:B------:R-:W1:Y:S01]  /*d4250*/  LDCU UR24, c[0x0][0x398] ;  /* 0x00007300ff1877ac */ /* 0x000e620008000800 */
[----:B------:R-:W2:Y:S01]  /*d4260*/  LDCU UR26, c[0x0][0x398] ;  /* 0x00007300ff1a77ac */ /* 0x000ea20008000800 */
[----:B------:R-:W-:-:S04]  /*d4270*/  @P2 LOP3.LUT R8, R8, 0x400000, RZ, 0xfc, !PT ;  /* 0x0040000008082812 */ /* 0x000fc800078efcff */
[----:B------:R-:W-:Y:S02]  /*d4280*/  LOP3.LUT R8, R8, 0xffefffff, RZ, 0xc0, !PT ;  /* 0xffefffff08087812 */ /* 0x000fe400078ec0ff */
[----:B------:R-:W-:Y:S02]  /*d4290*/  @P0 LOP3.LUT R7, R7, 0x4, RZ, 0xfc, !PT ;  /* 0x0000000407070812 */ /* 0x000fe400078efcff */
[----:B------:R-:W-:Y:S02]  /*d42a0*/  ISETP.GE.AND P0, PT, R11, UR22, PT ;  /* 0x000000160b007c0c */ /* 0x000fe4000bf06270 */
[----:B------:R-:W-:Y:S02]  /*d42b0*/  @P1 LOP3.LUT R8, R8, 0x100000, RZ, 0xfc, !PT ;  /* 0x0010000008081812 */ /* 0x000fe400078efcff */
[----:B0-----:R-:W-:Y:S01]  /*d42c0*/  ISETP.LT.AND P1, PT, R17, UR76, !P0 ;  /* 0x0000004c11007c0c */ /* 0x001fe2000c721270 */
[----:B------:R-:W-:Y:S01]  /*d42d0*/  UMOV UR22, UR65 ;  /* 0x0000004100167c82 */ /* 0x000fe20008000000 */
[----:B------:R-:W-:Y:S01]  /*d42e0*/  UMOV UR65, UR6 ;  /* 0x0000000600417c82 */ /* 0x000fe20008000000 */
[----:B---3--:R-:W-:Y:S01]  /*d42f0*/  ISETP.LT.AND P0, PT, R0, UR4, !P0 ;  /* 0x0000000400007c0c */ /* 0x008fe2000c701270 */
[----:B------:R-:W0:Y:S01]  /*d4300*/  LDCU UR6, c[0x0][0x398] ;  /* 0x00007300ff0677ac */ /* 0x000e220008000800 */
[----:B------:R-:W-:Y:S01]  /*d4310*/  LOP3.LUT R8, R8, 0xfff7ffff, RZ, 0xc0, !PT ;  /* 0xfff7ffff08087812 */ /* 0x000fe200078ec0ff */
[----:B------:R-:W3:Y:S01]  /*d4320*/  LDCU UR4, c[0x0][0x398] ;  /* 0x00007300ff0477ac */ /* 0x000ee20008000800 */
[----:B------:R-:W-:Y:S01]  /*d4330*/  VIADD R11, R29, 0x151 ;  /* 0x000001511d0b7836 */ /* 0x000fe20000000000 */
[----:B------:R-:W-:Y:S01]  /*d4340*/  UMOV UR20, UR12 ;  /* 0x0000000c00147c82 */ /* 0x000fe20008000000 */
[----:B------:R-:W-:Y:S01]  /*d4350*/  STL [R1+0x36ac], R7 ;  /* 0x0036ac0701007387 */ /* 0x000fe20000100800 */
[----:B------:R-:W4:Y:S03]  /*d4360*/  LDCU UR76, c[0x0][0x398] ;  /* 0x00007300ff4c77ac */ /* 0x000f260008000800 */
[----:B------:R-:W-:-:S02]  /*d4370*/  @P1 LOP3.LUT R8, R8, 0x80000, RZ, 0xfc, !PT ;  /* 0x0008000008081812 */ /* 0x000fc400078efcff */
[----:B------:R-:W-:Y:S01]  /*d4380*/  R2UR UR12, R19 ;  /* 0x00000000130c72ca */ /* 0x000fe200000e0000 */
[----:B------:R-:W2:Y:S04]  /*d4390*/  LDL.LU R4, [R1+0x12a0] ;  /* 0x0012a00001047983 */ /* 0x000ea80000300800 */
[----:B------:R-:W2:Y:S01]  /*d43a0*/  LDL.LU R5, [R1+0x12a4] ;  /* 0x0012a40001057983 */ /* 0x000ea20000300800 */
[----:B------:R-:W-:-:S04]  /*d43b0*/  LOP3.LUT R8, R8, 0xfffdffff, RZ, 0xc0, !PT ;  /* 0xfffdffff08087812 */ /* 0x000fc800078ec0ff */
[----:B------:R-:W-:Y:S02]  /*d43c0*/  @P0 LOP3.LUT R8, R8, 0x20000, RZ, 0xfc, !PT ;  /* 0x0002000008080812 */ /* 0x000fe400078efcff */
[----:B------:R-:W-:-:S04]  /*d43d0*/  ISETP.GE.AND P0, PT, R11, UR75, PT ;  /* 0x0000004b0b007c0c */ /* 0x000fc8000bf06270 */
[----:B0-----:R-:W-:Y:S02]  /*d43e0*/  ISETP.LT.AND P1, PT, R17, UR6, !P0 ;  /* 0x0000000611007c0c */ /* 0x001fe4000c721270 */
[----:B---3--:R-:W-:Y:S01]  /*d43f0*/  ISETP.LT.AND P0, PT, R0, UR4, !P0 ;  /* 0x0000000400007c0c */ /* 0x008fe2000c701270 */
[----:B------:R-:W0:Y:S01]  /*d4400*/  LDCU UR6, c[0x0][0x398] ;  /* 0x00007300ff0677ac */ /* 0x000e220008000800 */
[----:B------:R-:W-:Y:S01]  /*d4410*/  LOP3.LUT R8, R8, 0xfffeffff, RZ, 0xc0, !PT ;  /* 0xfffeffff08087812 */ /* 0x000fe200078ec0ff */
[----:B------:R-:W3:Y:S01]  /*d4420*/  LDCU UR4, c[0x0][0x398] ;  /* 0x00007300ff0477ac */ /* 0x000ee20008000800 */
[----:B------:R-:W-:Y:S01]  /*d4430*/  VIADD R11, R29, 0x14f ;  /* 0x0000014f1d0b7836 */ /* 0x000fe20000000000 */
[----:B------:R-:W-:-:S06]  /*d4440*/  UMOV UR75, UR22 ;  /* 0x00000016004b7c82 */ /* 0x000fcc0008000000 */
[----:B------:R-:W-:-:S04]  /*d4450*/  @P1 LOP3.LUT R8, R8, 0x10000, RZ, 0xfc, !PT ;  /* 0x0001000008081812 */ /* 0x000fc800078efcff */
        /* <DEDUP_REMOVED lines=8> */
[----:B------:R-:W-:-:S07]  /*d44e0*/  VIADD R11, R29, 0x14d ;  /* 0x0000014d1d0b7836 */ /* 0x000fce0000000000 */
[----:B------:R-:W-:-:S04]  /*d44f0*/  @P1 LOP3.LUT R8, R8, 0x4000, RZ, 0xfc, !PT ;  /* 0x0000400008081812 */ /* 0x000fc800078efcff */
[----:B------:R-:W-:-:S04]  /*d4500*/  LOP3.LUT R8, R8, 0xffffdfff, RZ, 0xc0, !PT ;  /* 0xffffdfff08087812 */ /* 0x000fc800078ec0ff */
[----:B------:R-:W-:Y:S02]  /*d4510*/  @P0 LOP3.LUT R8, R8, 0x2000, RZ, 0xfc, !PT ;  /* 0x0000200008080812 */ /* 0x000fe400078efcff */
[----:B------:R-:W-:Y:S02]  /*d4520*/  ISETP.GE.AND P0, PT, R11, UR77, PT ;  /* 0x0000004d0b007c0c */ /* 0x000fe4000bf06270 */
[----:B------:R-:W-:Y:S02]  /*d4530*/  LOP3.LUT R8, R8, 0xffffefff, RZ, 0xc0, !PT ;  /* 0xffffefff08087812 */ /* 0x000fe400078ec0ff */
[----:B0-----:R-:W-:Y:S02]  /*d4540*/  ISETP.LT.AND P1, PT, R17, UR6, !P0 ;  /* 0x0000000611007c0c */ /* 0x001fe4000c721270 */
[----:B---3--:R-:W-:Y:S01]  /*d4550*/  ISETP.LT.AND P0, PT, R0, UR4, !P0 ;  /* 0x0000000400007c0c */ /* 0x008fe2000c701270 */
[----:B------:R-:W0:Y:S01]  /*d4560*/  LDCU UR6, c[0x0][0x398] ;  /* 0x00007300ff0677ac */ /* 0x000e220008000800 */
[----:B------:R-:W3:Y:S01]  /*d4570*/  LDCU UR4, c[0x0][0x398] ;  /* 0x00007300ff0477ac */ /* 0x000ee20008000800 */
[----:B------:R-:W-:Y:S01]  /*d4580*/  VIADD R11, R29, 0x14b ;  /* 0x0000014b1d0b7836 */ /* 0x000fe20000000000 */
[----:B------:R-:W-:Y:S01]  /*d4590*/  UMOV UR22, UR20 ;  /* 0x0000001400167c82 */ /* 0x000fe20008000000 */
[----:B------:R-:W0:Y:S06]  /*d45a0*/  LDCU UR77, c[0x0][0x398] ;  /* 0x00007300ff4d77ac */ /* 0x000e2c0008000800 */
[----:B------:R-:W-:Y:S01]  /*d45b0*/  @P1 LOP3.LUT R8, R8, 0x1000, RZ, 0xfc, !PT ;  /* 0x0000100008081812 */ /* 0x000fe200078efcff */
[----:B------:R-:W-:-:S03]  /*d45c0*/  UMOV UR75, UR22 ;  /* 0x00000016004b7c82 */ /* 0x000fc60008000000 */
        /* <DEDUP_REMOVED lines=10> */
[----:B------:R-:W-:Y:S01]  /*d4670*/  @P1 LOP3.LUT R8, R8, 0x400, RZ, 0xfc, !PT ;  /* 0x0000040008081812 */ /* 0x000fe200078efcff */
[----:B------:R-:W-:-:S03]  /*d4680*/  UMOV UR22, UR20 ;  /* 0x0000001400167c82 */ /* 0x000fc60008000000 */
        /* <DEDUP_REMOVED lines=47> */
[----:B------:R-:W-:Y:S01]  /*d4980*/  R2UR UR28, R2 ;  /* 0x00000000021c72ca */ /* 0x000fe200000e0000 */
[----:B------:R-:W0:Y:S05]  /*d4990*/  LDCU UR18, c[0x0][0x398] ;  /* 0x00007300ff1277ac */ /* 0x000e2a0008000800 */
[----:B------:R-:W-:Y:S01]  /*d49a0*/  @P1 LOP3.LUT R8, R8, 0x4, RZ, 0xfc, !PT ;  /* 0x0000000408081812 */ /* 0x000fe200078efcff */
[----:B------:R-:W-:Y:S01]  /*d49b0*/  UMOV UR44, UR48 ;  /* 0x00000030002c7c82 */ /* 0x000fe20008000000 */
[----:B------:R-:W2:Y:S04]  /*d49c0*/  LDL.LU R2, [R1+0x12a8] ;  /* 0x0012a80001027983 */ /* 0x000ea80000300800 */
[----:B------:R-:W2:Y:S01]  /*d49d0*/  LDL.LU R3, [R1+0x12ac] ;  /* 0x0012ac0001037983 */ /* 0x000ea20000300800 */
[----:B------:R-:W-:-:S03]  /*d49e0*/  LOP3.LUT R8, R8, 0xfffffffd, RZ, 0xc0, !PT ;  /* 0xfffffffd08087812 */ /* 0x000fc600078ec0ff */
[----:B------:R-:W2:Y:S04]  /*d49f0*/  LDL.LU R6, [R1+0x1290] ;  /* 0x0012900001067983 */ /* 0x000ea80000300800 */
[----:B------:R-:W2:Y:S04]  /*d4a00*/  LDL.LU R27, [R1+0x1294] ;  /* 0x00129400011b7983 */ /* 0x000ea80000300800 */
[----:B------:R-:W2:Y:S01]  /*d4a10*/  LDL.LU R24, [R1+0x1298] ;  /* 0x0012980001187983 */ /* 0x000ea20000300800 */
[----:B------:R-:W-:Y:S02]  /*d4a20*/  @P0 LOP3.LUT R8, R8, 0x2, RZ, 0xfc, !PT ;  /* 0x0000000208080812 */ /* 0x000fe400078efcff */
[----:B------:R-:W-:Y:S01]  /*d4a30*/  ISETP.GE.AND P0, PT, R11, UR16, PT ;  /* 0x000000100b007c0c */ /* 0x000fe2000bf06270 */
[----:B------:R-:W-:Y:S01]  /*d4a40*/  VIADD R11, R29, 0x13f ;  /* 0x0000013f1d0b7836 */ /* 0x000fe20000000000 */
[----:B------:R-:W2:Y:S01]  /*d4a50*/  LDL.LU R23, [R1+0x129c] ;  /* 0x00129c0001177983 */ /* 0x000ea20000300800 */
[----:B------:R-:W-:-:S02]  /*d4a60*/  LOP3.LUT R8, R8, 0xfffffffe, RZ, 0xc0, !PT ;  /* 0xfffffffe08087812 */ /* 0x000fc400078ec0ff */
[----:B0-----:R-:W-:Y:S02]  /*d4a70*/  ISETP.LT.AND P1, PT, R17, UR6, !P0 ;  /* 0x0000000611007c0c */ /* 0x001fe4000c721270 */
[----:B---3--:R-:W-:Y:S01]  /*d4a80*/  ISETP.LT.AND P0, PT, R0, UR4, !P0 ;  /* 0x0000000400007c0c */ /* 0x008fe2000c701270 */
[----:B------:R-:W0:Y:S01]  /*d4a90*/  LDCU UR6, c[0x0][0x398] ;  /* 0x00007300ff0677ac */ /* 0x000e220008000800 */
[----:B------:R-:W3:Y:S01]  /*d4aa0*/  LDCU UR4, c[0x0][0x398] ;  /* 0x00007300ff0477ac */ /* 0x000ee20008000800 */
[----:B------:R-:W-:Y:S01]  /*d4ab0*/  UMOV UR48, UR58 ;  /* 0x0000003a00307c82 */ /* 0x000fe20008000000 */
[----:B------:R-:W2:Y:S04]  /*d4ac0*/  LDL.LU R22, [R1+0x1280] ;  /* 0x0012800001167983 */ /* 0x000ea80000300800 */
[----:B------:R-:W2:Y:S04]  /*d4ad0*/  LDL.LU R21, [R1+0x1284] ;  /* 0x0012840001157983 */ /* 0x000ea80000300800 */
[----:B------:R-:W2:Y:S04]  /*d4ae0*/  LDL.LU R20, [R1+0x1288] ;  /* 0x0012880001147983 */ /* 0x000ea80000300800 */
[----:B------:R-:W2:Y:S01]  /*d4af0*/  LDL.LU R19, [R1+0x128c] ;  /* 0x00128c0001137983 */ /* 0x000ea20000300800 */
[----:B------:R-:W1:Y:S01]  /*d4b00*/  LDCU UR16, c[0x0][0x398] ;  /* 0x00007300ff1077ac */ /* 0x000e620008000800 */
[----:B------:R-:W-:-:S02]  /*d4b10*/  @P0 LOP3.LUT R9, R9, 0x80000000, RZ, 0xfc, !PT ;  /* 0x8000000009090812 */ /* 0x000fc400078efcff */
[----:B------:R-:W-:Y:S02]  /*d4b20*/  ISETP.GE.AND P0, PT, R11, UR67, PT ;  /* 0x000000430b007c0c */ /* 0x000fe4000bf06270 */
[----:B------:R-:W-:Y:S02]  /*d4b30*/  @P1 LOP3.LUT R8, R8, 0x1, RZ, 0xfc, !PT ;  /* 0x0000000108081812 */ /* 0x000fe400078efcff */
[----:B------:R-:W-:Y:S01]  /*d4b40*/  LOP3.LUT R9, R9, 0xbfffffff, RZ, 0xc0, !PT ;  /* 0xbfffffff09097812 */ /* 0x000fe200078ec0ff */
[----:B------:R-:W-:Y:S01]  /*d4b50*/  VIADD R11, R29, 0x13d ;  /* 0x0000013d1d0b7836 */ /* 0x000fe20000000000 */
[----:B0-----:R-:W-:Y:S02]  /*d4b60*/  ISETP.LT.AND P1, PT, R17, UR6, !P0 ;  /* 0x0000000611007c0c */ /* 0x001fe4000c721270 */
[----:B---3--:R-:W-:Y:S01]  /*d4b70*/  ISETP.LT.AND P0, PT, R0, UR4, !P0 ;  /* 0x0000000400007c0c */ /* 0x008fe2000c701270 */
[----:B------:R-:W0:Y:S01]  /*d4b80*/  LDCU UR6, c[0x0][0x398] ;  /* 0x00007300ff0677ac */ /* 0x000e220008000800 */
[----:B------:R-:W3:Y:S01]  /*d4b90*/  LDCU UR4, c[0x0][0x398] ;  /* 0x00007300ff0477ac */ /* 0x000ee20008000800 */
[----:B------:R-:W-:Y:S01]  /*d4ba0*/  R2UR UR58, R26 ;  /* 0x000000001a3a72ca */ /* 0x000fe200000e0000 */
[----:B------:R-:W0:Y:S07]  /*d4bb0*/  LDCU UR67, c[0x0][0x398] ;  /* 0x00007300ff4377ac */ /* 0x000e2e0008000800 */
        /* <DEDUP_REMOVED lines=10> */
[----:B------:R-:W-:Y:S01]  /*d4c60*/  STL [R1+0x3638], R8 ;  /* 0x0036380801007387 */ /* 0x000fe20000100800 */
[----:B------:R-:W0:Y:S06]  /*d4c70*/  LDCU UR14, c[0x0][0x398] ;  /* 0x00007300ff0e77ac */ /* 0x000e2c0008000800 */
        /* <DEDUP_REMOVED lines=145> */
[----:B------:R-:W-:Y:S01]  /*d5590*/  ISETP.GE.AND P0, PT, R11, UR34, PT ;  /* 0x000000220b007c0c */ /* 0x000fe2000bf06270 */
[----:B------:R-:W-:Y:S01]  /*d55a0*/  VIADD R11, R29, 0x11f ;  /* 0x0000011f1d0b7836 */ /* 0x000fe20000000000 */
[----:B------:R-:W1:Y:S02]  /*d55b0*/  LDCU UR34, c[0x0][0x398] ;  /* 0x00007300ff2277ac */ /* 0x000e640008000800 */
[----:B0-----:R-:W-:Y:S02]  /*d55c0*/  ISETP.LT.AND P1, PT, R17, UR6, !P0 ;  /* 0x0000000611007c0c */ /* 0x001fe4000c721270 */
[----:B---3--:R-:W-:Y:S01]  /*d55d0*/  ISETP.LT.AND P0, PT, R0, UR4, !P0 ;  /* 0x0000000400007c0c */ /* 0x008fe2000c701270 */
[----:B------:R-:W0:Y:S01]  /*d55e0*/  LDCU UR6, c[0x0][0x398] ;  /* 0x00007300ff0677ac */ /* 0x000e220008000800 */
[----:B------:R-:W3:Y:S01]  /*d55f0*/  LDCU UR4, c[0x0][0x398] ;  /* 0x00007300ff0477ac */ /* 0x000ee20008000800 */
[----:B------:R-:W-:-:S10]  /*d5600*/  LOP3.LUT R9, R9, 0xfffffffe, RZ, 0xc0, !PT ;  /* 0xfffffffe09097812 */ /* 0x000fd400078ec0ff */
[----:B------:R-:W-:Y:S02]  /*d5610*/  @P0 LOP3.LUT R12, R12, 0x80000000, RZ, 0xfc, !PT ;  /* 0x800000000c0c0812 */ /* 0x000fe400078efcff */
        /* <DEDUP_REMOVED lines=8> */
[----:B------:R-:W0:Y:S08]  /*d56a0*/  LDCU UR42, c[0x0][0x398] ;  /* 0x00007300ff2a77ac */ /* 0x000e300008000800 */
        /* <DEDUP_REMOVED lines=46> */
[----:B------:R2:W-:Y:S01]  /*d5990*/  STL [R1+0x371c], R0 ;  /* 0x00371c0001007387 */ /* 0x0005e20000100800 */
[----:B------:R-:W0:Y:S06]  /*d59a0*/  LDCU UR52, c[0x0][0x398] ;  /* 0x00007300ff3477ac */ /* 0x000e2c0008000800 */
[----:B------:R-:W-:-:S04]  /*d59b0*/  @P1 LOP3.LUT R12, R12, 0x400000, RZ, 0xfc, !PT ;  /* 0x004000000c0c1812 */ /* 0x000fc800078efcff */
[----:B------:R-:W-:-:S04]  /*d59c0*/  LOP3.LUT R12, R12, 0xffdfffff, RZ, 0xc0, !PT ;  /* 0xffdfffff0c0c7812 */ /* 0x000fc800078ec0ff */
[----:B------:R-:W-:Y:S02]  /*d59d0*/  @P0 LOP3.LUT R12, R12, 0x200000, RZ, 0xfc, !PT ;  /* 0x002000000c0c0812 */ /* 0x000fe400078efcff */
[----:B------:R-:W-:-:S04]  /*d59e0*/  ISETP.GE.AND P0, PT, R11, UR54, PT ;  /* 0x000000360b007c0c */ /* 0x000fc8000bf06270 */
[----:B0-----:R-:W-:Y:S02]  /*d59f0*/  ISETP.LT.AND P1, PT, R17, UR6, !P0 ;  /* 0x0000000611007c0c */ /* 0x001fe4000c721270 */
[----:B---3--:R-:W-:Y:S02]  /*d5a00*/  ISETP.LT.AND P0, PT, R0, UR4, !P0 ;  /* 0x0000000400007c0c */ /* 0x008fe4000c701270 */
[----:B------:R-:W-:Y:S02]  /*d5a10*/  LOP3.LUT R12, R12, 0xffefffff, RZ, 0xc0, !PT ;  /* 0xffefffff0c0c7812 */ /* 0x000fe400078ec0ff */
[----:B--2---:R-:W-:Y:S01]  /*d5a20*/  F2FP.SATFINITE.E4M3.F32.PACK_AB_MERGE_C R0, R5, R4, RZ ;  /* 0x000000040500723e */ /* 0x004fe200048070ff */
[----:B------:R-:W0:Y:S01]  /*d5a30*/  LDCU UR6, c[0x0][0x398] ;  /* 0x00007300ff0677ac */ /* 0x000e220008000800 */
[----:B------:R-:W2:Y:S03]  /*d5a40*/  LDCU UR4, c[0x0][0x398] ;  /* 0x00007300ff0477ac */ /* 0x000ea60008000800 */
[----:B------:R3:W-:Y:S02]  /*d5a50*/  STL [R1+0x12a0], R0 ;  /* 0x0012a00001007387 */ /* 0x0007e40000100800 */
[----:B------:R-:W-:-:S04]  /*d5a60*/  @P1 LOP3.LUT R12, R12, 0x100000, RZ, 0xfc, !PT ;  /* 0x001000000c0c1812 */ /* 0x000fc800078efcff */
[----:B------:R-:W-:Y:S02]  /*d5a70*/  LOP3.LUT R12, R12, 0xfff7ffff, RZ, 0xc0, !PT ;  /* 0xfff7ffff0c0c7812 */ /* 0x000fe400078ec0ff */
[----:B---3--:R-:W-:Y:S02]  /*d5a80*/  F2FP.SATFINITE.E4M3.F32.PACK_AB_MERGE_C R0, R3, R2, RZ ;  /* 0x000000020300723e */ /* 0x008fe400048070ff */
[----:B------:R-:W-:Y:S02]  /*d5a90*/  F2FP.SATFINITE.E4M3.F32.PACK_AB_MERGE_C R3, R23, R24, RZ ;  /* 0x000000181703723e */ /* 0x000fe400048070ff */
[----:B------:R-:W-:Y:S01]  /*d5aa0*/  @P0 LOP3.LUT R12, R12, 0x80000, RZ, 0xfc, !PT ;  /* 0x000800000c0c0812 */ /* 0x000fe200078efcff */
[----:B------:R3:W-:Y:S04]  /*d5ab0*/  STL [R1+0x12a4], R0 ;  /* 0x0012a40001007387 */ /* 0x0007e80000100800 */
[----:B------:R0:W-:Y:S01]  /*d5ac0*/  STL [R1+0x3720], R12 ;  /* 0x0037200c01007387 */ /* 0x0001e20000100800 */
[----:B---3--:R-:W-:-:S05]  /*d5ad0*/  F2FP.SATFINITE.E4M3.F32.PACK_AB_MERGE_C R0, R27, R6, RZ ;  /* 0x000000061b00723e */ /* 0x008fca00048070ff */
[----:B------:R3:W-:Y:S04]  /*d5ae0*/  STL [R1+0x1294], R0 ;  /* 0x0012940001007387 */ /* 0x0007e80000100800 */
[----:B------:R-:W-:Y:S04]  /*d5af0*/  STL [R1+0x1290], R3 ;  /* 0x0012900301007387 */ /* 0x000fe80000100800 */
[----:B0-----:R-:W2:Y:S01]  /*d5b00*/  LDL.LU R12, [R1+0xb84] ;  /* 0x000b8400010c7983 */ /* 0x001ea20000300800 */
[----:B------:R-:W-:Y:S02]  /*d5b10*/  F2FP.SATFINITE.E4M3.F32.PACK_AB_MERGE_C R2, R21, R22, RZ ;  /* 0x000000161502723e */ /* 0x000fe400048070ff */
[----:B---3--:R-:W-:-:S03]  /*d5b20*/  F2FP.SATFINITE.E4M3.F32.PACK_AB_MERGE_C R0, R19, R20, RZ ;  /* 0x000000141300723e */ /* 0x008fc600048070ff */
        /* <DEDUP_REMOVED lines=30> */
[----:B------:R-:W3:Y:S04]  /*d5d10*/  LDL.LU R0, [R1+0xb88] ;  /* 0x000b880001007983 */ /* 0x000ee80000300800 */
[----:B---3--:R0:W-:Y:S04]  /*d5d20*/  STL [R1+0x3b08], R0 ;  /* 0x003b080001007387 */ /* 0x0081e80000100800 */
[----:B0-----:R-:W3:Y:S04]  /*d5d30*/  LDL.LU R0, [R1+0xb80] ;  /* 0x000b800001007983 */ /* 0x001ee80000300800 */
        /* <DEDUP_REMOVED lines=55> */
[----:B--2---:R-:W-:-:S03]  /*d60b0*/  F2FP.SATFINITE.E4M3.F32.PACK_AB_MERGE_C R12, R12, R0, RZ ;  /* 0x000000000c0c723e */ /* 0x004fc600048070ff */
[----:B------:R-:W2:Y:S04]  /*d60c0*/  LDL.LU R0, [R1+0x3b78] ;  /* 0x003b780001007983 */ /* 0x000ea80000300800 */
[----:B------:R0:W-:Y:S04]  /*d60d0*/  STL [R1+0x1274], R12 ;  /* 0x0012740c01007387 */ /* 0x0001e80000100800 */
[----:B0-----:R-:W2:Y:S02]  /*d60e0*/  LDL.LU R12, [R1+0x3b74] ;  /* 0x003b7400010c7983 */ /* 0x001ea40000300800 */
[----:B--2---:R-:W-:-:S02]  /*d60f0*/  F2FP.SATFINITE.E4M3.F32.PACK_AB_MERGE_C R12, R12, R0, RZ ;  /* 0x000000000c0c723e */ /* 0x004fc400048070ff */
        /* <DEDUP_REMOVED lines=53> */
[----:B------:R2:W-:Y:S01]  /*d6450*/  STL [R1+0xb80], R12 ;  /* 0x000b800c01007387 */ /* 0x0005e20000100800 */
[----:B---3--:R-:W-:Y:S02]  /*d6460*/  F2FP.SATFINITE.E4M3.F32.PACK_AB_MERGE_C R11, R29, R11, RZ ;  /* 0x0000000b1d0b723e */ /* 0x008fe400048070ff */
[----:B------:R-:W-:Y:S02]  /*d6470*/  F2FP.SATFINITE.E4M3.F32.PACK_AB_MERGE_C R3, R3, R2, RZ ;  /* 0x000000020303723e */ /* 0x000fe400048070ff */
[----:B------:R-:W-:Y:S02]  /*d6480*/  F2FP.SATFINITE.E4M3.F32.PACK_AB_MERGE_C R2, R27, R6, RZ ;  /* 0x000000061b02723e */ /* 0x000fe400048070ff */
[----:B--2---:R-:W-:-:S02]  /*d6490*/  F2FP.SATFINITE.E4M3.F32.PACK_AB_MERGE_C R12, R17, R0, RZ ;  /* 0x00000000110c723e */ /* 0x004fc400048070ff */
[----:B------:R-:W-:-:S03]  /*d64a0*/  F2FP.SATFINITE.E4M3.F32.PACK_AB_MERGE_C R0, R8, R9, RZ ;  /* 0x000000090800723e */ /* 0x000fc600048070ff */
[----:B------:R0:W-:Y:S04]  /*d64b0*/  STL [R1+0xb84], R12 ;  /* 0x000b840c01007387 */ /* 0x0001e80000100800 */
[----:B------:R-:W-:Y:S01]  /*d64c0*/  STL [R1+0xb74], R11 ;  /* 0x000b740b01007387 */ /* 0x000fe20000100800 */
[----:B0-----:R-:W-:-:S05]  /*d64d0*/  F2FP.SATFINITE.E4M3.F32.PACK_AB_MERGE_C R12, R7, R26, RZ ;  /* 0x0000001a070c723e */ /* 0x001fca00048070ff */
[----:B------:R-:W-:Y:S04]  /*d64e0*/  STL [R1+0x373c], R12 ;  /* 0x00373c0c01007387 */ /* 0x000fe80000100800 */
[----:B------:R0:W-:Y:S02]  /*d64f0*/  STL [R1+0xb70], R0 ;  /* 0x000b700001007387 */ /* 0x0001e40000100800 */
[----:B0-----:R-:W-:-:S05]  /*d6500*/  F2FP.SATFINITE.E4M3.F32.PACK_AB_MERGE_C R0, R18, R25, RZ ;  /* 0x000000191200723e */ /* 0x001fca00048070ff */
[----:B------:R0:W-:Y:S01]  /*d6510*/  STL [R1+0x3740], R0 ;  /* 0x0037400001007387 */ /* 0x0001e20000100800 */
[----:B------:R-:W-:Y:S02]  /*d6520*/  F2FP.SATFINITE.E4M3.F32.PACK_AB_MERGE_C R8, R15, R13, RZ ;  /* 0x0000000d0f08723e */ /* 0x000fe400048070ff */
[----:B------:R-:W-:Y:S02]  /*d6530*/  F2FP.SATFINITE.E4M3.F32.PACK_AB_MERGE_C R7, R28, R10, RZ ;  /* 0x0000000a1c07723e */ /* 0x000fe400048070ff */
[----:B0-----:R-:W-:-:S05]  /*d6540*/  F2FP.SATFINITE.E4M3.F32.PACK_AB_MERGE_C R0, R16, R14, RZ ;  /* 0x0000000e1000723e */ /* 0x001fca00048070ff */
[----:B------:R0:W-:Y:S04]  /*d6550*/  STL [R1+0xb54], R0 ;  /* 0x000b540001007387 */ /* 0x0001e80000100800 */
[----:B------:R-:W-:Y:S04]  /*d6560*/  STL [R1+0xb50], R8 ;  /* 0x000b500801007387 */ /* 0x000fe80000100800 */
[----:B------:R-:W-:Y:S01]  /*d6570*/  STL [R1+0xb44], R7 ;  /* 0x000b440701007387 */ /* 0x000fe20000100800 */
[----:B0-----:R-:W-:-:S05]  /*d6580*/  F2FP.SATFINITE.E4M3.F32.PACK_AB_MERGE_C R0, R5, R4, RZ ;  /* 0x000000040500723e */ /* 0x001fca00048070ff */
[----:B------:R0:W-:Y:S04]  /*d6590*/  STL [R1+0xb40], R0 ;  /* 0x000b400001007387 */ /* 0x0001e80000100800 */
[----:B------:R-:W-:Y:S04]  /*d65a0*/  STL [R1+0xb34], R3 ;  /* 0x000b340301007387 */ /* 0x000fe80000100800 */
[----:B------:R-:W-:Y:S01]  /*d65b0*/  STL [R1+0xb30], R2 ;  /* 0x000b300201007387 */ /* 0x000fe20000100800 */
[----:B0-----:R-:W-:-:S05]  /*d65c0*/  F2FP.SATFINITE.E4M3.F32.PACK_AB_MERGE_C R0, R23, R24, RZ ;  /* 0x000000181700723e */ /* 0x001fca00048070ff */
[----:B------:R0:W-:Y:S04]  /*d65d0*/  STL [R1+0xb20], R0 ;  /* 0x000b200001007387 */ /* 0x0001e80000100800 */
[----:B0-----:R-:W2:Y:S01]  /*d65e0*/  LDL.LU R0, [R1+0xab4] ;  /* 0x000ab40001007983 */ /* 0x001ea20000300800 */
[----:B------:R-:W-:Y:S02]  /*d65f0*/  F2FP.SATFINITE.E4M3.F32.PACK_AB_MERGE_C R3, R21, R22, RZ ;  /* 0x000000161503723e */ /* 0x000fe400048070ff */
[----:B------:R-:W-:-:S03]  /*d6600*/  F2FP.SATFINITE.E4M3.F32.PACK_AB_MERGE_C R2, R19, R20, RZ ;  /* 0x000000141302723e */ /* 0x000fc600048070ff */
        /* <DEDUP_REMOVED lines=125> */
[----:B------:R-:W-:Y:S01]  /*d6de0*/  F2FP.SATFINITE.E4M3.F32.PACK_AB_MERGE_C R3, R3, R26, RZ ;  /* 0x0000001a0303723e */ /* 0x000fe200048070ff */
[----:B------:R-:W-:Y:S01]  /*d6df0*/  STL [R1+0x37c8], R9 ;  /* 0x0037c80901007387 */ /* 0x000fe20000100800 */
[----:B------:R-:W-:-:S02]  /*d6e00*/  F2FP.SATFINITE.E4M3.F32.PACK_AB_MERGE_C R5, R5, R18, RZ ;  /* 0x000000120505723e */ /* 0x000fc400048070ff */
[----:B------:R-:W-:Y:S02]  /*d6e10*/  F2FP.SATFINITE.E4M3.F32.PACK_AB_MERGE_C R2, R2, R4, RZ ;  /* 0x000000040202723e */ /* 0x000fe400048070ff */
[----:B--2---:R-:W-:-:S05]  /*d6e20*/  F2FP.SATFINITE.E4M3.F32.PACK_AB_MERGE_C R0, R17, R12, RZ ;  /* 0x0000000c1100723e */ /* 0x004fca00048070ff */
[----:B------:R-:W-:Y:S04]  /*d6e30*/  STL [R1+0x3d0], R0 ;  /* 0x0003d00001007387 */ /* 0x000fe80000100800 */
[----:B------:R0:W-:Y:S04]  /*d6e40*/  STL [R1+0x37cc], R8 ;  /* 0x0037cc0801007387 */ /* 0x0001e80000100800 */
[----:B------:R2:W-:Y:S01]  /*d6e50*/  STL [R1+0x37d0], R3 ;  /* 0x0037d00301007387 */ /* 0x0005e20000100800 */
[----:B0-----:R-:W-:Y:S02]  /*d6e60*/  F2FP.SATFINITE.E4M3.F32.PACK_AB_MERGE_C R8, R25, R7, RZ ;  /* 0x000000071908723e */ /* 0x001fe400048070ff */
[----:B------:R-:W-:-:S03]  /*d6e70*/  F2FP.SATFINITE.E4M3.F32.PACK_AB_MERGE_C R0, R15, R13, RZ ;  /* 0x0000000d0f00723e */ /* 0x000fc600048070ff */
[----:B------:R-:W-:Y:S04]  /*d6e80*/  STL [R1+0x37d4], R8 ;  /* 0x0037d40801007387 */ /* 0x000fe80000100800 */
[----:B------:R0:W-:Y:S01]  /*d6e90*/  STL [R1+0x37dc], R5 ;  /* 0x0037dc0501007387 */ /* 0x0001e20000100800 */
[----:B--2---:R-:W-:Y:S02]  /*d6ea0*/  F2FP.SATFINITE.E4M3.F32.PACK_AB_MERGE_C R3, R28, R10, RZ ;  /* 0x0000000a1c03723e */ /* 0x004fe400048070ff */
[----:B0-----:R-:W-:-:S05]  /*d6eb0*/  F2FP.SATFINITE.E4M3.F32.PACK_AB_MERGE_C R5, R16, R14, RZ ;  /* 0x0000000e1005723e */ /* 0x001fca00048070ff */
[----:B------:R-:W-:Y:S04]  /*d6ec0*/  STL [R1+0x3a8], R5 ;  /* 0x0003a80501007387 */ /* 0x000fe80000100800 */
[----:B------:R0:W-:Y:S04]  /*d6ed0*/  STL [R1+0x3a4], R0 ;  /* 0x0003a40001007387 */ /* 0x0001e80000100800 */
[----:B------:R2:W-:Y:S04]  /*d6ee0*/  STL [R1+0x3a0], R3 ;  /* 0x0003a00301007387 */ /* 0x0005e80000100800 */
[----:B------:R3:W-:Y:S01]  /*d6ef0*/  STL [R1+0x38c], R2 ;  /* 0x00038c0201007387 */ /* 0x0007e20000100800 */
[----:B0-----:R-:W-:-:S02]  /*d6f00*/  F2FP.SATFINITE.E4M3.F32.PACK_AB_MERGE_C R0, R27, R6, RZ ;  /* 0x000000061b00723e */ /* 0x001fc400048070ff */
[----:B--2---:R-:W-:-:S03]  /*d6f10*/  F2FP.SATFINITE.E4M3.F32.PACK_AB_MERGE_C R3, R23, R24, RZ ;  /* 0x000000181703723e */ /* 0x004fc600048070ff */
[----:B------:R0:W-:Y:S04]  /*d6f20*/  STL [R1+0x388], R0 ;  /* 0x0003880001007387 */ /* 0x0001e80000100800 */
[----:B------:R-:W-:Y:S04]  /*d6f30*/  STL [R1+0x384], R3 ;  /* 0x0003840301007387 */ /* 0x000fe80000100800 */
[----:B------:R-:W2:Y:S01]  /*d6f40*/  LDL.LU R5, [R1+0x9c4] ;  /* 0x0009c40001057983 */ /* 0x000ea20000300800 */
[----:B---3--:R-:W-:Y:S02]  /*d6f50*/  F2FP.SATFINITE.E4M3.F32.PACK_AB_MERGE_C R2, R21, R22, RZ ;  /* 0x000000161502723e */ /* 0x008fe400048070ff */
[----:B0-----:R-:W-:-:S03]  /*d6f60*/  F2FP.SATFINITE.E4M3.F32.PACK_AB_MERGE_C R0, R19, R20, RZ ;  /* 0x000000141300723e */ /* 0x001fc600048070ff */
        /* <DEDUP_REMOVED lines=154> */
[----:B------:R3:W-:Y:S02]  /*d7910*/  STL [R1+0x30c], R5 ;  /* 0x00030c0501007387 */ /* 0x0007e40000100800 */
[----:B---3--:R-:W-:Y:S02]  /*d7920*/  F2FP.SATFINITE.E4M3.F32.PACK_AB_MERGE_C R5, R0, R9, RZ ;  /* 0x000000090005723e */ /* 0x008fe400048070ff */
[----:B------:R-:W-:Y:S02]  /*d7930*/  F2FP.SATFINITE.E4M3.F32.PACK_AB_MERGE_C R0, R17, R12, RZ ;  /* 0x0000000c1100723e */ /* 0x000fe400048070ff */
[----:B--2---:R-:W-:-:S05]  /*d7940*/  F2FP.SATFINITE.E4M3.F32.PACK_AB_MERGE_C R3, R3, R8, RZ ;  /* 0x000000080303723e */ /* 0x004fca00048070ff */
[----:B------:R0:W-:Y:S04]  /*d7950*/  STL [R1+0x308], R3 ;  /* 0x0003080301007387 */ /* 0x0001e80000100800 */
[----:B------:R2:W-:Y:S04]  /*d7960*/  STL [R1+0x304], R5 ;  /* 0x0003040501007387 */ /* 0x0005e80000100800 */
[----:B------:R3:W-:Y:S01]  /*d7970*/  STL [R1+0x300], R0 ;  /* 0x0003000001007387 */ /* 0x0007e20000100800 */
[----:B0-----:R-:W-:Y:S02]  /*d7980*/  F2FP.SATFINITE.E4M3.F32.PACK_AB_MERGE_C R3, R29, R11, RZ ;  /* 0x0000000b1d03723e */ /* 0x001fe400048070ff */
[----:B--2---:R-:W-:-:S02]  /*d7990*/  F2FP.SATFINITE.E4M3.F32.PACK_AB_MERGE_C R5, R7, R26, RZ ;  /* 0x0000001a0705723e */ /* 0x004fc400048070ff */
[----:B---3--:R-:W-:Y:S01]  /*d79a0*/  F2FP.SATFINITE.E4M3.F32.PACK_AB_MERGE_C R0, R18, R25, RZ ;  /* 0x000000191200723e */ /* 0x008fe200048070ff */
[----:B------:R0:W-:Y:S04]  /*d79b0*/  STL [R1+0x2ec], R3 ;  /* 0x0002ec0301007387 */ /* 0x0001e80000100800 */
[----:B------:R2:W-:Y:S04]  /*d79c0*/  STL [R1+0x2e8], R5 ;  /* 0x0002e80501007387 */ /* 0x0005e80000100800 */
[----:B------:R3:W-:Y:S01]  /*d79d0*/  STL [R1+0x2e4], R0 ;  /* 0x0002e40001007387 */ /* 0x0007e20000100800 */
[----:B0-----:R-:W-:-:S02]  /*d79e0*/  F2FP.SATFINITE.E4M3.F32.PACK_AB_MERGE_C R3, R16, R14, RZ ;  /* 0x0000000e1003723e */ /* 0x001fc400048070ff */
[----:B--2---:R-:W-:Y:S02]  /*d79f0*/  F2FP.SATFINITE.E4M3.F32.PACK_AB_MERGE_C R5, R15, R13, RZ ;  /* 0x0000000d0f05723e */ /* 0x004fe400048070ff */
[----:B---3--:R-:W-:Y:S01]  /*d7a00*/  F2FP.SATFINITE.E4M3.F32.PACK_AB_MERGE_C R0, R28, R10, RZ ;  /* 0x0000000a1c00723e */ /* 0x008fe200048070ff */
[----:B------:R0:W-:Y:S04]  /*d7a10*/  STL [R1+0x2e0], R3 ;  /* 0x0002e00301007387 */ /* 0x0001e80000100800 */
[----:B------:R-:W-:Y:S04]  /*d7a20*/  STL [R1+0x990], R5 ;  /* 0x0009900501007387 */ /* 0x000fe80000100800 */
[----:B------:R2:W-:Y:S01]  /*d7a30*/  STL [R1+0x994], R0 ;  /* 0x0009940001007387 */ /* 0x0005e20000100800 */
[----:B------:R-:W-:-:S02]  /*d7a40*/  F2FP.SATFINITE.E4M3.F32.PACK_AB_MERGE_C R29, R21, R22, RZ ;  /* 0x00000016151d723e */ /* 0x000fc400048070ff */
[----:B0-----:R-:W-:Y:S02]  /*d7a50*/  F2FP.SATFINITE.E4M3.F32.PACK_AB_MERGE_C R3, R2, R4, RZ ;  /* 0x000000040203723e */ /* 0x001fe400048070ff */
[----:B------:R-:W-:Y:S02]  /*d7a60*/  F2FP.SATFINITE.E4M3.F32.PACK_AB_MERGE_C R2, R27, R6, RZ ;  /* 0x000000061b02723e */ /* 0x000fe400048070ff */
[----:B--2---:R-:W-:Y:S01]  /*d7a70*/  F2FP.SATFINITE.E4M3.F32.PACK_AB_MERGE_C R0, R23, R24, RZ ;  /* 0x000000181700723e */ /* 0x004fe200048070ff */
[----:B------:R-:W-:Y:S04]  /*d7a80*/  STL [R1+0x91c], R3 ;  /* 0x00091c0301007387 */ /* 0x000fe80000100800 */
[----:B------:R-:W-:Y:S04]  /*d7a90*/  STL [R1+0x980], R2 ;  /* 0x0009800201007387 */ /* 0x000fe80000100800 */
[----:B------:R0:W-:Y:S04]  /*d7aa0*/  STL [R1+0x372c], R29 ;  /* 0x00372c1d01007387 */ /* 0x0001e80000100800 */
[----:B------:R2:W-:Y:S04]  /*d7ab0*/  STL [R1+0x918], R0 ;  /* 0x0009180001007387 */ /* 0x0005e80000100800 */
[----:B0-----:R-:W3:Y:S01]  /*d7ac0*/  LDL.LU R29, [R1+0x8f4] ;  /* 0x0008f400011d7983 */ /* 0x001ee20000300800 */
[----:B--2---:R-:W-:-:S03]  /*d7ad0*/  F2FP.SATFINITE.E4M3.F32.PACK_AB_MERGE_C R0, R19, R20, RZ ;  /* 0x000000141300723e */ /* 0x004fc600048070ff */
[----:B---3--:R0:W-:Y:S04]  /*d7ae0*/  STL [R1+0x39c8], R29 ;  /* 0x0039c81d01007387 */ /* 0x0081e80000100800 */
        /* <DEDUP_REMOVED lines=135> */
[----:B------:R-:W2:Y:S01]  /*d8360*/  LDL.LU R5, [R1+0x39c4] ;  /* 0x0039c40001057983 */ /* 0x000ea20000300800 */
[----:B---3--:R-:W-:Y:S02]  /*d8370*/  F2FP.SATFINITE.E4M3.F32.PACK_AB_MERGE_C R3, R9, R3, RZ ;  /* 0x000000030903723e */ /* 0x008fe400048070ff */
[----:B------:R-:W-:Y:S01]  /*d8380*/  F2FP.SATFINITE.E4M3.F32.PACK_AB_MERGE_C R0, R12, R0, RZ ;  /* 0x000000000c00723e */ /* 0x000fe200048070ff */
[----:B------:R-:W-:Y:S01]  /*d8390*/  STL [R1+0x278], R29 ;  /* 0x0002781d01007387 */ /* 0x000fe20000100800 */
        /* <DEDUP_REMOVED lines=14> */
[----:B------:R-:W-:Y:S04]  /*d8480*/  STL [R1+0x8c0], R5 ;  /* 0x0008c00501007387 */ /* 0x000fe80000100800 */
[----:B------:R-:W-:Y:S04]  /*d8490*/  STL [R1+0x260], R3 ;  /* 0x0002600301007387 */ /* 0x000fe80000100800 */
[----:B------:R0:W-:Y:S04]  /*d84a0*/  STL [R1+0x37d8], R9 ;  /* 0x0037d80901007387 */ /* 0x0001e80000100800 */
[----:B------:R2:W-:Y:S01]  /*d84b0*/  STL [R1+0x25c], R0 ;  /* 0x00025c0001007387 */ /* 0x0005e20000100800 */
[----:B------:R-:W-:-:S02]  /*d84c0*/  F2FP.SATFINITE.E4M3.F32.PACK_AB_MERGE_C R8, R21, R22, RZ ;  /* 0x000000161508723e */ /* 0x000fc400048070ff */
[----:B0-----:R-:W-:Y:S02]  /*d84d0*/  F2FP.SATFINITE.E4M3.F32.PACK_AB_MERGE_C R9, R23, R24, RZ ;  /* 0x000000181709723e */ /* 0x001fe400048070ff */
[----:B--2---:R-:W-:-:S03]  /*d84e0*/  F2FP.SATFINITE.E4M3.F32.PACK_AB_MERGE_C R0, R27, R6, RZ ;  /* 0x000000061b00723e */ /* 0x004fc600048070ff */
[----:B------:R0:W-:Y:S04]  /*d84f0*/  STL [R1+0x37e0], R9 ;  /* 0x0037e00901007387 */ /* 0x0001e80000100800 */
[----:B------:R2:W-:Y:S04]  /*d8500*/  STL [R1+0x8a0], R0 ;  /* 0x0008a00001007387 */ /* 0x0005e80000100800 */
[----:B------:R-:W-:Y:S04]  /*d8510*/  STL [R1+0x37e4], R8 ;  /* 0x0037e40801007387 */ /* 0x000fe80000100800 */
[----:B0-----:R-:W3:Y:S01]  /*d8520*/  LDL.LU R9, [R1+0x87c] ;  /* 0x00087c0001097983 */ /* 0x001ee20000300800 */
[----:B--2---:R-:W-:-:S03]  /*d8530*/  F2FP.SATFINITE.E4M3.F32.PACK_AB_MERGE_C R0, R19, R20, RZ ;  /* 0x000000141300723e */ /* 0x004fc600048070ff */
[----:B---3--:R0:W-:Y:S04]  /*d8540*/  STL [R1+0x39b4], R9 ;  /* 0x0039b40901007387 */ /* 0x0081e80000100800 */
[----:B------:R-:W-:Y:S04]  /*d8550*/  STL [R1+0x24c], R0 ;  /* 0x00024c0001007387 */ /* 0x000fe80000100800 */
        /* <DEDUP_REMOVED lines=46> */
[----:B0-----:R-:W3:Y:S01]  /*d8840*/  LDL.LU R29, [R1+0x850] ;  /* 0x00085000011d7983 */ /* 0x001ee20000300800 */
[----:B--2---:R-:W-:-:S03]  /*d8850*/  F2FP.SATFINITE.E4M3.F32.PACK_AB_MERGE_C R9, R9, R8, RZ ;  /* 0x000000080909723e */ /* 0x004fc600048070ff */
[----:B---3--:R0:W-:Y:S04]  /*d8860*/  STL [R1+0x39a8], R29 ;  /* 0x0039a81d01007387 */ /* 0x0081e80000100800 */
[----:B0-----:R-:W2:Y:S04]  /*d8870*/  LDL.LU R29, [R1+0x868] ;  /* 0x00086800011d7983 */ /* 0x001ea80000300800 */
        /* <DEDUP_REMOVED lines=40> */
[----:B0-----:R-:W3:Y:S01]  /*d8b00*/  LDL.LU R9, [R1+0x85c] ;  /* 0x00085c0001097983 */ /* 0x001ee20000300800 */
[----:B--2---:R-:W-:-:S03]  /*d8b10*/  F2FP.SATFINITE.E4M3.F32.PACK_AB_MERGE_C R8, R8, R29, RZ ;  /* 0x0000001d0808723e */ /* 0x004fc600048070ff */
[----:B------:R-:W2:Y:S04]  /*d8b20*/  LDL.LU R29, [R1+0x39a8] ;  /* 0x0039a800011d7983 */ /* 0x000ea80000300800 */
[----:B------:R0:W-:Y:S04]  /*d8b30*/  STL [R1+0x860], R8 ;  /* 0x0008600801007387 */ /* 0x0001e80000100800 */
[----:B0-----:R-:W2:Y:S02]  /*d8b40*/  LDL.LU R8, [R1+0x39a4] ;  /* 0x0039a40001087983 */ /* 0x001ea40000300800 */
[----:B--2---:R-:W-:-:S02]  /*d8b50*/  F2FP.SATFINITE.E4M3.F32.PACK_AB_MERGE_C R8, R8, R29, RZ ;  /* 0x0000001d0808723e */ /* 0x004fc400048070ff */
[----:B------:R-:W2:Y:S04]  /*d8b60*/  LDL.LU R29, [R1+0x39a0] ;  /* 0x0039a000011d7983 */ /* 0x000ea80000300800 */
[----:B------:R0:W-:Y:S04]  /*d8b70*/  STL [R1+0x23c], R8 ;  /* 0x00023c0801007387 */ /* 0x0001e80000100800 */
[----:B0-----:R-:W3:Y:S02]  /*d8b80*/  LDL.LU R8, [R1+0x399c] ;  /* 0x00399c0001087983 */ /* 0x001ee40000300800 */
[----:B---3--:R-:W-:-:S02]  /*d8b90*/  F2FP.SATFINITE.E4M3.F32.PACK_AB_MERGE_C R9, R9, R8, RZ ;  /* 0x000000080909723e */ /* 0x008fc400048070ff */
        /* <DEDUP_REMOVED lines=29> */
[----:B------:R2:W-:Y:S01]  /*d8d70*/  STL [R1+0x224], R9 ;  /* 0x0002240901007387 */ /* 0x0005e20000100800 */
[----:B------:R-:W-:Y:S02]  /*d8d80*/  F2FP.SATFINITE.E4M3.F32.PACK_AB_MERGE_C R2, R2, R4, RZ ;  /* 0x000000040202723e */ /* 0x000fe400048070ff */
[----:B--2---:R-:W-:Y:S02]  /*d8d90*/  F2FP.SATFINITE.E4M3.F32.PACK_AB_MERGE_C R9, R29, R8, RZ ;  /* 0x000000081d09723e */ /* 0x004fe400048070ff */
[----:B------:R-:W-:Y:S02]  /*d8da0*/  F2FP.SATFINITE.E4M3.F32.PACK_AB_MERGE_C R8, R3, R5, RZ ;  /* 0x000000050308723e */ /* 0x000fe400048070ff */
[----:B------:R-:W-:-:S02]  /*d8db0*/  F2FP.SATFINITE.E4M3.F32.PACK_AB_MERGE_C R3, R12, R0, RZ ;  /* 0x000000000c03723e */ /* 0x000fc400048070ff */
[----:B------:R-:W-:Y:S01]  /*d8dc0*/  F2FP.SATFINITE.E4M3.F32.PACK_AB_MERGE_C R5, R11, R17, RZ ;  /* 0x000000110b05723e */ /* 0x000fe200048070ff */
[----:B------:R-:W-:Y:S04]  /*d8dd0*/  STL [R1+0x220], R9 ;  /* 0x0002200901007387 */ /* 0x000fe80000100800 */
[----:B------:R-:W-:Y:S01]  /*d8de0*/  STL [R1+0x21c], R8 ;  /* 0x00021c0801007387 */ /* 0x000fe20000100800 */
[----:B------:R-:W-:-:S03]  /*d8df0*/  F2FP.SATFINITE.E4M3.F32.PACK_AB_MERGE_C R0, R7, R26, RZ ;  /* 0x0000001a0700723e */ /* 0x000fc600048070ff */
[----:B------:R0:W-:Y:S04]  /*d8e00*/  STL [R1+0x800], R3 ;  /* 0x0008000301007387 */ /* 0x0001e80000100800 */
[----:B------:R2:W-:Y:S04]  /*d8e10*/  STL [R1+0x218], R5 ;  /* 0x0002180501007387 */ /* 0x0005e80000100800 */
[----:B------:R3:W-:Y:S01]  /*d8e20*/  STL [R1+0x214], R0 ;  /* 0x0002140001007387 */ /* 0x0007e20000100800 */
[----:B0-----:R-:W-:Y:S02]  /*d8e30*/  F2FP.SATFINITE.E4M3.F32.PACK_AB_MERGE_C R3, R18, R25, RZ ;  /* 0x000000191203723e */ /* 0x001fe400048070ff */
[----:B--2---:R-:W-:-:S02]  /*d8e40*/  F2FP.SATFINITE.E4M3.F32.PACK_AB_MERGE_C R5, R16, R14, RZ ;  /* 0x0000000e1005723e */ /* 0x004fc400048070ff */
[----:B---3--:R-:W-:Y:S01]  /*d8e50*/  F2FP.SATFINITE.E4M3.F32.PACK_AB_MERGE_C R0, R15, R13, RZ ;  /* 0x0000000d0f00723e */ /* 0x008fe200048070ff */
[----:B------:R0:W-:Y:S04]  /*d8e60*/  STL [R1+0x210], R3 ;  /* 0x0002100301007387 */ /* 0x0001e80000100800 */
[----:B------:R-:W-:Y:S04]  /*d8e70*/  STL [R1+0x7e0], R5 ;  /* 0x0007e00501007387 */ /* 0x000fe80000100800 */
[----:B------:R2:W-:Y:S01]  /*d8e80*/  STL [R1+0x1fc], R0 ;  /* 0x0001fc0001007387 */ /* 0x0005e20000100800 */
[----:B0-----:R-:W-:-:S02]  /*d8e90*/  F2FP.SATFINITE.E4M3.F32.PACK_AB_MERGE_C R3, R28, R10, RZ ;  /* 0x0000000a1c03723e */ /* 0x001fc400048070ff */
[----:B--2---:R-:W-:-:S03]  /*d8ea0*/  F2FP.SATFINITE.E4M3.F32.PACK_AB_MERGE_C R0, R27, R6, RZ ;  /* 0x000000061b00723e */ /* 0x004fc600048070ff */
[----:B------:R0:W-:Y:S04]  /*d8eb0*/  STL [R1+0x1f8], R3 ;  /* 0x0001f80301007387 */ /* 0x0001e80000100800 */
[----:B------:R2:W-:Y:S04]  /*d8ec0*/  STL [R1+0x1f4], R2 ;  /* 0x0001f40201007387 */ /* 0x0005e80000100800 */
[----:B------:R3:W-:Y:S01]  /*d8ed0*/  STL [R1+0x7c0], R0 ;  /* 0x0007c00001007387 */ /* 0x0007e20000100800 */
[----:B0-----:R-:W-:-:S05]  /*d8ee0*/  F2FP.SATFINITE.E4M3.F32.PACK_AB_MERGE_C R3, R23, R24, RZ ;  /* 0x000000181703723e */ /* 0x001fca00048070ff */
[----:B------:R-:W-:Y:S04]  /*d8ef0*/  STL [R1+0x1f0], R3 ;  /* 0x0001f00301007387 */ /* 0x000fe80000100800 */
[----:B------:R-:W4:Y:S01]  /*d8f00*/  LDL.LU R18, [R1+0x7ac] ;  /* 0x0007ac0001127983 */ /* 0x000f220000300800 */
[----:B--2---:R-:W-:Y:S02]  /*d8f10*/  F2FP.SATFINITE.E4M3.F32.PACK_AB_MERGE_C R2, R21, R22, RZ ;  /* 0x000000161502723e */ /* 0x004fe400048070ff */
[----:B---3--:R-:W-:-:S03]  /*d8f20*/  F2FP.SATFINITE.E4M3.F32.PACK_AB_MERGE_C R0, R19, R20, RZ ;  /* 0x000000141300723e */ /* 0x008fc600048070ff */
[----:B------:R-:W-:Y:S04]  /*d8f30*/  STL [R1+0x1dc], R2 ;  /* 0x0001dc0201007387 */ /* 0x000fe80000100800 */
[----:B----4-:R0:W-:Y:S04]  /*d8f40*/  STL [R1+0x3954], R18 ;  /* 0x0039541201007387 */ /* 0x0101e80000100800 */
        /* <DEDUP_REMOVED lines=16> */
[----:B------:R-:W4:Y:S04]  /*d9050*/  LDL.LU R9, [R1+0x788] ;  /* 0x0007880001097983 */ /* 0x000f280000300800 */
        /* <DEDUP_REMOVED lines=38> */
[----:B------:R-:W3:Y:S04]  /*d92c0*/  LDL.LU R17, [R1+0x394c] ;  /* 0x00394c0001117983 */ /* 0x000ee80000300800 */
[----:B------:R0:W-:Y:S04]  /*d92d0*/  STL [R1+0x3730], R18 ;  /* 0x0037301201007387 */ /* 0x0001e80000100800 */
[----:B0-----:R-:W2:Y:S01]  /*d92e0*/  LDL.LU R18, [R1+0x780] ;  /* 0x0007800001127983 */ /* 0x001ea20000300800 */
[----:B---3--:R-:W-:-:S03]  /*d92f0*/  F2FP.SATFINITE.E4M3.F32.PACK_AB_MERGE_C R17, R17, R12, RZ ;  /* 0x0000000c1111723e */ /* 0x008fc600048070ff */
[----:B------:R-:W2:Y:S01]  /*d9300*/  LDL.LU R12, [R1+0x3948] ;  /* 0x00394800010c7983 */ /* 0x000ea20000300800 */
[----:B------:R-:W-:-:S03]  /*d9310*/  F2FP.SATFINITE.E4M3.F32.PACK_AB_MERGE_C R29, R5, R29, RZ ;  /* 0x0000001d051d723e */ /* 0x000fc600048070ff */
[----:B------:R0:W-:Y:S01]  /*d9320*/  STL [R1+0x3734], R17 ;  /* 0x0037341101007387 */ /* 0x0001e20000100800 */
[----:B----4-:R-:W-:Y:S02]  /*d9330*/  F2FP.SATFINITE.E4M3.F32.PACK_AB_MERGE_C R8, R8, R9, RZ ;  /* 0x000000090808723e */ /* 0x010fe400048070ff */
[----:B0-----:R-:W-:Y:S02]  /*d9340*/  F2FP.SATFINITE.E4M3.F32.PACK_AB_MERGE_C R17, R0, R3, RZ ;  /* 0x000000030011723e */ /* 0x001fe400048070ff */
[----:B------:R-:W-:Y:S02]  /*d9350*/  F2FP.SATFINITE.E4M3.F32.PACK_AB_MERGE_C R3, R15, R13, RZ ;  /* 0x0000000d0f03723e */ /* 0x000fe400048070ff */
[----:B------:R-:W-:Y:S02]  /*d9360*/  F2FP.SATFINITE.E4M3.F32.PACK_AB_MERGE_C R0, R28, R10, RZ ;  /* 0x0000000a1c00723e */ /* 0x000fe400048070ff */
[----:B--2---:R-:W-:-:S05]  /*d9370*/  F2FP.SATFINITE.E4M3.F32.PACK_AB_MERGE_C R12, R12, R18, RZ ;  /* 0x000000120c0c723e */ /* 0x004fca00048070ff */
[----:B------:R-:W-:Y:S04]  /*d9380*/  STL [R1+0x3744], R12 ;  /* 0x0037440c01007387 */ /* 0x000fe80000100800 */
[----:B------:R0:W-:Y:S04]  /*d9390*/  STL [R1+0x3754], R29 ;  /* 0x0037541d01007387 */ /* 0x0001e80000100800 */
[----:B------:R-:W-:Y:S04]  /*d93a0*/  STL [R1+0x1b8], R8 ;  /* 0x0001b80801007387 */ /* 0x000fe80000100800 */
[----:B------:R2:W-:Y:S01]  /*d93b0*/  STL [R1+0x3758], R17 ;  /* 0x0037581101007387 */ /* 0x0005e20000100800 */
[----:B0-----:R-:W-:-:S02]  /*d93c0*/  F2FP.SATFINITE.E4M3.F32.PACK_AB_MERGE_C R29, R26, R11, RZ ;  /* 0x0000000b1a1d723e */ /* 0x001fc400048070ff */
[----:B--2---:R-:W-:-:S03]  /*d93d0*/  F2FP.SATFINITE.E4M3.F32.PACK_AB_MERGE_C R17, R25, R7, RZ ;  /* 0x000000071911723e */ /* 0x004fc600048070ff */
[----:B------:R0:W-:Y:S04]  /*d93e0*/  STL [R1+0x3760], R29 ;  /* 0x0037601d01007387 */ /* 0x0001e80000100800 */
[----:B------:R2:W-:Y:S01]  /*d93f0*/  STL [R1+0x3764], R17 ;  /* 0x0037641101007387 */ /* 0x0005e20000100800 */
[----:B0-----:R-:W-:Y:S02]  /*d9400*/  F2FP.SATFINITE.E4M3.F32.PACK_AB_MERGE_C R29, R16, R14, RZ ;  /* 0x0000000e101d723e */ /* 0x001fe400048070ff */
[----:B--2---:R-:W-:-:S03]  /*d9410*/  F2FP.SATFINITE.E4M3.F32.PACK_AB_MERGE_C R17, R2, R4, RZ ;  /* 0x000000040211723e */ /* 0x004fc600048070ff */
[----:B------:R0:W-:Y:S04]  /*d9420*/  STL [R1+0x3774], R29 ;  /* 0x0037741d01007387 */ /* 0x0001e80000100800 */
[----:B------:R-:W-:Y:S04]  /*d9430*/  STL [R1+0x190], R3 ;  /* 0x0001900301007387 */ /* 0x000fe80000100800 */
[----:B------:R2:W-:Y:S04]  /*d9440*/  STL [R1+0x3778], R17 ;  /* 0x0037781101007387 */ /* 0x0005e80000100800 */
[----:B------:R3:W-:Y:S01]  /*d9450*/  STL [R1+0x18c], R0 ;  /* 0x00018c0001007387 */ /* 0x0007e20000100800 */
[----:B0-----:R-:W-:-:S02]  /*d9460*/  F2FP.SATFINITE.E4M3.F32.PACK_AB_MERGE_C R29, R27, R6, RZ ;  /* 0x000000061b1d723e */ /* 0x001fc400048070ff */
[----:B--2---:R-:W-:Y:S02]  /*d9470*/  F2FP.SATFINITE.E4M3.F32.PACK_AB_MERGE_C R17, R23, R24, RZ ;  /* 0x000000181711723e */ /* 0x004fe400048070ff */
[----:B---3--:R-:W-:Y:S01]  /*d9480*/  F2FP.SATFINITE.E4M3.F32.PACK_AB_MERGE_C R0, R21, R22, RZ ;  /* 0x000000161500723e */ /* 0x008fe200048070ff */
[----:B------:R-:W-:Y:S04]  /*d9490*/  STL [R1+0x3784], R29 ;  /* 0x0037841d01007387 */ /* 0x000fe80000100800 */
[----:B------:R0:W-:Y:S04]  /*d94a0*/  STL [R1+0x3788], R17 ;  /* 0x0037881101007387 */ /* 0x0001e80000100800 */
[----:B0-----:R-:W2:Y:S04]  /*d94b0*/  LDL.LU R17, [R1+0x714] ;  /* 0x0007140001117983 */ /* 0x001ea80000300800 */
[----:B------:R-:W-:Y:S04]  /*d94c0*/  STL [R1+0x17c], R0 ;  /* 0x00017c0001007387 */ /* 0x000fe80000100800 */
        /* <DEDUP_REMOVED lines=11> */
[----:B0-----:R-:W3:Y:S01]  /*d9580*/  LDL.LU R18, [R1+0x700] ;  /* 0x0007000001127983 */ /* 0x001ee20000300800 */
[----:B------:R-:W-:-:S02]  /*d9590*/  F2FP.SATFINITE.E4M3.F32.PACK_AB_MERGE_C R29, R19, R20, RZ ;  /* 0x00000014131d723e */ /* 0x000fc400048070ff */
[----:B--2---:R-:W-:Y:S01]  /*d95a0*/  F2FP.SATFINITE.E4M3.F32.PACK_AB_MERGE_C R17, R17, R12, RZ ;  /* 0x0000000c1111723e */ /* 0x004fe200048070ff */
[----:B---3--:R0:W-:Y:S04]  /*d95b0*/  STL [R1+0x3940], R18 ;  /* 0x0039401201007387 */ /* 0x0081e80000100800 */
[----:B0-----:R-:W2:Y:S04]  /*d95c0*/  LDL.LU R18, [R1+0x718] ;  /* 0x0007180001127983 */ /* 0x001ea80000300800 */
        /* <DEDUP_REMOVED lines=26> */
[----:B0-----:R-:W2:Y:S04]  /*d9770*/  LDL.LU R29, [R1+0x70c] ;  /* 0x00070c00011d7983 */ /* 0x001ea80000300800 */
        /* <DEDUP_REMOVED lines=13> */
[----:B------:R3:W-:Y:S01]  /*d9850*/  STL [R1+0x37a4], R29 ;  /* 0x0037a41d01007387 */ /* 0x0007e20000100800 */
[----:B----4-:R-:W-:Y:S02]  /*d9860*/  F2FP.SATFINITE.E4M3.F32.PACK_AB_MERGE_C R5, R5, R8, RZ ;  /* 0x000000080505723e */ /* 0x010fe400048070ff */
[----:B------:R-:W-:Y:S02]  /*d9870*/  F2FP.SATFINITE.E4M3.F32.PACK_AB_MERGE_C R13, R13, R11, RZ ;  /* 0x0000000b0d0d723e */ /* 0x000fe400048070ff */
[----:B------:R-:W-:Y:S02]  /*d9880*/  F2FP.SATFINITE.E4M3.F32.PACK_AB_MERGE_C R10, R10, R26, RZ ;  /* 0x0000001a0a0a723e */ /* 0x000fe400048070ff */
[----:B------:R-:W-:-:S02]  /*d9890*/  F2FP.SATFINITE.E4M3.F32.PACK_AB_MERGE_C R4, R4, R15, RZ ;  /* 0x0000000f0404723e */ /* 0x000fc400048070ff */
[----:B------:R-:W-:Y:S02]  /*d98a0*/  F2FP.SATFINITE.E4M3.F32.PACK_AB_MERGE_C R8, R23, R24, RZ ;  /* 0x000000181708723e */ /* 0x000fe400048070ff */
[----:B---3--:R-:W-:Y:S02]  /*d98b0*/  F2FP.SATFINITE.E4M3.F32.PACK_AB_MERGE_C R29, R12, R17, RZ ;  /* 0x000000110c1d723e */ /* 0x008fe400048070ff */
[----:B------:R-:W-:-:S03]  /*d98c0*/  F2FP.SATFINITE.E4M3.F32.PACK_AB_MERGE_C R17, R9, R18, RZ ;  /* 0x000000120911723e */ /* 0x000fc600048070ff */
[----:B------:R0:W-:Y:S04]  /*d98d0*/  STL [R1+0x37b0], R29 ;  /* 0x0037b01d01007387 */ /* 0x0001e80000100800 */
[----:B------:R2:W-:Y:S01]  /*d98e0*/  STL [R1+0x37b4], R17 ;  /* 0x0037b41101007387 */ /* 0x0005e20000100800 */
[----:B0-----:R-:W-:Y:S02]  /*d98f0*/  F2FP.SATFINITE.E4M3.F32.PACK_AB_MERGE_C R29, R0, R3, RZ ;  /* 0x00000003001d723e */ /* 0x001fe400048070ff */
[----:B--2---:R-:W-:Y:S02]  /*d9900*/  F2FP.SATFINITE.E4M3.F32.PACK_AB_MERGE_C R17, R25, R7, RZ ;  /* 0x000000071911723e */ /* 0x004fe400048070ff */
[----:B------:R-:W-:Y:S02]  /*d9910*/  F2FP.SATFINITE.E4M3.F32.PACK_AB_MERGE_C R7, R16, R14, RZ ;  /* 0x0000000e1007723e */ /* 0x000fe400048070ff */
[----:B------:R-:W-:Y:S01]  /*d9920*/  F2FP.SATFINITE.E4M3.F32.PACK_AB_MERGE_C R3, R2, R28, RZ ;  /* 0x0000001c0203723e */ /* 0x000fe200048070ff */
[----:B------:R-:W-:Y:S04]  /*d9930*/  STL [R1+0x37bc], R29 ;  /* 0x0037bc1d01007387 */ /* 0x000fe80000100800 */
[----:B------:R-:W-:Y:S04]  /*d9940*/  STL [R1+0x15c], R5 ;  /* 0x00015c0501007387 */ /* 0x000fe80000100800 */
[----:B------:R-:W-:Y:S04]  /*d9950*/  STL [R1+0x37e8], R13 ;  /* 0x0037e80d01007387 */ /* 0x000fe80000100800 */
[----:B------:R-:W-:Y:S01]  /*d9960*/  STL [R1+0x37ec], R10 ;  /* 0x0037ec0a01007387 */ /* 0x000fe20000100800 */
[----:B------:R-:W-:-:S03]  /*d9970*/  F2FP.SATFINITE.E4M3.F32.PACK_AB_MERGE_C R14, R27, R6, RZ ;  /* 0x000000061b0e723e */ /* 0x000fc600048070ff */
[----:B------:R-:W-:Y:S04]  /*d9980*/  STL [R1+0x37f0], R17 ;  /* 0x0037f01101007387 */ /* 0x000fe80000100800 */
[----:B------:R-:W-:Y:S01]  /*d9990*/  STL [R1+0x37f4], R7 ;  /* 0x0037f40701007387 */ /* 0x000fe20000100800 */
[----:B------:R-:W-:-:S03]  /*d99a0*/  F2FP.SATFINITE.E4M3.F32.PACK_AB_MERGE_C R2, R21, R22, RZ ;  /* 0x000000161502723e */ /* 0x000fc600048070ff */
[----:B------:R-:W-:Y:S04]  /*d99b0*/  STL [R1+0x37f8], R4 ;  /* 0x0037f80401007387 */ /* 0x000fe80000100800 */
[----:B------:R-:W-:Y:S04]  /*d99c0*/  STL [R1+0x3800], R3 ;  /* 0x0038000301007387 */ /* 0x000fe80000100800 */
[----:B------:R-:W-:Y:S04]  /*d99d0*/  STL [R1+0x3804], R14 ;  /* 0x0038040e01007387 */ /* 0x000fe80000100800 */
[----:B------:R-:W-:Y:S04]  /*d99e0*/  STL [R1+0x3808], R8 ;  /* 0x0038080801007387 */ /* 0x000fe80000100800 */
[----:B------:R0:W-:Y:S04]  /*d99f0*/  STL [R1+0x380c], R2 ;  /* 0x00380c0201007387 */ /* 0x0001e80000100800 */
[----:B0-----:R-:W2:Y:S04]  /*d9a00*/  LDL.LU R2, [R1+0x684] ;  /* 0x0006840001027983 */ /* 0x001ea80000300800 */
[----:B------:R-:W3:Y:S04]  /*d9a10*/  LDL.LU R3, [R1+0x68c] ;  /* 0x00068c0001037983 */ /* 0x000ee80000300800 */
[----:B---3--:R0:W-:Y:S04]  /*d9a20*/  STL [R1+0x392c], R3 ;  /* 0x00392c0301007387 */ /* 0x0081e80000100800 */
[----:B0-----:R-:W2:Y:S04]  /*d9a30*/  LDL.LU R3, [R1+0x680] ;  /* 0x0006800001037983 */ /* 0x001ea80000300800 */
[----:B------:R-:W3:Y:S01]  /*d9a40*/  LDL.LU R13, [R1+0x674] ;  /* 0x00067400010d7983 */ /* 0x000ee20000300800 */
[----:B------:R-:W-:-:S03]  /*d9a50*/  F2FP.SATFINITE.E4M3.F32.PACK_AB_MERGE_C R4, R19, R20, RZ ;  /* 0x000000141304723e */ /* 0x000fc600048070ff */
[----:B---3--:R0:W-:Y:S04]  /*d9a60*/  STL [R1+0x3928], R13 ;  /* 0x0039280d01007387 */ /* 0x0081e80000100800 */
[----:B0-----:R-:W3:Y:S04]  /*d9a70*/  LDL.LU R13, [R1+0x688] ;  /* 0x00068800010d7983 */ /* 0x001ee80000300800 */
        /* <DEDUP_REMOVED lines=25> */
[----:B------:R0:W-:Y:S01]  /*d9c10*/  STL [R1+0x3814], R4 ;  /* 0x0038140401007387 */ /* 0x0001e20000100800 */
[----:B--2---:R-:W-:-:S03]  /*d9c20*/  F2FP.SATFINITE.E4M3.F32.PACK_AB_MERGE_C R2, R2, R3, RZ ;  /* 0x000000030202723e */ /* 0x004fc600048070ff */
[----:B0-----:R-:W4:Y:S04]  /*d9c30*/  LDL.LU R4, [R1+0x678] ;  /* 0x0006780001047983 */ /* 0x001f280000300800 */
[----:B------:R-:W3:Y:S04]  /*d9c40*/  LDL.LU R3, [R1+0x392c] ;  /* 0x00392c0001037983 */ /* 0x000ee80000300800 */
[----:B------:R0:W-:Y:S04]  /*d9c50*/  STL [R1+0x381c], R2 ;  /* 0x00381c0201007387 */ /* 0x0001e80000100800 */
[----:B0-----:R-:W2:Y:S01]  /*d9c60*/  LDL.LU R2, [R1+0x670] ;  /* 0x0006700001027983 */ /* 0x001ea20000300800 */
[----:B---3--:R-:W-:-:S03]  /*d9c70*/  F2FP.SATFINITE.E4M3.F32.PACK_AB_MERGE_C R3, R3, R13, RZ ;  /* 0x0000000d0303723e */ /* 0x008fc600048070ff */
[----:B------:R-:W2:Y:S01]  /*d9c80*/  LDL.LU R13, [R1+0x3928] ;  /* 0x00392800010d7983 */ /* 0x000ea20000300800 */
[----:B----4-:R-:W-:Y:S02]  /*d9c90*/  F2FP.SATFINITE.E4M3.F32.PACK_AB_MERGE_C R10, R10, R4, RZ ;  /* 0x000000040a0a723e */ /* 0x010fe400048070ff */
[----:B------:R-:W-:Y:S01]  /*d9ca0*/  F2FP.SATFINITE.E4M3.F32.PACK_AB_MERGE_C R9, R9, R8, RZ ;  /* 0x000000080909723e */ /* 0x000fe200048070ff */
[----:B------:R0:W-:Y:S01]  /*d9cb0*/  STL [R1+0x3820], R3 ;  /* 0x0038200301007387 */ /* 0x0001e20000100800 */
[----:B------:R-:W-:Y:S02]  /*d9cc0*/  F2FP.SATFINITE.E4M3.F32.PACK_AB_MERGE_C R8, R7, R14, RZ ;  /* 0x0000000e0708723e */ /* 0x000fe400048070ff */
[----:B------:R-:W-:Y:S02]  /*d9cd0*/  F2FP.SATFINITE.E4M3.F32.PACK_AB_MERGE_C R0, R0, R5, RZ ;  /* 0x000000050000723e */ /* 0x000fe400048070ff */
[----:B0-----:R-:W-:Y:S02]  /*d9ce0*/  F2FP.SATFINITE.E4M3.F32.PACK_AB_MERGE_C R3, R26, R11, RZ ;  /* 0x0000000b1a03723e */ /* 0x001fe400048070ff */
[----:B--2---:R-:W-:-:S02]  /*d9cf0*/  F2FP.SATFINITE.E4M3.F32.PACK_AB_MERGE_C R13, R13, R2, RZ ;  /* 0x000000020d0d723e */ /* 0x004fc400048070ff */
[----:B------:R-:W-:-:S03]  /*d9d00*/  F2FP.SATFINITE.E4M3.F32.PACK_AB_MERGE_C R2, R29, R17, RZ ;  /* 0x000000111d02723e */ /* 0x000fc600048070ff */
[----:B------:R-:W-:Y:S04]  /*d9d10*/  STL [R1+0x3824], R13 ;  /* 0x0038240d01007387 */ /* 0x000fe80000100800 */
[----:B------:R-:W-:Y:S04]  /*d9d20*/  STL [R1+0x3828], R10 ;  /* 0x0038280a01007387 */ /* 0x000fe80000100800 */
[----:B------:R0:W-:Y:S04]  /*d9d30*/  STL [R1+0x382c], R9 ;  /* 0x00382c0901007387 */ /* 0x0001e80000100800 */
[----:B------:R2:W-:Y:S04]  /*d9d40*/  STL [R1+0x3830], R8 ;  /* 0x0038300801007387 */ /* 0x0005e80000100800 */
[----:B------:R-:W-:Y:S01]  /*d9d50*/  STL [R1+0x383c], R2 ;  /* 0x00383c0201007387 */ /* 0x000fe20000100800 */
[----:B0-----:R-:W-:-:S02]  /*d9d60*/  F2FP.SATFINITE.E4M3.F32.PACK_AB_MERGE_C R9, R18, R12, RZ ;  /* 0x0000000c1209723e */ /* 0x001fc400048070ff */
[----:B--2---:R-:W-:-:S03]  /*d9d70*/  F2FP.SATFINITE.E4M3.F32.PACK_AB_MERGE_C R8, R28, R15, RZ ;  /* 0x0000000f1c08723e */ /* 0x004fc600048070ff */
[----:B------:R0:W-:Y:S04]  /*d9d80*/  STL [R1+0x3840], R9 ;  /* 0x0038400901007387 */ /* 0x0001e80000100800 */
[----:B------:R-:W-:Y:S04]  /*d9d90*/  STL [R1+0x3844], R3 ;  /* 0x0038440301007387 */ /* 0x000fe80000100800 */
[----:B------:R-:W-:Y:S01]  /*d9da0*/  STL [R1+0x10c], R0 ;  /* 0x00010c0001007387 */ /* 0x000fe20000100800 */
[----:B------:R-:W-:Y:S02]  /*d9db0*/  F2FP.SATFINITE.E4M3.F32.PACK_AB_MERGE_C R10, R27, R6, RZ ;  /* 0x000000061b0a723e */ /* 0x000fe400048070ff */
[----:B0-----:R-:W-:-:S05]  /*d9dc0*/  F2FP.SATFINITE.E4M3.F32.PACK_AB_MERGE_C R9, R16, R25, RZ ;  /* 0x000000191009723e */ /* 0x001fca00048070ff */
[----:B------:R0:W-:Y:S04]  /*d9dd0*/  STL [R1+0x3850], R9 ;  /* 0x0038500901007387 */ /* 0x0001e80000100800 */
[----:B------:R2:W-:Y:S04]  /*d9de0*/  STL [R1+0x3854], R8 ;  /* 0x0038540801007387 */ /* 0x0005e80000100800 */
[----:B------:R-:W-:Y:S01]  /*d9df0*/  STL [R1+0x3858], R10 ;  /* 0x0038580a01007387 */ /* 0x000fe20000100800 */
[----:B0-----:R-:W-:Y:S02]  /*d9e00*/  F2FP.SATFINITE.E4M3.F32.PACK_AB_MERGE_C R9, R23, R24, RZ ;  /* 0x000000181709723e */ /* 0x001fe400048070ff */
[----:B--2---:R-:W-:-:S03]  /*d9e10*/  F2FP.SATFINITE.E4M3.F32.PACK_AB_MERGE_C R8, R21, R22, RZ ;  /* 0x000000161508723e */ /* 0x004fc600048070ff */
[----:B------:R0:W-:Y:S04]  /*d9e20*/  STL [R1+0x385c], R9 ;  /* 0x00385c0901007387 */ /* 0x0001e80000100800 */
[----:B------:R-:W-:Y:S04]  /*d9e30*/  STL [R1+0x3870], R8 ;  /* 0x0038700801007387 */ /* 0x000fe80000100800 */
[----:B0-----:R-:W2:Y:S01]  /*d9e40*/  LDL.LU R9, [R1+0x60c] ;  /* 0x00060c0001097983 */ /* 0x001ea20000300800 */
[----:B------:R-:W-:-:S03]  /*d9e50*/  F2FP.SATFINITE.E4M3.F32.PACK_AB_MERGE_C R0, R19, R20, RZ ;  /* 0x000000141300723e */ /* 0x000fc600048070ff */
[----:B--2---:R0:W-:Y:S04]  /*d9e60*/  STL [R1+0x3920], R9 ;  /* 0x0039200901007387 */ /* 0x0041e80000100800 */
[----:B------:R-:W-:Y:S04]  /*d9e70*/  STL [R1+0xe8], R0 ;  /* 0x0000e80001007387 */ /* 0x000fe80000100800 */
[----:B0-----:R-:W2:Y:S04]  /*d9e80*/  LDL.LU R9, [R1+0x604] ;  /* 0x0006040001097983 */ /* 0x001ea80000300800 */
[----:B------:R-:W3:Y:S04]  /*d9e90*/  LDL.LU R14, [R1+0x5f4] ;  /* 0x0005f400010e7983 */ /* 0x000ee80000300800 */
[----:B---3--:R0:W-:Y:S04]  /*d9ea0*/  STL [R1+0x391c], R14 ;  /* 0x00391c0e01007387 */ /* 0x0081e80000100800 */
[----:B0-----:R-:W3:Y:S04]  /*d9eb0*/  LDL.LU R14, [R1+0x608] ;  /* 0x00060800010e7983 */ /* 0x001ee80000300800 */
[----:B---3--:R0:W-:Y:S04]  /*d9ec0*/  STL [R1+0x3924], R14 ;  /* 0x0039240e01007387 */ /* 0x0081e80000100800 */
[----:B0-----:R-:W2:Y:S04]  /*d9ed0*/  LDL.LU R14, [R1+0x600] ;  /* 0x00060000010e7983 */ /* 0x001ea80000300800 */
[----:B------:R-:W3:Y:S04]  /*d9ee0*/  LDL.LU R10, [R1+0x5fc] ;  /* 0x0005fc00010a7983 */ /* 0x000ee80000300800 */
[----:B---3--:R0:W-:Y:S04]  /*d9ef0*/  STL [R1+0x3918], R10 ;  /* 0x0039180a01007387 */ /* 0x0081e80000100800 */
[----:B0-----:R-:W3:Y:S04]  /*d9f00*/  LDL.LU R10, [R1+0x5f0] ;  /* 0x0005f000010a7983 */ /* 0x001ee80000300800 */
[----:B------:R-:W4:Y:S01]  /*d9f10*/  LDL.LU R17, [R1+0x5e4] ;  /* 0x0005e40001117983 */ /* 0x000f220000300800 */
[----:B--2---:R-:W-:-:S03]  /*d9f20*/  F2FP.SATFINITE.E4M3.F32.PACK_AB_MERGE_C R9, R9, R14, RZ ;  /* 0x0000000e0909723e */ /* 0x004fc600048070ff */
[----:B----4-:R0:W-:Y:S04]  /*d9f30*/  STL [R1+0x3914], R17 ;  /* 0x0039141101007387 */ /* 0x0101e80000100800 */
        /* <DEDUP_REMOVED lines=30> */
[----:B------:R-:W3:Y:S04]  /*da120*/  LDL.LU R14, [R1+0x391c] ;  /* 0x00391c00010e7983 */ /* 0x000ee80000300800 */
[----:B------:R0:W-:Y:S04]  /*da130*/  STL [R1+0x3878], R9 ;  /* 0x0038780901007387 */ /* 0x0001e80000100800 */
[----:B0-----:R-:W4:Y:S01]  /*da140*/  LDL.LU R9, [R1+0x5e8] ;  /* 0x0005e80001097983 */ /* 0x001f220000300800 */
[----:B---3--:R-:W-:-:S03]  /*da150*/  F2FP.SATFINITE.E4M3.F32.PACK_AB_MERGE_C R14, R14, R10, RZ ;  /* 0x0000000a0e0e723e */ /* 0x008fc600048070ff */
[----:B------:R-:W2:Y:S04]  /*da160*/  LDL.LU R10, [R1+0x3918] ;  /* 0x00391800010a7983 */ /* 0x000ea80000300800 */
[----:B------:R0:W-:Y:S04]  /*da170*/  STL [R1+0x3880], R14 ;  /* 0x0038800e01007387 */ /* 0x0001e80000100800 */
[----:B0-----:R-:W3:Y:S01]  /*da180*/  LDL.LU R14, [R1+0x5e0] ;  /* 0x0005e000010e7983 */ /* 0x001ee20000300800 */
[----:B--2---:R-:W-:-:S03]  /*da190*/  F2FP.SATFINITE.E4M3.F32.PACK_AB_MERGE_C R10, R10, R17, RZ ;  /* 0x000000110a0a723e */ /* 0x004fc600048070ff */
[----:B------:R-:W3:Y:S04]  /*da1a0*/  LDL.LU R17, [R1+0x3914] ;  /* 0x0039140001117983 */ /* 0x000ee80000300800 */
[----:B------:R0:W-:Y:S01]  /*da1b0*/  STL [R1+0x3884], R10 ;  /* 0x0038840a01007387 */ /* 0x0001e20000100800 */
[----:B------:R-:W-:Y:S02]  /*da1c0*/  F2FP.SATFINITE.E4M3.F32.PACK_AB_MERGE_C R16, R16, R25, RZ ;  /* 0x000000191010723e */ /* 0x000fe400048070ff */
[----:B------:R-:W-:Y:S02]  /*da1d0*/  F2FP.SATFINITE.E4M3.F32.PACK_AB_MERGE_C R19, R19, R15, RZ ;  /* 0x0000000f1313723e */ /* 0x000fe400048070ff */
[----:B0-----:R-:W-:Y:S02]  /*da1e0*/  F2FP.SATFINITE.E4M3.F32.PACK_AB_MERGE_C R10, R2, R3, RZ ;  /* 0x00000003020a723e */ /* 0x001fe400048070ff */
[----:B------:R-:W-:-:S02]  /*da1f0*/  F2FP.SATFINITE.E4M3.F32.PACK_AB_MERGE_C R3, R4, R13, RZ ;  /* 0x0000000d0403723e */ /* 0x000fc400048070ff */
[----:B------:R-:W-:Y:S02]  /*da200*/  F2FP.SATFINITE.E4M3.F32.PACK_AB_MERGE_C R2, R29, R7, RZ ;  /* 0x000000071d02723e */ /* 0x000fe400048070ff */
[----:B------:R-:W-:Y:S02]  /*da210*/  F2FP.SATFINITE.E4M3.F32.PACK_AB_MERGE_C R15, R24, R27, RZ ;  /* 0x0000001b180f723e */ /* 0x000fe400048070ff */
[----:B---3--:R-:W-:Y:S02]  /*da220*/  F2FP.SATFINITE.E4M3.F32.PACK_AB_MERGE_C R17, R17, R14, RZ ;  /* 0x0000000e1111723e */ /* 0x008fe400048070ff */
[----:B----4-:R-:W-:-:S03]  /*da230*/  F2FP.SATFINITE.E4M3.F32.PACK_AB_MERGE_C R14, R8, R9, RZ ;  /* 0x00000009080e723e */ /* 0x010fc600048070ff */
[----:B------:R-:W-:Y:S04]  /*da240*/  STL [R1+0x3888], R17 ;  /* 0x0038881101007387 */ /* 0x000fe80000100800 */
[----:B------:R0:W-:Y:S04]  /*da250*/  STL [R1+0x388c], R14 ;  /* 0x00388c0e01007387 */ /* 0x0001e80000100800 */
[----:B------:R2:W-:Y:S04]  /*da260*/  STL [R1+0x38a0], R10 ;  /* 0x0038a00a01007387 */ /* 0x0005e80000100800 */
[----:B------:R-:W-:Y:S01]  /*da270*/  STL [R1+0xc8], R3 ;  /* 0x0000c80301007387 */ /* 0x000fe20000100800 */
[----:B0-----:R-:W-:-:S02]  /*da280*/  F2FP.SATFINITE.E4M3.F32.PACK_AB_MERGE_C R14, R18, R12, RZ ;  /* 0x0000000c120e723e */ /* 0x001fc400048070ff */
[----:B------:R-:W-:Y:S02]  /*da290*/  F2FP.SATFINITE.E4M3.F32.PACK_AB_MERGE_C R17, R0, R5, RZ ;  /* 0x000000050011723e */ /* 0x000fe400048070ff */
[----:B--2---:R-:W-:Y:S02]  /*da2a0*/  F2FP.SATFINITE.E4M3.F32.PACK_AB_MERGE_C R10, R26, R11, RZ ;  /* 0x0000000b1a0a723e */ /* 0x004fe400048070ff */
[----:B------:R-:W-:Y:S01]  /*da2b0*/  F2FP.SATFINITE.E4M3.F32.PACK_AB_MERGE_C R0, R6, R28, RZ ;  /* 0x0000001c0600723e */ /* 0x000fe200048070ff */
[----:B------:R-:W-:Y:S04]  /*da2c0*/  STL [R1+0x38a4], R14 ;  /* 0x0038a40e01007387 */ /* 0x000fe80000100800 */
[----:B------:R-:W-:Y:S04]  /*da2d0*/  STL [R1+0xc4], R2 ;  /* 0x0000c40201007387 */ /* 0x000fe80000100800 */
[----:B------:R-:W-:Y:S04]  /*da2e0*/  STL [R1+0x38b0], R17 ;  /* 0x0038b01101007387 */ /* 0x000fe80000100800 */
[----:B------:R-:W-:Y:S01]  /*da2f0*/  STL [R1+0x38b4], R10 ;  /* 0x0038b40a01007387 */ /* 0x000fe20000100800 */
[----:B------:R-:W-:-:S03]  /*da300*/  F2FP.SATFINITE.E4M3.F32.PACK_AB_MERGE_C R18, R22, R23, RZ ;  /* 0x000000171612723e */ /* 0x000fc600048070ff */
[----:B------:R-:W-:Y:S04]  /*da310*/  STL [R1+0x370c], R16 ;  /* 0x00370c1001007387 */ /* 0x000fe80000100800 */
[----:B------:R-:W-:Y:S04]  /*da320*/  STL [R1+0x36fc], R19 ;  /* 0x0036fc1301007387 */ /* 0x000fe80000100800 */
[----:B------:R-:W-:Y:S04]  /*da330*/  STL [R1+0x3724], R15 ;  /* 0x0037240f01007387 */ /* 0x000fe80000100800 */
[----:B------:R0:W-:Y:S04]  /*da340*/  STL [R1+0xb4], R0 ;  /* 0x0000b40001007387 */ /* 0x0001e80000100800 */
[----:B------:R-:W-:Y:S04]  /*da350*/  STL [R1+0x3748], R18 ;  /* 0x0037481201007387 */ /* 0x000fe80000100800 */
[----:B------:R-:W2:Y:S04]  /*da360*/  LDL.LU R12, [R1+0x11c4] ;  /* 0x0011c400010c7983 */ /* 0x000ea80000300800 */
[----:B0-----:R-:W3:Y:S04]  /*da370*/  LDL.LU R0, [R1+0x11cc] ;  /* 0x0011cc0001007983 */ /* 0x001ee80000300800 */
[----:B---3--:R0:W-:Y:S04]  /*da380*/  STL [R1+0x3910], R0 ;  /* 0x0039100001007387 */ /* 0x0081e80000100800 */
[----:B0-----:R-:W2:Y:S04]  /*da390*/  LDL.LU R0, [R1+0x11c0] ;  /* 0x0011c00001007983 */ /* 0x001ea80000300800 */
[----:B------:R-:W3:Y:S04]  /*da3a0*/  LDL.LU R15, [R1+0x464] ;  /* 0x00046400010f7983 */ /* 0x000ee80000300800 */
[----:B---3--:R0:W-:Y:S04]  /*da3b0*/  STL [R1+0x390c], R15 ;  /* 0x00390c0f01007387 */ /* 0x0081e80000100800 */
[----:B0-----:R-:W3:Y:S04]  /*da3c0*/  LDL.LU R15, [R1+0x11c8] ;  /* 0x0011c800010f7983 */ /* 0x001ee80000300800 */
[----:B------:R-:W4:Y:S04]  /*da3d0*/  LDL.LU R18, [R1+0x44c] ;  /* 0x00044c0001127983 */ /* 0x000f280000300800 */
[----:B----4-:R0:W-:Y:S04]  /*da3e0*/  STL [R1+0x3904], R18 ;  /* 0x0039041201007387 */ /* 0x0101e80000100800 */
[----:B0-----:R-:W4:Y:S01]  /*da3f0*/  LDL.LU R18, [R1+0x468] ;  /* 0x0004680001127983 */ /* 0x001f220000300800 */
[----:B------:R-:W-:-:S02]  /*da400*/  F2FP.SATFINITE.E4M3.F32.PACK_AB_MERGE_C R20, R20, R21, RZ ;  /* 0x000000151414723e */ /* 0x000fc400048070ff */
[----:B--2---:R-:W-:Y:S01]  /*da410*/  F2FP.SATFINITE.E4M3.F32.PACK_AB_MERGE_C R12, R12, R0, RZ ;  /* 0x000000000c0c723e */ /* 0x004fe200048070ff */
[----:B----4-:R0:W-:Y:S04]  /*da420*/  STL [R1+0x3908], R18 ;  /* 0x0039081201007387 */ /* 0x0101e80000100800 */
[----:B0-----:R-:W2:Y:S04]  /*da430*/  LDL.LU R18, [R1+0x460] ;  /* 0x0004600001127983 */ /* 0x001ea80000300800 */
        /* <DEDUP_REMOVED lines=26> */
[----:B------:R-:W3:Y:S04]  /*da5e0*/  LDL.LU R0, [R1+0x3910] ;  /* 0x0039100001007983 */ /* 0x000ee80000300800 */
[----:B------:R0:W-:Y:S04]  /*da5f0*/  STL [R1+0x375c], R12 ;  /* 0x00375c0c01007387 */ /* 0x0001e80000100800 */
[----:B0-----:R-:W2:Y:S01]  /*da600*/  LDL.LU R12, [R1+0x444] ;  /* 0x00044400010c7983 */ /* 0x001ea20000300800 */
[----:B---3--:R-:W-:-:S03]  /*da610*/  F2FP.SATFINITE.E4M3.F32.PACK_AB_MERGE_C R0, R0, R15, RZ ;  /* 0x0000000f0000723e */ /* 0x008fc600048070ff */
        /* <DEDUP_REMOVED lines=9> */
[----:B------:R3:W-:Y:S02]  /*da6b0*/  STL [R1+0x460], R15 ;  /* 0x0004600f01007387 */ /* 0x0007e40000100800 */
[----:B---3--:R-:W-:Y:S02]  /*da6c0*/  F2FP.SATFINITE.E4M3.F32.PACK_AB_MERGE_C R15, R12, R0, RZ ;  /* 0x000000000c0f723e */ /* 0x008fe400048070ff */
[----:B----4-:R-:W-:Y:S02]  /*da6d0*/  F2FP.SATFINITE.E4M3.F32.PACK_AB_MERGE_C R12, R16, R19, RZ ;  /* 0x00000013100c723e */ /* 0x010fe400048070ff */
[----:B------:R-:W-:Y:S01]  /*da6e0*/  F2FP.SATFINITE.E4M3.F32.PACK_AB_MERGE_C R16, R9, R14, RZ ;  /* 0x0000000e0910723e */ /* 0x000fe200048070ff */
[----:B------:R0:W-:Y:S02]  /*da6f0*/  STL [R1+0x3770], R15 ;  /* 0x0037700f01007387 */ /* 0x0001e40000100800 */
[----:B0-----:R-:W-:-:S02]  /*da700*/  F2FP.SATFINITE.E4M3.F32.PACK_AB_MERGE_C R15, R3, R8, RZ ;  /* 0x00000008030f723e */ /* 0x001fc400048070ff */
[----:B------:R-:W-:Y:S02]  /*da710*/  F2FP.SATFINITE.E4M3.F32.PACK_AB_MERGE_C R21, R21, R6, RZ ;  /* 0x000000061515723e */ /* 0x000fe400048070ff */
[----:B--2---:R-:W-:-:S05]  /*da720*/  F2FP.SATFINITE.E4M3.F32.PACK_AB_MERGE_C R0, R18, R20, RZ ;  /* 0x000000141200723e */ /* 0x004fca00048070ff */
[----:B------:R0:W-:Y:S04]  /*da730*/  STL [R1+0x377c], R0 ;  /* 0x00377c0001007387 */ /* 0x0001e80000100800 */
[----:B------:R2:W-:Y:S04]  /*da740*/  STL [R1+0x3780], R12 ;  /* 0x0037800c01007387 */ /* 0x0005e80000100800 */
[----:B------:R-:W-:Y:S01]  /*da750*/  STL [R1+0x378c], R16 ;  /* 0x00378c1001007387 */ /* 0x000fe20000100800 */
[----:B0-----:R-:W-:-:S05]  /*da760*/  F2FP.SATFINITE.E4M3.F32.PACK_AB_MERGE_C R0, R17, R10, RZ ;  /* 0x0000000a1100723e */ /* 0x001fca00048070ff */
[----:B------:R0:W-:Y:S04]  /*da770*/  STL [R1+0x440], R0 ;  /* 0x0004400001007387 */ /* 0x0001e80000100800 */
[----:B------:R3:W-:Y:S01]  /*da780*/  STL [R1+0x3794], R15 ;  /* 0x0037940f01007387 */ /* 0x0007e20000100800 */
[----:B--2---:R-:W-:Y:S02]  /*da790*/  F2FP.SATFINITE.E4M3.F32.PACK_AB_MERGE_C R12, R5, R29, RZ ;  /* 0x0000001d050c723e */ /* 0x004fe400048070ff */
[----:B0-----:R-:W-:-:S05]  /*da7a0*/  F2FP.SATFINITE.E4M3.F32.PACK_AB_MERGE_C R0, R13, R2, RZ ;  /* 0x000000020d00723e */ /* 0x001fca00048070ff */
[----:B------:R0:W-:Y:S04]  /*da7b0*/  STL [R1+0x3798], R0 ;  /* 0x0037980001007387 */ /* 0x0001e80000100800 */
[----:B------:R-:W-:Y:S01]  /*da7c0*/  STL [R1+0x379c], R12 ;  /* 0x00379c0c01007387 */ /* 0x000fe20000100800 */
[----:B---3--:R-:W-:Y:S02]  /*da7d0*/  F2FP.SATFINITE.E4M3.F32.PACK_AB_MERGE_C R15, R28, R25, RZ ;  /* 0x000000191c0f723e */ /* 0x008fe400048070ff */
[----:B0-----:R-:W-:Y:S02]  /*da7e0*/  F2FP.SATFINITE.E4M3.F32.PACK_AB_MERGE_C R0, R7, R4, RZ ;  /* 0x000000040700723e */ /* 0x001fe400048070ff */
[----:B------:R-:W-:-:S03]  /*da7f0*/  F2FP.SATFINITE.E4M3.F32.PACK_AB_MERGE_C R16, R24, R27, RZ ;  /* 0x0000001b1810723e */ /* 0x000fc600048070ff */
[----:B------:R0:W-:Y:S02]  /*da800*/  STL [R1+0x444], R0 ;  /* 0x0004440001007387 */ /* 0x0001e40000100800 */
[----:B0-----:R-:W-:-:S05]  /*da810*/  F2FP.SATFINITE.E4M3.F32.PACK_AB_MERGE_C R0, R26, R11, RZ ;  /* 0x0000000b1a00723e */ /* 0x001fca00048070ff */
[----:B------:R0:W-:Y:S04]  /*da820*/  STL [R1+0x37a8], R0 ;  /* 0x0037a80001007387 */ /* 0x0001e80000100800 */
[----:B------:R2:W-:Y:S04]  /*da830*/  STL [R1+0x37ac], R15 ;  /* 0x0037ac0f01007387 */ /* 0x0005e80000100800 */
[----:B------:R-:W-:Y:S04]  /*da840*/  STL [R1+0x36f4], R21 ;  /* 0x0036f41501007387 */ /* 0x000fe80000100800 */
[----:B------:R-:W-:Y:S04]  /*da850*/  STL [R1+0x37b8], R16 ;  /* 0x0037b81001007387 */ /* 0x000fe80000100800 */
[----:B0-----:R-:W3:Y:S04]  /*da860*/  LDL.LU R0, [R1+0x1184] ;  /* 0x0011840001007983 */ /* 0x001ee80000300800 */
[----:B--2---:R-:W2:Y:S04]  /*da870*/  LDL.LU R15, [R1+0x1174] ;  /* 0x00117400010f7983 */ /* 0x004ea80000300800 */
[----:B--2---:R0:W-:Y:S04]  /*da880*/  STL [R1+0x38f8], R15 ;  /* 0x0038f80f01007387 */ /* 0x0041e80000100800 */
[----:B0-----:R-:W2:Y:S04]  /*da890*/  LDL.LU R15, [R1+0x118c] ;  /* 0x00118c00010f7983 */ /* 0x001ea80000300800 */
[----:B--2---:R0:W-:Y:S04]  /*da8a0*/  STL [R1+0x3900], R15 ;  /* 0x0039000f01007387 */ /* 0x0041e80000100800 */
[----:B0-----:R-:W3:Y:S04]  /*da8b0*/  LDL.LU R15, [R1+0x1180] ;  /* 0x00118000010f7983 */ /* 0x001ee80000300800 */
[----:B------:R-:W2:Y:S04]  /*da8c0*/  LDL.LU R6, [R1+0x2d4] ;  /* 0x0002d40001067983 */ /* 0x000ea80000300800 */
[----:B--2---:R0:W-:Y:S04]  /*da8d0*/  STL [R1+0x38f0], R6 ;  /* 0x0038f00601007387 */ /* 0x0041e80000100800 */
[----:B0-----:R-:W2:Y:S04]  /*da8e0*/  LDL.LU R6, [R1+0x1178] ;  /* 0x0011780001067983 */ /* 0x001ea80000300800 */
[----:B--2---:R0:W-:Y:S04]  /*da8f0*/  STL [R1+0x38f4], R6 ;  /* 0x0038f40601007387 */ /* 0x0041e80000100800 */
[----:B0-----:R-:W2:Y:S01]  /*da900*/  LDL.LU R6, [R1+0x1170] ;  /* 0x0011700001067983 */ /* 0x001ea20000300800 */
[----:B------:R-:W-:-:S02]  /*da910*/  F2FP.SATFINITE.E4M3.F32.PACK_AB_MERGE_C R12, R22, R23, RZ ;  /* 0x00000017160c723e */ /* 0x000fc400048070ff */
[----:B---3--:R-:W-:Y:S01]  /*da920*/  F2FP.SATFINITE.E4M3.F32.PACK_AB_MERGE_C R0, R0, R15, RZ ;  /* 0x0000000f0000723e */ /* 0x008fe200048070ff */
[----:B--2---:R0:W-:Y:S04]  /*da930*/  STL [R1+0x38fc], R6 ;  /* 0x0038fc0601007387 */ /* 0x0041e80000100800 */
        /* <DEDUP_REMOVED lines=27> */
[----:B0-----:R-:W3:Y:S04]  /*daaf0*/  LDL.LU R12, [R1+0x2d8] ;  /* 0x0002d800010c7983 */ /* 0x001ee80000300800 */
        /* <DEDUP_REMOVED lines=13> */
[----:B------:R-:W-:Y:S02]  /*dabd0*/  F2FP.SATFINITE.E4M3.F32.PACK_AB_MERGE_C R22, R22, R12, RZ ;  /* 0x0000000c1616723e */ /* 0x000fe400048070ff */
[----:B----4-:R-:W-:Y:S02]  /*dabe0*/  F2FP.SATFINITE.E4M3.F32.PACK_AB_MERGE_C R18, R18, R16, RZ ;  /* 0x000000101212723e */ /* 0x010fe400048070ff */
[----:B------:R-:W-:Y:S01]  /*dabf0*/  F2FP.SATFINITE.E4M3.F32.PACK_AB_MERGE_C R16, R20, R21, RZ ;  /* 0x000000151410723e */ /* 0x000fe200048070ff */
[----:B------:R0:W-:Y:S01]  /*dac00*/  STL [R1+0x3838], R0 ;  /* 0x0038380001007387 */ /* 0x0001e20000100800 */
[----:B------:R-:W-:Y:S02]  /*dac10*/  F2FP.SATFINITE.E4M3.F32.PACK_AB_MERGE_C R20, R10, R19, RZ ;  /* 0x000000130a14723e */ /* 0x000fe400048070ff */
[----:B------:R-:W-:Y:S02]  /*dac20*/  F2FP.SATFINITE.E4M3.F32.PACK_AB_MERGE_C R5, R5, R9, RZ ;  /* 0x000000090505723e */ /* 0x000fe400048070ff */
[----:B------:R-:W-:-:S02]  /*dac30*/  F2FP.SATFINITE.E4M3.F32.PACK_AB_MERGE_C R21, R13, R2, RZ ;  /* 0x000000020d15723e */ /* 0x000fc400048070ff */
[----:B------:R-:W-:Y:S02]  /*dac40*/  F2FP.SATFINITE.E4M3.F32.PACK_AB_MERGE_C R23, R23, R4, RZ ;  /* 0x000000041717723e */ /* 0x000fe400048070ff */
[----:B------:R-:W-:Y:S02]  /*dac50*/  F2FP.SATFINITE.E4M3.F32.PACK_AB_MERGE_C R7, R29, R7, RZ ;  /* 0x000000071d07723e */ /* 0x000fe400048070ff */
[----:B0-----:R-:W-:Y:S02]  /*dac60*/  F2FP.SATFINITE.E4M3.F32.PACK_AB_MERGE_C R0, R14, R17, RZ ;  /* 0x000000110e00723e */ /* 0x001fe400048070ff */
[----:B------:R-:W-:Y:S02]  /*dac70*/  F2FP.SATFINITE.E4M3.F32.PACK_AB_MERGE_C R19, R26, R11, RZ ;  /* 0x0000000b1a13723e */ /* 0x000fe400048070ff */
[----:B------:R-:W-:Y:S02]  /*dac80*/  F2FP.SATFINITE.E4M3.F32.PACK_AB_MERGE_C R4, R28, R25, RZ ;  /* 0x000000191c04723e */ /* 0x000fe400048070ff */
[----:B--2---:R-:W-:-:S05]  /*dac90*/  F2FP.SATFINITE.E4M3.F32.PACK_AB_MERGE_C R6, R6, R15, RZ ;  /* 0x0000000f0606723e */ /* 0x004fca00048070ff */
[----:B------:R-:W-:Y:S04]  /*daca0*/  STL [R1+0x3848], R6 ;  /* 0x0038480601007387 */ /* 0x000fe80000100800 */
[----:B------:R0:W-:Y:S04]  /*dacb0*/  STL [R1+0x3738], R22 ;  /* 0x0037381601007387 */ /* 0x0001e80000100800 */
[----:B------:R-:W-:Y:S04]  /*dacc0*/  STL [R1+0x384c], R18 ;  /* 0x00384c1201007387 */ /* 0x000fe80000100800 */
[----:B------:R-:W-:Y:S04]  /*dacd0*/  STL [R1+0x3860], R16 ;  /* 0x0038601001007387 */ /* 0x000fe80000100800 */
[----:B------:R-:W-:Y:S04]  /*dace0*/  STL [R1+0x3864], R20 ;  /* 0x0038641401007387 */ /* 0x000fe80000100800 */
[----:B------:R-:W-:Y:S04]  /*dacf0*/  STL [R1+0x3868], R5 ;  /* 0x0038680501007387 */ /* 0x000fe80000100800 */
[----:B------:R-:W-:Y:S01]  /*dad00*/  STL [R1+0x2d4], R0 ;  /* 0x0002d40001007387 */ /* 0x000fe20000100800 */
[----:B0-----:R-:W-:-:S05]  /*dad10*/  F2FP.SATFINITE.E4M3.F32.PACK_AB_MERGE_C R22, R3, R8, RZ ;  /* 0x000000080316723e */ /* 0x001fca00048070ff */
[----:B------:R-:W-:Y:S04]  /*dad20*/  STL [R1+0x386c], R22 ;  /* 0x00386c1601007387 */ /* 0x000fe80000100800 */
[----:B------:R-:W-:Y:S04]  /*dad30*/  STL [R1+0x3874], R21 ;  /* 0x0038741501007387 */ /* 0x000fe80000100800 */
[----:B------:R0:W-:Y:S04]  /*dad40*/  STL [R1+0x374c], R23 ;  /* 0x00374c1701007387 */ /* 0x0001e80000100800 */
[----:B------:R-:W-:Y:S04]  /*dad50*/  STL [R1+0x387c], R7 ;  /* 0x00387c0701007387 */ /* 0x000fe80000100800 */
[----:B------:R-:W-:Y:S04]  /*dad60*/  STL [R1+0x3890], R19 ;  /* 0x0038901301007387 */ /* 0x000fe80000100800 */
[----:B------:R-:W-:Y:S04]  /*dad70*/  STL [R1+0x3894], R4 ;  /* 0x0038940401007387 */ /* 0x000fe80000100800 */
[----:B0-----:R-:W2:Y:S04]  /*dad80*/  LDL.LU R23, [R1+0x1e4] ;  /* 0x0001e40001177983 */ /* 0x001ea80000300800 */
[----:B------:R-:W3:Y:S01]  /*dad90*/  LDL.LU R13, [R1+0x1ec] ;  /* 0x0001ec00010d7983 */ /* 0x000ee20000300800 */
[----:B------:R-:W-:-:S05]  /*dada0*/  F2FP.SATFINITE.E4M3.F32.PACK_AB_MERGE_C R0, R24, R27, RZ ;  /* 0x0000001b1800723e */ /* 0x000fca00048070ff */
[----:B------:R-:W-:Y:S04]  /*dadb0*/  STL [R1+0x37c], R0 ;  /* 0x00037c0001007387 */ /* 0x000fe80000100800 */
[----:B---3--:R0:W-:Y:S04]  /*dadc0*/  STL [R1+0x38ec], R13 ;  /* 0x0038ec0d01007387 */ /* 0x0081e80000100800 */
[----:B0-----:R-:W2:Y:S04]  /*dadd0*/  LDL.LU R13, [R1+0x1e0] ;  /* 0x0001e000010d7983 */ /* 0x001ea80000300800 */
[----:B------:R-:W3:Y:S04]  /*dade0*/  LDL.LU R0, [R1+0x1c4] ;  /* 0x0001c40001007983 */ /* 0x000ee80000300800 */
[----:B---3--:R0:W-:Y:S04]  /*dadf0*/  STL [R1+0x38e8], R0 ;  /* 0x0038e80001007387 */ /* 0x0081e80000100800 */
[----:B0-----:R-:W3:Y:S04]  /*dae00*/  LDL.LU R0, [R1+0x1e8] ;  /* 0x0001e80001007983 */ /* 0x001ee80000300800 */
[----:B------:R-:W4:Y:S04]  /*dae10*/  LDL.LU R24, [R1+0x1cc] ;  /* 0x0001cc0001187983 */ /* 0x000f280000300800 */
[----:B----4-:R0:W-:Y:S04]  /*dae20*/  STL [R1+0x38e4], R24 ;  /* 0x0038e41801007387 */ /* 0x0101e80000100800 */
[----:B0-----:R-:W4:Y:S04]  /*dae30*/  LDL.LU R24, [R1+0x1c0] ;  /* 0x0001c00001187983 */ /* 0x001f280000300800 */
[----:B------:R-:W2:Y:S04]  /*dae40*/  LDL.LU R6, [R1+0x1a4] ;  /* 0x0001a40001067983 */ /* 0x000ea80000300800 */
[----:B--2---:R0:W-:Y:S04]  /*dae50*/  STL [R1+0x38e0], R6 ;  /* 0x0038e00601007387 */ /* 0x0041e80000100800 */
[----:B0-----:R-:W2:Y:S04]  /*dae60*/  LDL.LU R6, [R1+0x1c8] ;  /* 0x0001c80001067983 */ /* 0x001ea80000300800 */
        /* <DEDUP_REMOVED lines=9> */
[----:B--2---:R0:W-:Y:S04]  /*daf00*/  STL [R1+0x38cc], R15 ;  /* 0x0038cc0f01007387 */ /* 0x0041e80000100800 */
[----:B0-----:R-:W2:Y:S04]  /*daf10*/  LDL.LU R15, [R1+0x4bc] ;  /* 0x0004bc00010f7983 */ /* 0x001ea80000300800 */
[----:B--2---:R0:W-:Y:S04]  /*daf20*/  STL [R1+0x38d4], R15 ;  /* 0x0038d40f01007387 */ /* 0x0041e80000100800 */
[----:B0-----:R-:W2:Y:S04]  /*daf30*/  LDL.LU R15, [R1+0x4b0] ;  /* 0x0004b000010f7983 */ /* 0x001ea80000300800 */
[----:B------:R-:W2:Y:S04]  /*daf40*/  LDL.LU R5, [R1+0x434] ;  /* 0x0004340001057983 */ /* 0x000ea80000300800 */
[----:B--2---:R0:W-:Y:S04]  /*daf50*/  STL [R1+0x38c4], R5 ;  /* 0x0038c40501007387 */ /* 0x0041e80000100800 */
[----:B0-----:R-:W2:Y:S04]  /*daf60*/  LDL.LU R5, [R1+0x488] ;  /* 0x0004880001057983 */ /* 0x001ea80000300800 */
        /* <DEDUP_REMOVED lines=8> */
[----:B------:R-:W2:Y:S01]  /*daff0*/  LDL.LU R10, [R1+0x3e8] ;  /* 0x0003e800010a7983 */ /* 0x000ea20000300800 */
[----:B------:R-:W-:-:S03]  /*db000*/  F2FP.SATFINITE.E4M3.F32.PACK_AB_MERGE_C R23, R23, R13, RZ ;  /* 0x0000000d1717723e */ /* 0x000fc600048070ff */
        /* <DEDUP_REMOVED lines=20> */
[----:B------:R0:W-:Y:S04]  /*db150*/  STL [R1+0x3898], R23 ;  /* 0x0038981701007387 */ /* 0x0001e80000100800 */
[----:B0-----:R-:W2:Y:S01]  /*db160*/  LDL.LU R23, [R1+0x348] ;  /* 0x0003480001177983 */ /* 0x001ea20000300800 */
[----:B---3--:R-:W-:-:S03]  /*db170*/  F2FP.SATFINITE.E4M3.F32.PACK_AB_MERGE_C R13, R13, R0, RZ ;  /* 0x000000000d0d723e */ /* 0x008fc600048070ff */
[----:B------:R-:W4:Y:S04]  /*db180*/  LDL.LU R0, [R1+0x38e8] ;  /* 0x0038e80001007983 */ /* 0x000f280000300800 */
[----:B------:R0:W-:Y:S04]  /*db190*/  STL [R1+0x389c], R13 ;  /* 0x00389c0d01007387 */ /* 0x0001e80000100800 */
[----:B0-----:R-:W3:Y:S01]  /*db1a0*/  LDL.LU R13, [R1+0x340] ;  /* 0x00034000010d7983 */ /* 0x001ee20000300800 */
[----:B----4-:R-:W-:-:S03]  /*db1b0*/  F2FP.SATFINITE.E4M3.F32.PACK_AB_MERGE_C R0, R0, R24, RZ ;  /* 0x000000180000723e */ /* 0x010fc600048070ff */
[----:B------:R-:W4:Y:S04]  /*db1c0*/  LDL.LU R24, [R1+0x38e4] ;  /* 0x0038e40001187983 */ /* 0x000f280000300800 */
[----:B------:R0:W-:Y:S04]  /*db1d0*/  STL [R1+0x38a8], R0 ;  /* 0x0038a80001007387 */ /* 0x0001e80000100800 */
[----:B0-----:R-:W2:Y:S01]  /*db1e0*/  LDL.LU R0, [R1+0x39c] ;  /* 0x00039c0001007983 */ /* 0x001ea20000300800 */
        /* <DEDUP_REMOVED lines=9> */
[----:B------:R-:W4:Y:S02]  /*db280*/  LDL.LU R3, [R1+0x38d8] ;  /* 0x0038d80001037983 */ /* 0x000f240000300800 */
[----:B----4-:R-:W-:Y:S02]  /*db290*/  F2FP.SATFINITE.E4M3.F32.PACK_AB_MERGE_C R3, R3, R15, RZ ;  /* 0x0000000f0303723e */ /* 0x010fe400048070ff */
[----:B------:R-:W4:Y:S02]  /*db2a0*/  LDL.LU R15, [R1+0x38d4] ;  /* 0x0038d400010f7983 */ /* 0x000f240000300800 */
[----:B----4-:R-:W-:Y:S02]  /*db2b0*/  F2FP.SATFINITE.E4M3.F32.PACK_AB_MERGE_C R15, R15, R5, RZ ;  /* 0x000000050f0f723e */ /* 0x010fe400048070ff */
[----:B------:R-:W4:Y:S04]  /*db2c0*/  LDL.LU R5, [R1+0x38d0] ;  /* 0x0038d00001057983 */ /* 0x000f280000300800 */
[----:B------:R0:W-:Y:S04]  /*db2d0*/  STL [R1+0x1e4], R15 ;  /* 0x0001e40f01007387 */ /* 0x0001e80000100800 */
[----:B0-----:R-:W2:Y:S02]  /*db2e0*/  LDL.LU R15, [R1+0x38cc] ;  /* 0x0038cc00010f7983 */ /* 0x001ea40000300800 */
[----:B--2---:R-:W-:-:S02]  /*db2f0*/  F2FP.SATFINITE.E4M3.F32.PACK_AB_MERGE_C R24, R24, R15, RZ ;  /* 0x0000000f1818723e */ /* 0x004fc400048070ff */
[----:B------:R-:W4:Y:S02]  /*db300*/  LDL.LU R15, [R1+0x38c8] ;  /* 0x0038c800010f7983 */ /* 0x000f240000300800 */
[----:B----4-:R-:W-:Y:S02]  /*db310*/  F2FP.SATFINITE.E4M3.F32.PACK_AB_MERGE_C R15, R15, R5, RZ ;  /* 0x000000050f0f723e */ /* 0x010fe400048070ff */
[----:B------:R-:W2:Y:S02]  /*db320*/  LDL.LU R5, [R1+0x38c4] ;  /* 0x0038c40001057983 */ /* 0x000ea40000300800 */
[----:B--2---:R-:W-:Y:S02]  /*db330*/  F2FP.SATFINITE.E4M3.F32.PACK_AB_MERGE_C R5, R5, R27, RZ ;  /* 0x0000001b0505723e */ /* 0x004fe400048070ff */
[----:B------:R-:W2:Y:S02]  /*db340*/  LDL.LU R27, [R1+0x38c0] ;  /* 0x0038c000011b7983 */ /* 0x000ea40000300800 */
[----:B--2---:R-:W-:-:S02]  /*db350*/  F2FP.SATFINITE.E4M3.F32.PACK_AB_MERGE_C R27, R27, R9, RZ ;  /* 0x000000091b1b723e */ /* 0x004fc400048070ff */
[----:B------:R-:W2:Y:S02]  /*db360*/  LDL.LU R9, [R1+0x38bc] ;  /* 0x0038bc0001097983 */ /* 0x000ea40000300800 */
[----:B--2---:R-:W-:Y:S02]  /*db370*/  F2FP.SATFINITE.E4M3.F32.PACK_AB_MERGE_C R9, R9, R10, RZ ;  /* 0x0000000a0909723e */ /* 0x004fe400048070ff */
[----:B------:R-:W2:Y:S01]  /*db380*/  LDL.LU R10, [R1+0x38b8] ;  /* 0x0038b800010a7983 */ /* 0x000ea20000300800 */
[----:B------:R-:W-:Y:S02]  /*db390*/  F2FP.SATFINITE.E4M3.F32.PACK_AB_MERGE_C R12, R12, R17, RZ ;  /* 0x000000110c0c723e */ /* 0x000fe400048070ff */
[----:B------:R-:W-:Y:S02]  /*db3a0*/  F2FP.SATFINITE.E4M3.F32.PACK_AB_MERGE_C R0, R0, R6, RZ ;  /* 0x000000060000723e */ /* 0x000fe400048070ff */
[----:B--2---:R-:W-:Y:S02]  /*db3b0*/  F2FP.SATFINITE.E4M3.F32.PACK_AB_MERGE_C R8, R8, R10, RZ ;  /* 0x0000000a0808723e */ /* 0x004fe400048070ff */
[----:B------:R-:W2:Y:S04]  /*db3c0*/  LDL.LU R10, [R1+0x38b4] ;  /* 0x0038b400010a7983 */ /* 0x000ea80000300800 */
[----:B------:R-:W4:Y:S04]  /*db3d0*/  LDL.LU R17, [R1+0x38b0] ;  /* 0x0038b00001117983 */ /* 0x000f280000300800 */
[----:B------:R0:W-:Y:S01]  /*db3e0*/  STL [R1+0x1ec], R0 ;  /* 0x0001ec0001007387 */ /* 0x0001e20000100800 */
[----:B------:R-:W-:-:S02]  /*db3f0*/  F2FP.SATFINITE.E4M3.F32.PACK_AB_MERGE_C R11, R11, R20, RZ ;  /* 0x000000140b0b723e */ /* 0x000fc400048070ff */
[----:B0-----:R-:W-:Y:S02]  /*db400*/  F2FP.SATFINITE.E4M3.F32.PACK_AB_MERGE_C R0, R21, R19, RZ ;  /* 0x000000131500723e */ /* 0x001fe400048070ff */
[----:B------:R-:W-:-:S03]  /*db410*/  LOP3.LUT R19, R16, 0xffff, RZ, 0xc0, !PT ;  /* 0x0000ffff10137812 */ /* 0x000fc600078ec0ff */
[----:B------:R4:W-:Y:S04]  /*db420*/  STL [R1+0x340], R0 ;  /* 0x0003400001007387 */ /* 0x0009e80000100800 */
[----:B------:R-:W2:Y:S01]  /*db430*/  LDL.LU R20, [R1+0x2c58] ;  /* 0x002c580001147983 */ /* 0x000ea20000300800 */
[----:B---3--:R-:W-:Y:S02]  /*db440*/  F2FP.SATFINITE.E4M3.F32.PACK_AB_MERGE_C R7, R7, R13, RZ ;  /* 0x0000000d0707723e */ /* 0x008fe400048070ff */
[----:B------:R-:W-:Y:S02]  /*db450*/  F2FP.SATFINITE.E4M3.F32.PACK_AB_MERGE_C R25, R25, R22, RZ ;  /* 0x000000161919723e */ /* 0x000fe400048070ff */
[----:B------:R-:W-:Y:S01]  /*db460*/  LOP3.LUT R6, R14, 0xffff, RZ, 0xc0, !PT ;  /* 0x0000ffff0e067812 */ /* 0x000fe200078ec0ff */
[----:B------:R-:W3:Y:S01]  /*db470*/  LDL.LU R16, [R1+0x2c54] ;  /* 0x002c540001107983 */ /* 0x000ee20000300800 */
[----:B------:R-:W-:-:S02]  /*db480*/  F2FP.SATFINITE.E4M3.F32.PACK_AB_MERGE_C R26, R26, R4, RZ ;  /* 0x000000041a1a723e */ /* 0x000fc400048070ff */
[----:B------:R-:W-:Y:S01]  /*db490*/  LOP3.LUT R13, R18, 0xffff, RZ, 0xc0, !PT ;  /* 0x0000ffff120d7812 */ /* 0x000fe200078ec0ff */
[----:B------:R-:W3:Y:S04]  /*db4a0*/  LDL.LU R14, [R1+0x2be8] ;  /* 0x002be800010e7983 */ /* 0x000ee80000300800 */
[----:B------:R-:W3:Y:S01]  /*db4b0*/  LDL.LU R18, [R1+0x2bd0] ;  /* 0x002bd00001127983 */ /* 0x000ee20000300800 */
[----:B------:R-:W-:Y:S02]  /*db4c0*/  F2FP.SATFINITE.E4M3.F32.PACK_AB_MERGE_C R28, R28, R23, RZ ;  /* 0x000000171c1c723e */ /* 0x000fe400048070ff */
[----:B------:R-:W-:Y:S02]  /*db4d0*/  LOP3.LUT R23, R29, 0xffff, RZ, 0xc0, !PT ;  /* 0x0000ffff1d177812 */ /* 0x000fe400078ec0ff */
[----:B----4-:R-:W-:-:S02]  /*db4e0*/  LOP3.LUT R0, R17, 0xffff, RZ, 0xc0, !PT ;  /* 0x0000ffff11007812 */ /* 0x010fc400078ec0ff */
[----:B--2---:R-:W-:Y:S02]  /*db4f0*/  LOP3.LUT R4, R10, 0xffff, RZ, 0xc0, !PT ;  /* 0x0000ffff0a047812 */ /* 0x004fe400078ec0ff */
[----:B------:R-:W2:Y:S01]  /*db500*/  LDL.LU R10, [R1+0x2e4] ;  /* 0x0002e400010a7983 */ /* 0x000ea20000300800 */
[----:B------:R-:W-:-:S03]  /*db510*/  PRMT R22, R19, 0x3340, R0 ;  /* 0x0000334013167816 */ /* 0x000fc60000000000 */
[----:B------:R-:W4:Y:S04]  /*db520*/  LDL.LU R17, [R1+0x2e0] ;  /* 0x0002e00001117983 */ /* 0x000f280000300800 */
[----:B------:R-:W4:Y:S04]  /*db530*/  LDL.LU R29, [R1+0x1d8] ;  /* 0x0001d800011d7983 */ /* 0x000f280000300800 */
[----:B------:R0:W-:Y:S02]  /*db540*/  STL [R1+0xa80], R22 ;  /* 0x000a801601007387 */ /* 0x0001e40000100800 */
[----:B0-----:R-:W-:-:S05]  /*db550*/  PRMT R22, R13, 0x3340, R4 ;  /* 0x000033400d167816 */ /* 0x001fca0000000004 */
[----:B------:R0:W-:Y:S04]  /*db560*/  STL [R1+0xa7c], R22 ;  /* 0x000a7c1601007387 */ /* 0x0001e80000100800 */
[----:B0-----:R-:W4:Y:S01]  /*db570*/  LDL.LU R22, [R1+0xc4] ;  /* 0x0000c40001167983 */ /* 0x001f220000300800 */
[----:B------:R-:W-:Y:S02]  /*db580*/  LOP3.LUT R25, R25, 0xffff, RZ, 0xc0, !PT ;  /* 0x0000ffff19197812 */ /* 0x000fe400078ec0ff */
[----:B------:R-:W-:Y:S02]  /*db590*/  SHF.R.U32.HI R21, RZ, 0x8, R19 ;  /* 0x00000008ff157819 */ /* 0x000fe40000011613 */
[----:B------:R-:W-:Y:S02]  /*db5a0*/  SHF.R.U32.HI R19, RZ, 0x8, R13 ;  /* 0x00000008ff137819 */ /* 0x000fe4000001160d */
[----:B------:R-:W-:-:S02]  /*db5b0*/  SHF.R.U32.HI R13, RZ, 0x8, R4 ;  /* 0x00000008ff0d7819 */ /* 0x000fc40000011604 */
[----:B------:R-:W-:Y:S02]  /*db5c0*/  SHF.R.U32.HI R4, RZ, 0x8, R6 ;  /* 0x00000008ff047819 */ /* 0x000fe40000011606 */
[----:B------:R-:W-:Y:S02]  /*db5d0*/  PRMT R6, R6, 0x3340, R25 ;  /* 0x0000334006067816 */ /* 0x000fe40000000019 */
[----:B------:R-:W-:-:S03]  /*db5e0*/  LOP3.LUT R11, R11, 0xffff, RZ, 0xc0, !PT ;  /* 0x0000ffff0b0b7812 */ /* 0x000fc600078ec0ff */
[----:B------:R0:W-:Y:S01]  /*db5f0*/  STL [R1+0xa78], R6 ;  /* 0x000a780601007387 */ /* 0x0001e20000100800 */
[----:B------:R-:W-:Y:S02]  /*db600*/  SHF.R.U32.HI R0, RZ, 0x8, R0 ;  /* 0x00000008ff007819 */ /* 0x000fe40000011600 */
[----:B------:R-:W-:Y:S02]  /*db610*/  SHF.R.U32.HI R25, RZ, 0x8, R25 ;  /* 0x00000008ff197819 */ /* 0x000fe40000011619 */
[----:B0-----:R-:W-:Y:S02]  /*db620*/  SHF.R.U32.HI R6, RZ, 0x8, R23 ;  /* 0x00000008ff067819 */ /* 0x001fe40000011617 */
[--C-:B------:R-:W-:Y:S02]  /*db630*/  PRMT R23, R23, 0x3340, R11.reuse ;  /* 0x0000334017177816 */ /* 0x100fe4000000000b */
[----:B------:R-:W-:Y:S02]  /*db640*/  SHF.R.U32.HI R11, RZ, 0x8, R11 ;  /* 0x00000008ff0b7819 */ /* 0x000fe4000001160b */
[----:B------:R-:W-:-:S02]  /*db650*/  LOP3.LUT R0, R0, 0xffff, RZ, 0xc0, !PT ;  /* 0x0000ffff00007812 */ /* 0x000fc400078ec0ff */
[----:B------:R-:W-:Y:S01]  /*db660*/  LOP3.LUT R19, R19, 0xffff, RZ, 0xc0, !PT ;  /* 0x0000ffff13137812 */ /* 0x000fe200078ec0ff */
[----:B------:R0:W-:Y:S01]  /*db670*/  STL [R1+0xa74], R23 ;  /* 0x000a741701007387 */ /* 0x0001e20000100800 */
[----:B------:R-:W-:Y:S02]  /*db680*/  LOP3.LUT R4, R4, 0xffff, RZ, 0xc0, !PT ;  /* 0x0000ffff04047812 */ /* 0x000fe400078ec0ff */
[----:B------:R-:W-:Y:S02]  /*db690*/  LOP3.LUT R11, R11, 0xffff, RZ, 0xc0, !PT ;  /* 0x0000ffff0b0b7812 */ /* 0x000fe400078ec0ff */
[----:B0-----:R-:W-:Y:S02]  /*db6a0*/  LOP3.LUT R23, R21, 0xffff, RZ, 0xc0, !PT ;  /* 0x0000ffff15177812 */ /* 0x001fe400078ec0ff */
[----:B------:R-:W-:Y:S02]  /*db6b0*/  LOP3.LUT R21, R13, 0xffff, RZ, 0xc0, !PT ;  /* 0x0000ffff0d157812 */ /* 0x000fe400078ec0ff */
[----:B------:R-:W-:-:S02]  /*db6c0*/  LOP3.LUT R13, R25, 0xffff, RZ, 0xc0, !PT ;  /* 0x0000ffff190d7812 */ /* 0x000fc400078ec0ff */
[----:B------:R-:W-:Y:S02]  /*db6d0*/  LOP3.LUT R25, R6, 0xffff, RZ, 0xc0, !PT ;  /* 0x0000ffff06197812 */ /* 0x000fe400078ec0ff */
[----:B------:R-:W-:Y:S02]  /*db6e0*/  PRMT R23, R23, 0x3340, R0 ;  /* 0x0000334017177816 */ /* 0x000fe40000000000 */
[----:B------:R-:W-:Y:S01]  /*db6f0*/  PRMT R19, R19, 0x3340, R21 ;  /* 0x0000334013137816 */ /* 0x000fe20000000015 */
[----:B------:R-:W4:Y:S01]  /*db700*/  LDL.LU R6, [R1+0x38ac] ;  /* 0x0038ac0001067983 */ /* 0x000f220000300800 */
[----:B------:R-:W-:-:S03]  /*db710*/  PRMT R13, R4, 0x3340, R13 ;  /* 0x00003340040d7816 */ /* 0x000fc6000000000d */
[----:B------:R-:W4:Y:S01]  /*db720*/  LDL.LU R0, [R1+0x38a8] ;  /* 0x0038a80001007983 */ /* 0x000f220000300800 */
[----:B------:R-:W-:-:S03]  /*db730*/  PRMT R4, R25, 0x3340, R11 ;  /* 0x0000334019047816 */ /* 0x000fc6000000000b */
[----:B------:R3:W-:Y:S04]  /*db740*/  STL [R1+0x8e8], R23 ;  /* 0x0008e81701007387 */ /* 0x0007e80000100800 */
[----:B------:R-:W-:Y:S01]  /*db750*/  STL [R1+0x8e4], R19 ;  /* 0x0008e41301007387 */ /* 0x000fe20000100800 */
[----:B------:R-:W-:-:S03]  /*db760*/  LOP3.LUT R21, R20, 0xffff, RZ, 0xc0, !PT ;  /* 0x0000ffff14157812 */ /* 0x000fc600078ec0ff */
[----:B------:R0:W-:Y:S04]  /*db770*/  STL [R1+0x8dc], R13 ;  /* 0x0008dc0d01007387 */ /* 0x0001e80000100800 */
[----:B------:R4:W-:Y:S04]  /*db780*/  STL [R1+0x8d8], R4 ;  /* 0x0008d80401007387 */ /* 0x0009e80000100800 */
[----:B------:R-:W4:Y:S01]  /*db790*/  LDL.LU R20, [R1+0x2c94] ;  /* 0x002c940001147983 */ /* 0x000f220000300800 */
[----:B---3--:R-:W-:Y:S02]  /*db7a0*/  LOP3.LUT R23, R18, 0xffff, RZ, 0xc0, !PT ;  /* 0x0000ffff12177812 */ /* 0x008fe400078ec0ff */
[----:B0-----:R-:W-:-:S02]  /*db7b0*/  LOP3.LUT R13, R16, 0xffff, RZ, 0xc0, !PT ;  /* 0x0000ffff100d7812 */ /* 0x001fc400078ec0ff */
[----:B------:R-:W-:Y:S02]  /*db7c0*/  LOP3.LUT R14, R14, 0xffff, RZ, 0xc0, !PT ;  /* 0x0000ffff0e0e7812 */ /* 0x000fe400078ec0ff */
[----:B--2---:R-:W-:Y:S02]  /*db7d0*/  LOP3.LUT R19, R10, 0xffff, RZ, 0xc0, !PT ;  /* 0x0000ffff0a137812 */ /* 0x004fe400078ec0ff */
[----:B------:R-:W2:Y:S04]  /*db7e0*/  LDL.LU R10, [R1+0x2c90] ;  /* 0x002c9000010a7983 */ /* 0x000ea80000300800 */
[----:B------:R-:W3:Y:S01]  /*db7f0*/  LDL.LU R16, [R1+0x2bd4] ;  /* 0x002bd40001107983 */ /* 0x000ee20000300800 */
[----:B----4-:R-:W-:-:S03]  /*db800*/  LOP3.LUT R4, R17, 0xffff, RZ, 0xc0, !PT ;  /* 0x0000ffff11047812 */ /* 0x010fc600078ec0ff */
[----:B------:R-:W4:Y:S01]  /*db810*/  LDL.LU R18, [R1+0x1224] ;  /* 0x0012240001127983 */ /* 0x000f220000300800 */
[----:B------:R-:W-:-:S03]  /*db820*/  LOP3.LUT R25, R29, 0xffff, RZ, 0xc0, !PT ;  /* 0x0000ffff1d197812 */ /* 0x000fc600078ec0ff */
[----:B------:R-:W4:Y:S04]  /*db830*/  LDL.LU R17, [R1+0x2ec] ;  /* 0x0002ec0001117983 */ /* 0x000f280000300800 */
[----:B------:R-:W4:Y:S01]  /*db840*/  LDL.LU R29, [R1+0x2e8] ;  /* 0x0002e800011d7983 */ /* 0x000f220000300800 */
[----:B------:R-:W-:Y:S02]  /*db850*/  LOP3.LUT R11, R22, 0xffff, RZ, 0xc0, !PT ;  /* 0x0000ffff160b7812 */ /* 0x000fe400078ec0ff */
[----:B------:R-:W-:Y:S02]  /*db860*/  SHF.R.U32.HI R22, RZ, 0x8, R21 ;  /* 0x00000008ff167819 */ /* 0x000fe40000011615 */
[----:B------:R-:W-:-:S05]  /*db870*/  PRMT R21, R21, 0x3340, R19 ;  /* 0x0000334015157816 */ /* 0x000fca0000000013 */
[----:B------:R0:W-:Y:S02]  /*db880*/  STL [R1+0xa70], R21 ;  /* 0x000a701501007387 */ /* 0x0001e40000100800 */
[----:B0-----:R-:W-:Y:S02]  /*db890*/  SHF.R.U32.HI R21, RZ, 0x8, R19 ;  /* 0x00000008ff157819 */ /* 0x001fe40000011613 */
[----:B------:R-:W-:Y:S02]  /*db8a0*/  SHF.R.U32.HI R19, RZ, 0x8, R13 ;  /* 0x00000008ff137819 */ /* 0x000fe4000001160d */
[----:B------:R-:W-:-:S05]  /*db8b0*/  PRMT R13, R13, 0x3340, R4 ;  /* 0x000033400d0d7816 */ /* 0x000fca0000000004 */
[----:B------:R0:W-:Y:S02]  /*db8c0*/  STL [R1+0xa6c], R13 ;  /* 0x000a6c0d01007387 */ /* 0x0001e40000100800 */
[----:B0-----:R-:W-:Y:S02]  /*db8d0*/  SHF.R.U32.HI R13, RZ, 0x8, R4 ;  /* 0x00000008ff0d7819 */ /* 0x001fe40000011604 */
[----:B------:R-:W-:Y:S02]  /*db8e0*/  SHF.R.U32.HI R4, RZ, 0x8, R14 ;  /* 0x00000008ff047819 */ /* 0x000fe4000001160e */
[----:B------:R-:W-:-:S05]  /*db8f0*/  PRMT R14, R14, 0x3340, R25 ;  /* 0x000033400e0e7816 */ /* 0x000fca0000000019 */
[----:B------:R0:W-:Y:S01]  /*db900*/  STL [R1+0xa68], R14 ;  /* 0x000a680e01007387 */ /* 0x0001e20000100800 */
[----:B------:R-:W-:Y:S02]  /*db910*/  SHF.R.U32.HI R25, RZ, 0x8, R25 ;  /* 0x00000008ff197819 */ /* 0x000fe40000011619 */
[----:B0-----:R-:W-:Y:S02]  /*db920*/  SHF.R.U32.HI R14, RZ, 0x8, R23 ;  /* 0x00000008ff0e7819 */ /* 0x001fe40000011617 */
[----:B------:R-:W-:-:S05]  /*db930*/  PRMT R23, R23, 0x3340, R11 ;  /* 0x0000334017177816 */ /* 0x000fca000000000b */
[----:B------:R0:W-:Y:S02]  /*db940*/  STL [R1+0xa64], R23 ;  /* 0x000a641701007387 */ /* 0x0001e40000100800 */
[----:B0-----:R-:W-:Y:S02]  /*db950*/  LOP3.LUT R23, R21, 0xffff, RZ, 0xc0, !PT ;  /* 0x0000ffff15177812 */ /* 0x001fe400078ec0ff */
[----:B------:R-:W-:Y:S02]  /*db960*/  LOP3.LUT R21, R13, 0xffff, RZ, 0xc0, !PT ;  /* 0x0000ffff0d157812 */ /* 0x000fe400078ec0ff */
[----:B------:R-:W-:Y:S02]  /*db970*/  LOP3.LUT R13, R25, 0xffff, RZ, 0xc0, !PT ;  /* 0x0000ffff190d7812 */ /* 0x000fe400078ec0ff */
[----:B------:R-:W-:Y:S02]  /*db980*/  LOP3.LUT R25, R14, 0xffff, RZ, 0xc0, !PT ;  /* 0x0000ffff0e197812 */ /* 0x000fe400078ec0ff */
[----:B------:R-:W4:Y:S01]  /*db990*/  LDL.LU R14, [R1+0x38a4] ;  /* 0x0038a400010e7983 */ /* 0x000f220000300800 */
[----:B------:R-:W-:-:S02]  /*db9a0*/  SHF.R.U32.HI R11, RZ, 0x8, R11 ;  /* 0x00000008ff0b7819 */ /* 0x000fc4000001160b */
[----:B------:R-:W-:Y:S02]  /*db9b0*/  LOP3.LUT R22, R22, 0xffff, RZ, 0xc0, !PT ;  /* 0x0000ffff16167812 */ /* 0x000fe400078ec0ff */
[----:B------:R-:W-:Y:S02]  /*db9c0*/  LOP3.LUT R19, R19, 0xffff, RZ, 0xc0, !PT ;  /* 0x0000ffff13137812 */ /* 0x000fe400078ec0ff */
[----:B------:R-:W-:Y:S02]  /*db9d0*/  LOP3.LUT R4, R4, 0xffff, RZ, 0xc0, !PT ;  /* 0x0000ffff04047812 */ /* 0x000fe400078ec0ff */
[----:B------:R-:W-:Y:S02]  /*db9e0*/  LOP3.LUT R11, R11, 0xffff, RZ, 0xc0, !PT ;  /* 0x0000ffff0b0b7812 */ /* 0x000fe400078ec0ff */
[----:B------:R-:W-:Y:S02]  /*db9f0*/  PRMT R22, R22, 0x3340, R23 ;  /* 0x0000334016167816 */ /* 0x000fe40000000017 */
[----:B------:R-:W-:-:S02]  /*dba00*/  PRMT R19, R19, 0x3340, R21 ;  /* 0x0000334013137816 */ /* 0x000fc40000000015 */
[----:B------:R-:W-:Y:S02]  /*dba10*/  PRMT R13, R4, 0x3340, R13 ;  /* 0x00003340040d7816 */ /* 0x000fe4000000000d */
[----:B------:R-:W-:Y:S01]  /*dba20*/  PRMT R4, R25, 0x3340, R11 ;  /* 0x0000334019047816 */ /* 0x000fe2000000000b */
[----:B------:R0:W-:Y:S04]  /*dba30*/  STL [R1+0x8d4], R22 ;  /* 0x0008d41601007387 */ /* 0x0001e80000100800 */
[----:B------:R-:W-:Y:S04]  /*dba40*/  STL [R1+0x8d0], R19 ;  /* 0x0008d01301007387 */ /* 0x000fe80000100800 */
[----:B------:R-:W-:Y:S04]  /*dba50*/  STL [R1+0x8cc], R13 ;  /* 0x0008cc0d01007387 */ /* 0x000fe80000100800 */
[----:B------:R1:W-:Y:S01]  /*dba60*/  STL [R1+0x8c8], R4 ;  /* 0x0008c80401007387 */ /* 0x0003e20000100800 */
[----:B0-----:R-:W-:-:S03]  /*dba70*/  LOP3.LUT R22, R20, 0xffff, RZ, 0xc0, !PT ;  /* 0x0000ffff14167812 */ /* 0x001fc600078ec0ff */
[----:B------:R-:W4:Y:S01]  /*dba80*/  LDL.LU R20, [R1+0x2bf8] ;  /* 0x002bf80001147983 */ /* 0x000f220000300800 */
[----:B-1----:R-:W-:Y:S02]  /*dba90*/  SHF.R.U32.HI R4, RZ, 0x8, R22 ;  /* 0x00000008ff047819 */ /* 0x002fe40000011616 */
[----:B------:R-:W-:Y:S02]  /*dbaa0*/  LOP3.LUT R26, R26, 0xffff, RZ, 0xc0, !PT ;  /* 0x0000ffff1a1a7812 */ /* 0x000fe400078ec0ff */
[----:B--2---:R-:W-:Y:S02]  /*dbab0*/  LOP3.LUT R10, R10, 0xffff, RZ, 0xc0, !PT ;  /* 0x0000ffff0a0a7812 */ /* 0x004fe400078ec0ff */
[----:B---3--:R-:W-:Y:S02]  /*dbac0*/  LOP3.LUT R13, R16, 0xffff, RZ, 0xc0, !PT ;  /* 0x0000ffff100d7812 */ /* 0x008fe400078ec0ff */
[----:B----4-:R-:W-:Y:S01]  /*dbad0*/  LOP3.LUT R21, R18, 0xffff, RZ, 0xc0, !PT ;  /* 0x0000ffff12157812 */ /* 0x010fe200078ec0ff */
[----:B------:R-:W2:Y:S01]  /*dbae0*/  LDL.LU R16, [R1+0x2bf4] ;  /* 0x002bf40001107983 */ /* 0x000ea20000300800 */
[----:B------:R-:W-:-:S02]  /*dbaf0*/  LOP3.LUT R19, R17, 0xffff, RZ, 0xc0, !PT ;  /* 0x0000ffff11137812 */ /* 0x000fc400078ec0ff */
[----:B------:R-:W-:Y:S01]  /*dbb00*/  LOP3.LUT R25, R29, 0xffff, RZ, 0xc0, !PT ;  /* 0x0000ffff1d197812 */ /* 0x000fe200078ec0ff */
[----:B------:R-:W3:Y:S01]  /*dbb10*/  LDL.LU R18, [R1+0x2bdc] ;  /* 0x002bdc0001127983 */ /* 0x000ee20000300800 */
[----:B------:R-:W-:Y:S02]  /*dbb20*/  SHF.R.U32.HI R23, RZ, 0x8, R10 ;  /* 0x00000008ff177819 */ /* 0x000fe4000001160a */
[----:B------:R-:W-:Y:S02]  /*dbb30*/  PRMT R22, R22, 0x3340, R19 ;  /* 0x0000334016167816 */ /* 0x000fe40000000013 */
[----:B------:R-:W-:Y:S02]  /*dbb40*/  PRMT R10, R10, 0x3340, R25 ;  /* 0x000033400a0a7816 */ /* 0x000fe40000000019 */
[----:B------:R-:W-:Y:S02]  /*dbb50*/  SHF.R.U32.HI R19, RZ, 0x8, R19 ;  /* 0x00000008ff137819 */ /* 0x000fe40000011613 */
[----:B------:R-:W-:-:S02]  /*dbb60*/  LOP3.LUT R11, R14, 0xffff, RZ, 0xc0, !PT ;  /* 0x0000ffff0e0b7812 */ /* 0x000fc400078ec0ff */
[----:B------:R-:W4:Y:S04]  /*dbb70*/  LDL.LU R14, [R1+0x2bd8] ;  /* 0x002bd800010e7983 */ /* 0x000f280000300800 */
[----:B------:R-:W4:Y:S04]  /*dbb80*/  LDL.LU R17, [R1+0x1f0] ;  /* 0x0001f00001117983 */ /* 0x000f280000300800 */
[----:B------:R-:W4:Y:S04]  /*dbb90*/  LDL.LU R29, [R1+0x1dc] ;  /* 0x0001dc00011d7983 */ /* 0x000f280000300800 */
[----:B------:R0:W-:Y:S04]  /*dbba0*/  STL [R1+0xa60], R22 ;  /* 0x000a601601007387 */ /* 0x0001e80000100800 */
[----:B0-----:R-:W4:Y:S04]  /*dbbb0*/  LDL.LU R22, [R1+0xc8] ;  /* 0x0000c80001167983 */ /* 0x001f280000300800 */
[----:B------:R0:W-:Y:S02]  /*dbbc0*/  STL [R1+0xa5c], R10 ;  /* 0x000a5c0a01007387 */ /* 0x0001e40000100800 */
[----:B0-----:R-:W-:-:S02]  /*dbbd0*/  SHF.R.U32.HI R10, RZ, 0x8, R25 ;  /* 0x00000008ff0a7819 */ /* 0x001fc40000011619 */
[----:B------:R-:W-:Y:S02]  /*dbbe0*/  SHF.R.U32.HI R25, RZ, 0x8, R13 ;  /* 0x00000008ff197819 */ /* 0x000fe4000001160d */
[----:B------:R-:W-:-:S05]  /*dbbf0*/  PRMT R13, R13, 0x3340, R11 ;  /* 0x000033400d0d7816 */ /* 0x000fca000000000b */
[----:B------:R0:W-:Y:S01]  /*dbc00*/  STL [R1+0xa58], R13 ;  /* 0x000a580d01007387 */ /* 0x0001e20000100800 */
[----:B------:R-:W-:Y:S02]  /*dbc10*/  SHF.R.U32.HI R11, RZ, 0x8, R11 ;  /* 0x00000008ff0b7819 */ /* 0x000fe4000001160b */
[----:B0-----:R-:W-:Y:S02]  /*dbc20*/  SHF.R.U32.HI R13, RZ, 0x8, R21 ;  /* 0x00000008ff0d7819 */ /* 0x001fe40000011615 */
[--C-:B------:R-:W-:Y:S02]  /*dbc30*/  PRMT R21, R21, 0x3340, R26.reuse ;  /* 0x0000334015157816 */ /* 0x100fe4000000001a */
[----:B------:R-:W-:-:S03]  /*dbc40*/  SHF.R.U32.HI R26, RZ, 0x8, R26 ;  /* 0x00000008ff1a7819 */ /* 0x000fc6000001161a */
[----:B------:R0:W-:Y:S02]  /*dbc50*/  STL [R1+0xa54], R21 ;  /* 0x000a541501007387 */ /* 0x0001e40000100800 */
[----:B0-----:R-:W-:Y:S01]  /*dbc60*/  LOP3.LUT R21, R25, 0xffff, RZ, 0xc0, !PT ;  /* 0x0000ffff19157812 */ /* 0x001fe200078ec0ff */
[----:B------:R-:W-:Y:S01]  /*dbc70*/  IMAD.MOV.U32 R25, RZ, RZ, R23 ;  /* 0x000000ffff197224 */ /* 0x000fe200078e0017 */
[----:B------:R-:W-:Y:S01]  /*dbc80*/  LOP3.LUT R23, R11, 0xffff, RZ, 0xc0, !PT ;  /* 0x0000ffff0b177812 */ /* 0x000fe200078ec0ff */
[----:B------:R-:W-:Y:S01]  /*dbc90*/  IMAD.MOV.U32 R11, RZ, RZ, R19 ;  /* 0x000000ffff0b7224 */ /* 0x000fe200078e0013 */
[----:B------:R-:W-:-:S04]  /*dbca0*/  LOP3.LUT R19, R26, 0xffff, RZ, 0xc0, !PT ;  /* 0x0000ffff1a137812 */ /* 0x000fc800078ec0ff */
[----:B------:R-:W-:Y:S02]  /*dbcb0*/  LOP3.LUT R26, R11, 0xffff, RZ, 0xc0, !PT ;  /* 0x0000ffff0b1a7812 */ /* 0x000fe400078ec0ff */
[----:B------:R-:W-:Y:S02]  /*dbcc0*/  LOP3.LUT R11, R10, 0xffff, RZ, 0xc0, !PT ;  /* 0x0000ffff0a0b7812 */ /* 0x000fe400078ec0ff */
[----:B------:R-:W4:Y:S01]  /*dbcd0*/  LDL.LU R10, [R1+0x38a0] ;  /* 0x0038a000010a7983 */ /* 0x000f220000300800 */
[----:B------:R-:W-:Y:S02]  /*dbce0*/  LOP3.LUT R13, R13, 0xffff, RZ, 0xc0, !PT ;  /* 0x0000ffff0d0d7812 */ /* 0x000fe400078ec0ff */
[----:B------:R-:W-:Y:S02]  /*dbcf0*/  LOP3.LUT R4, R4, 0xffff, RZ, 0xc0, !PT ;  /* 0x0000ffff04047812 */ /* 0x000fe400078ec0ff */
[----:B------:R-:W-:Y:S02]  /*dbd00*/  LOP3.LUT R25, R25, 0xffff, RZ, 0xc0, !PT ;  /* 0x0000ffff19197812 */ /* 0x000fe400078ec0ff */
[----:B------:R-:W-:-:S02]  /*dbd10*/  PRMT R21, R21, 0x3340, R23 ;  /* 0x0000334015157816 */ /* 0x000fc40000000017 */
[----:B------:R-:W-:Y:S02]  /*dbd20*/  PRMT R19, R13, 0x3340, R19 ;  /* 0x000033400d137816 */ /* 0x000fe40000000013 */
[----:B------:R-:W-:Y:S02]  /*dbd30*/  PRMT R13, R4, 0x3340, R26 ;  /* 0x00003340040d7816 */ /* 0x000fe4000000001a */
[----:B------:R-:W-:Y:S01]  /*dbd40*/  PRMT R4, R25, 0x3340, R11 ;  /* 0x0000334019047816 */ /* 0x000fe2000000000b */
[----:B------:R-:W-:Y:S04]  /*dbd50*/  STL [R1+0x8c4], R21 ;  /* 0x0008c41501007387 */ /* 0x000fe80000100800 */
[----:B------:R2:W-:Y:S04]  /*dbd60*/  STL [R1+0x8bc], R19 ;  /* 0x0008bc1301007387 */ /* 0x0005e80000100800 */
[----:B------:R3:W-:Y:S04]  /*dbd70*/  STL [R1+0x8b8], R13 ;  /* 0x0008b80d01007387 */ /* 0x0007e80000100800 */
[----:B------:R0:W-:Y:S01]  /*dbd80*/  STL [R1+0x8b4], R4 ;  /* 0x0008b40401007387 */ /* 0x0001e20000100800 */
[----:B--2---:R-:W-:-:S02]  /*dbd90*/  LOP3.LUT R19, R16, 0xffff, RZ, 0xc0, !PT ;  /* 0x0000ffff10137812 */ /* 0x004fc400078ec0ff */
[----:B---3--:R-:W-:Y:S02]  /*dbda0*/  LOP3.LUT R13, R18, 0xffff, RZ, 0xc0, !PT ;  /* 0x0000ffff120d7812 */ /* 0x008fe400078ec0ff */
[----:B----4-:R-:W-:Y:S02]  /*dbdb0*/  LOP3.LUT R23, R14, 0xffff, RZ, 0xc0, !PT ;  /* 0x0000ffff0e177812 */ /* 0x010fe400078ec0ff */
[----:B0-----:R-:W-:Y:S02]  /*dbdc0*/  LOP3.LUT R4, R17, 0xffff, RZ, 0xc0, !PT ;  /* 0x0000ffff11047812 */ /* 0x001fe400078ec0ff */
[----:B------:R-:W2:Y:S04]  /*dbdd0*/  LDL.LU R17, [R1+0x2cb0] ;  /* 0x002cb00001117983 */ /* 0x000ea80000300800 */
[----:B------:R-:W3:Y:S04]  /*dbde0*/  LDL.LU R14, [R1+0x2ca8] ;  /* 0x002ca800010e7983 */ /* 0x000ee80000300800 */
[----:B------:R-:W4:Y:S04]  /*dbdf0*/  LDL.LU R16, [R1+0x1234] ;  /* 0x0012340001107983 */ /* 0x000f280000300800 */
[----:B------:R-:W4:Y:S01]  /*dbe00*/  LDL.LU R18, [R1+0x1230] ;  /* 0x0012300001127983 */ /* 0x000f220000300800 */
[----:B------:R-:W-:-:S02]  /*dbe10*/  LOP3.LUT R26, R29, 0xffff, RZ, 0xc0, !PT ;  /* 0x0000ffff1d1a7812 */ /* 0x000fc400078ec0ff */
[----:B------:R-:W-:Y:S02]  /*dbe20*/  LOP3.LUT R25, R10, 0xffff, RZ, 0xc0, !PT ;  /* 0x0000ffff0a197812 */ /* 0x000fe400078ec0ff */
[----:B------:R-:W4:Y:S04]  /*dbe30*/  LDL.LU R10, [R1+0x304] ;  /* 0x00030400010a7983 */ /* 0x000f280000300800 */
[----:B------:R-:W4:Y:S01]  /*dbe40*/  LDL.LU R29, [R1+0x300] ;  /* 0x00030000011d7983 */ /* 0x000f220000300800 */
[----:B------:R-:W-:Y:S02]  /*dbe50*/  LOP3.LUT R20, R20, 0xffff, RZ, 0xc0, !PT ;  /* 0x0000ffff14147812 */ /* 0x000fe400078ec0ff */
[----:B------:R-:W-:Y:S02]  /*dbe60*/  LOP3.LUT R11, R22, 0xffff, RZ, 0xc0, !PT ;  /* 0x0000ffff160b7812 */ /* 0x000fe400078ec0ff */
[----:B------:R-:W-:-:S02]  /*dbe70*/  PRMT R21, R20, 0x3340, R4 ;  /* 0x0000334014157816 */ /* 0x000fc40000000004 */
[----:B------:R-:W-:Y:S02]  /*dbe80*/  SHF.R.U32.HI R22, RZ, 0x8, R20 ;  /* 0x00000008ff167819 */ /* 0x000fe40000011614 */
[----:B------:R-:W-:Y:S02]  /*dbe90*/  SHF.R.U32.HI R20, RZ, 0x8, R19 ;  /* 0x00000008ff147819 */ /* 0x000fe40000011613 */
[----:B------:R-:W-:Y:S01]  /*dbea0*/  PRMT R19, R19, 0x3340, R26 ;  /* 0x0000334013137816 */ /* 0x000fe2000000001a */
[----:B------:R0:W-:Y:S04]  /*dbeb0*/  STL [R1+0xa50], R21 ;  /* 0x000a501501007387 */ /* 0x0001e80000100800 */
[----:B------:R1:W-:Y:S01]  /*dbec0*/  STL [R1+0xa4c], R19 ;  /* 0x000a4c1301007387 */ /* 0x0003e20000100800 */
[----:B------:R-:W-:-:S02]  /*dbed0*/  SHF.R.U32.HI R4, RZ, 0x8, R4 ;  /* 0x00000008ff047819 */ /* 0x000fc40000011604 */
[----:B0-----:R-:W-:Y:S02]  /*dbee0*/  SHF.R.U32.HI R21, RZ, 0x8, R26 ;  /* 0x00000008ff157819 */ /* 0x001fe4000001161a */
[----:B------:R-:W-:Y:S02]  /*dbef0*/  PRMT R26, R13, 0x3340, R25 ;  /* 0x000033400d1a7816 */ /* 0x000fe40000000019 */
[----:B-1----:R-:W-:Y:S02]  /*dbf00*/  SHF.R.U32.HI R19, RZ, 0x8, R13 ;  /* 0x00000008ff137819 */ /* 0x002fe4000001160d */
[----:B------:R-:W4:Y:S04]  /*dbf10*/  LDL.LU R13, [R1+0x389c] ;  /* 0x00389c00010d7983 */ /* 0x000f280000300800 */
[----:B------:R0:W-:Y:S01]  /*dbf20*/  STL [R1+0xa48], R26 ;  /* 0x000a481a01007387 */ /* 0x0001e20000100800 */
[----:B------:R-:W-:-:S02]  /*dbf30*/  LOP3.LUT R22, R22, 0xffff, RZ, 0xc0, !PT ;  /* 0x0000ffff16167812 */ /* 0x000fc400078ec0ff */
[----:B------:R-:W-:Y:S02]  /*dbf40*/  LOP3.LUT R4, R4, 0xffff, RZ, 0xc0, !PT ;  /* 0x0000ffff04047812 */ /* 0x000fe400078ec0ff */
[----:B------:R-:W-:Y:S02]  /*dbf50*/  LOP3.LUT R20, R20, 0xffff, RZ, 0xc0, !PT ;  /* 0x0000ffff14147812 */ /* 0x000fe400078ec0ff */
[----:B------:R-:W-:Y:S02]  /*dbf60*/  LOP3.LUT R21, R21, 0xffff, RZ, 0xc0, !PT ;  /* 0x0000ffff15157812 */ /* 0x000fe400078ec0ff */
[----:B0-----:R-:W-:Y:S02]  /*dbf70*/  SHF.R.U32.HI R26, RZ, 0x8, R25 ;  /* 0x00000008ff1a7819 */ /* 0x001fe40000011619 */
[----:B------:R-:W-:Y:S02]  /*dbf80*/  SHF.R.U32.HI R25, RZ, 0x8, R23 ;  /* 0x00000008ff197819 */ /* 0x000fe40000011617 */
[----:B------:R-:W-:-:S02]  /*dbf90*/  PRMT R23, R23, 0x3340, R11 ;  /* 0x0000334017177816 */ /* 0x000fc4000000000b */
[----:B------:R-:W-:Y:S02]  /*dbfa0*/  SHF.R.U32.HI R11, RZ, 0x8, R11 ;  /* 0x00000008ff0b7819 */ /* 0x000fe4000001160b */
[----:B------:R-:W-:Y:S02]  /*dbfb0*/  LOP3.LUT R19, R19, 0xffff, RZ, 0xc0, !PT ;  /* 0x0000ffff13137812 */ /* 0x000fe400078ec0ff */
[----:B------:R-:W-:Y:S02]  /*dbfc0*/  LOP3.LUT R26, R26, 0xffff, RZ, 0xc0, !PT ;  /* 0x0000ffff1a1a7812 */ /* 0x000fe400078ec0ff */
[----:B------:R-:W-:Y:S02]  /*dbfd0*/  LOP3.LUT R25, R25, 0xffff, RZ, 0xc0, !PT ;  /* 0x0000ffff19197812 */ /* 0x000fe400078ec0ff */
[----:B------:R-:W-:Y:S02]  /*dbfe0*/  LOP3.LUT R11, R11, 0xffff, RZ, 0xc0, !PT ;  /* 0x0000ffff0b0b7812 */ /* 0x000fe400078ec0ff */
[----:B------:R-:W-:-:S02]  /*dbff0*/  PRMT R22, R22, 0x3340, R4 ;  /* 0x0000334016167816 */ /* 0x000fc40000000004 */
[----:B------:R-:W-:Y:S01]  /*dc000*/  PRMT R20, R20, 0x3340, R21 ;  /* 0x0000334014147816 */ /* 0x000fe20000000015 */
[----:B------:R0:W-:Y:S01]  /*dc010*/  STL [R1+0xa44], R23 ;  /* 0x000a441701007387 */ /* 0x0001e20000100800 */
[----:B------:R-:W-:Y:S02]  /*dc020*/  PRMT R19, R19, 0x3340, R26 ;  /* 0x0000334013137816 */ /* 0x000fe4000000001a */
[----:B------:R-:W-:Y:S01]  /*dc030*/  PRMT R11, R25, 0x3340, R11 ;  /* 0x00003340190b7816 */ /* 0x000fe2000000000b */
[----:B0-----:R-:W4:Y:S04]  /*dc040*/  LDL.LU R23, [R1+0x3898] ;  /* 0x0038980001177983 */ /* 0x001f280000300800 */
[----:B------:R-:W4:Y:S04]  /*dc050*/  LDL.LU R4, [R1+0x3894] ;  /* 0x0038940001047983 */ /* 0x000f280000300800 */
[----:B------:R-:W-:Y:S04]  /*dc060*/  STL [R1+0x8b0], R22 ;  /* 0x0008b01601007387 */ /* 0x000fe80000100800 */
[----:B------:R0:W-:Y:S04]  /*dc070*/  STL [R1+0x8ac], R20 ;  /* 0x0008ac1401007387 */ /* 0x0001e80000100800 */
[----:B------:R-:W-:Y:S04]  /*dc080*/  STL [R1+0x8a8], R19 ;  /* 0x0008a81301007387 */ /* 0x000fe80000100800 */
[----:B------:R1:W-:Y:S04]  /*dc090*/  STL [R1+0x8a4], R11 ;  /* 0x0008a40b01007387 */ /* 0x0003e80000100800 */
[----:B0-----:R-:W4:Y:S01]  /*dc0a0*/  LDL.LU R20, [R1+0x2c14] ;  /* 0x002c140001147983 */ /* 0x001f220000300800 */
[----:B-1----:R-:W-:-:S02]  /*dc0b0*/  LOP3.LUT R11, R7, 0xffff, RZ, 0xc0, !PT ;  /* 0x0000ffff070b7812 */ /* 0x002fc400078ec0ff */
[----:B------:R-:W-:Y:S02]  /*dc0c0*/  LOP3.LUT R28, R28, 0xffff, RZ, 0xc0, !PT ;  /* 0x0000ffff1c1c7812 */ /* 0x000fe400078ec0ff */
[----:B--2---:R-:W-:Y:S02]  /*dc0d0*/  LOP3.LUT R17, R17, 0xffff, RZ, 0xc0, !PT ;  /* 0x0000ffff11117812 */ /* 0x004fe400078ec0ff */
[----:B---3--:R-:W-:Y:S02]  /*dc0e0*/  LOP3.LUT R14, R14, 0xffff, RZ, 0xc0, !PT ;  /* 0x0000ffff0e0e7812 */ /* 0x008fe400078ec0ff */
[----:B----4-:R-:W-:Y:S02]  /*dc0f0*/  LOP3.LUT R19, R16, 0xffff, RZ, 0xc0, !PT ;  /* 0x0000ffff10137812 */ /* 0x010fe400078ec0ff */
[----:B------:R-:W-:Y:S01]  /*dc100*/  SHF.R.U32.HI R7, RZ, 0x8, R17 ;  /* 0x00000008ff077819 */ /* 0x000fe20000011611 */
[----:B------:R-:W2:Y:S01]  /*dc110*/  LDL.LU R16, [R1+0x2be4] ;  /* 0x002be40001107983 */ /* 0x000ea20000300800 */
[----:B------:R-:W-:-:S02]  /*dc120*/  LOP3.LUT R22, R18, 0xffff, RZ, 0xc0, !PT ;  /* 0x0000ffff12167812 */ /* 0x000fc400078ec0ff */
[----:B------:R-:W-:Y:S02]  /*dc130*/  LOP3.LUT R26, R10, 0xffff, RZ, 0xc0, !PT ;  /* 0x0000ffff0a1a7812 */ /* 0x000fe400078ec0ff */
[----:B------:R-:W-:Y:S01]  /*dc140*/  LOP3.LUT R25, R29, 0xffff, RZ, 0xc0, !PT ;  /* 0x0000ffff1d197812 */ /* 0x000fe200078ec0ff */
[----:B------:R-:W3:Y:S04]  /*dc150*/  LDL.LU R10, [R1+0x2be0] ;  /* 0x002be000010a7983 */ /* 0x000ee80000300800 */
[----:B------:R-:W4:Y:S01]  /*dc160*/  LDL.LU R18, [R1+0x1240] ;  /* 0x0012400001127983 */ /* 0x000f220000300800 */
[--C-:B------:R-:W-:Y:S02]  /*dc170*/  PRMT R17, R17, 0x3340, R26.reuse ;  /* 0x0000334011117816 */ /* 0x100fe4000000001a */
[----:B------:R-:W-:-:S02]  /*dc180*/  SHF.R.U32.HI R21, RZ, 0x8, R26 ;  /* 0x00000008ff157819 */ /* 0x000fc4000001161a */
[----:B------:R-:W-:Y:S01]  /*dc190*/  PRMT R26, R14, 0x3340, R25 ;  /* 0x000033400e1a7816 */ /* 0x000fe20000000019 */
[----:B------:R-:W3:Y:S04]  /*dc1a0*/  LDL.LU R29, [R1+0x1f4] ;  /* 0x0001f400011d7983 */ /* 0x000ee80000300800 */
[----:B------:R0:W-:Y:S04]  /*dc1b0*/  STL [R1+0xa40], R17 ;  /* 0x000a401101007387 */ /* 0x0001e80000100800 */
[----:B------:R1:W-:Y:S01]  /*dc1c0*/  STL [R1+0xa3c], R26 ;  /* 0x000a3c1a01007387 */ /* 0x0003e20000100800 */
[----:B0-----:R-:W-:-:S02]  /*dc1d0*/  SHF.R.U32.HI R17, RZ, 0x8, R14 ;  /* 0x00000008ff117819 */ /* 0x001fc4000001160e */
[----:B------:R-:W-:Y:S02]  /*dc1e0*/  SHF.R.U32.HI R14, RZ, 0x8, R25 ;  /* 0x00000008ff0e7819 */ /* 0x000fe40000011619 */
[----:B-1----:R-:W-:Y:S02]  /*dc1f0*/  PRMT R26, R19, 0x3340, R11 ;  /* 0x00003340131a7816 */ /* 0x002fe4000000000b */
[----:B------:R-:W-:Y:S02]  /*dc200*/  SHF.R.U32.HI R25, RZ, 0x8, R19 ;  /* 0x00000008ff197819 */ /* 0x000fe40000011613 */
[----:B------:R-:W3:Y:S04]  /*dc210*/  LDL.LU R19, [R1+0x3890] ;  /* 0x0038900001137983 */ /* 0x000ee80000300800 */
[----:B------:R0:W-:Y:S01]  /*dc220*/  STL [R1+0xa38], R26 ;  /* 0x000a381a01007387 */ /* 0x0001e20000100800 */
[----:B------:R-:W-:-:S02]  /*dc230*/  SHF.R.U32.HI R11, RZ, 0x8, R11 ;  /* 0x00000008ff0b7819 */ /* 0x000fc4000001160b */
[----:B0-----:R-:W-:Y:S02]  /*dc240*/  SHF.R.U32.HI R26, RZ, 0x8, R22 ;  /* 0x00000008ff1a7819 */ /* 0x001fe40000011616 */
[----:B------:R-:W-:-:S05]  /*dc250*/  PRMT R22, R22, 0x3340, R28 ;  /* 0x0000334016167816 */ /* 0x000fca000000001c */
[----:B------:R0:W-:Y:S02]  /*dc260*/  STL [R1+0xa34], R22 ;  /* 0x000a341601007387 */ /* 0x0001e40000100800 */
[----:B0-----:R-:W-:Y:S01]  /*dc270*/  LOP3.LUT R22, R25, 0xffff, RZ, 0xc0, !PT ;  /* 0x0000ffff19167812 */ /* 0x001fe200078ec0ff */
[----:B------:R-:W-:Y:S01]  /*dc280*/  IMAD.MOV.U32 R25, RZ, RZ, R17 ;  /* 0x000000ffff197224 */ /* 0x000fe200078e0011 */
[----:B------:R-:W-:Y:S01]  /*dc290*/  LOP3.LUT R17, R11, 0xffff, RZ, 0xc0, !PT ;  /* 0x0000ffff0b117812 */ /* 0x000fe200078ec0ff */
[----:B------:R-:W-:Y:S01]  /*dc2a0*/  IMAD.MOV.U32 R11, RZ, RZ, R21 ;  /* 0x000000ffff0b7224 */ /* 0x000fe200078e0015 */
[----:B------:R-:W-:Y:S02]  /*dc2b0*/  LOP3.LUT R21, R26, 0xffff, RZ, 0xc0, !PT ;  /* 0x0000ffff1a157812 */ /* 0x000fe400078ec0ff */
[----:B------:R-:W-:Y:S02]  /*dc2c0*/  PRMT R22, R22, 0x3340, R17 ;  /* 0x0000334016167816 */ /* 0x000fe40000000011 */
[----:B------:R-:W-:-:S02]  /*dc2d0*/  LOP3.LUT R26, R11, 0xffff, RZ, 0xc0, !PT ;  /* 0x0000ffff0b1a7812 */ /* 0x000fc400078ec0ff */
[----:B------:R-:W-:Y:S02]  /*dc2e0*/  LOP3.LUT R11, R14, 0xffff, RZ, 0xc0, !PT ;  /* 0x0000ffff0e0b7812 */ /* 0x000fe400078ec0ff */
[----:B------:R-:W3:Y:S04]  /*dc2f0*/  LDL.LU R14, [R1+0x388c] ;  /* 0x00388c00010e7983 */ /* 0x000ee80000300800 */
[----:B------:R-:W3:Y:S01]  /*dc300*/  LDL.LU R17, [R1+0x3888] ;  /* 0x0038880001117983 */ /* 0x000ee20000300800 */
[----:B------:R-:W-:Y:S02]  /*dc310*/  SHF.R.U32.HI R28, RZ, 0x8, R28 ;  /* 0x00000008ff1c7819 */ /* 0x000fe4000001161c */
[----:B------:R-:W-:Y:S02]  /*dc320*/  LOP3.LUT R7, R7, 0xffff, RZ, 0xc0, !PT ;  /* 0x0000ffff07077812 */ /* 0x000fe400078ec0ff */
[----:B------:R-:W-:-:S02]  /*dc330*/  LOP3.LUT R25, R25, 0xffff, RZ, 0xc0, !PT ;  /* 0x0000ffff19197812 */ /* 0x000fc400078ec0ff */
[----:B------:R-:W-:Y:S02]  /*dc340*/  LOP3.LUT R28, R28, 0xffff, RZ, 0xc0, !PT ;  /* 0x0000ffff1c1c7812 */ /* 0x000fe400078ec0ff */
[----:B------:R-:W-:Y:S02]  /*dc350*/  PRMT R7, R7, 0x3340, R26 ;  /* 0x0000334007077816 */ /* 0x000fe4000000001a */
[----:B------:R-:W-:Y:S02]  /*dc360*/  PRMT R11, R25, 0x3340, R11 ;  /* 0x00003340190b7816 */ /* 0x000fe4000000000b */
[----:B------:R-:W-:Y:S01]  /*dc370*/  PRMT R21, R21, 0x3340, R28 ;  /* 0x0000334015157816 */ /* 0x000fe2000000001c */
[----:B------:R-:W-:Y:S04]  /*dc380*/  STL [R1+0x89c], R22 ;  /* 0x00089c1601007387 */ /* 0x000fe80000100800 */
[----:B------:R-:W-:Y:S04]  /*dc390*/  STL [R1+0x898], R21 ;  /* 0x0008981501007387 */ /* 0x000fe80000100800 */
[----:B------:R-:W-:Y:S04]  /*dc3a0*/  STL [R1+0x894], R7 ;  /* 0x0008940701007387 */ /* 0x000fe80000100800 */
[----:B------:R0:W-:Y:S02]  /*dc3b0*/  STL [R1+0x890], R11 ;  /* 0x0008900b01007387 */ /* 0x0001e40000100800 */
[----:B0-----:R-:W-:-:S02]  /*dc3c0*/  LOP3.LUT R11, R12, 0xffff, RZ, 0xc0, !PT ;  /* 0x0000ffff0c0b7812 */ /* 0x001fc400078ec0ff */
[----:B--2---:R-:W-:Y:S02]  /*dc3d0*/  LOP3.LUT R7, R16, 0xffff, RZ, 0xc0, !PT ;  /* 0x0000ffff10077812 */ /* 0x004fe400078ec0ff */
[----:B------:R-:W2:Y:S01]  /*dc3e0*/  LDL.LU R16, [R1+0x2cd0] ;  /* 0x002cd00001107983 */ /* 0x000ea20000300800 */
[----:B----4-:R-:W-:-:S03]  /*dc3f0*/  LOP3.LUT R22, R18, 0xffff, RZ, 0xc0, !PT ;  /* 0x0000ffff12167812 */ /* 0x010fc600078ec0ff */
[----:B------:R-:W4:Y:S04]  /*dc400*/  LDL.LU R18, [R1+0x2ccc] ;  /* 0x002ccc0001127983 */ /* 0x000f280000300800 */
[----:B------:R-:W2:Y:S01]  /*dc410*/  LDL.LU R12, [R1+0x2c68] ;  /* 0x002c6800010c7983 */ /* 0x000ea20000300800 */
[----:B---3--:R-:W-:Y:S02]  /*dc420*/  LOP3.LUT R28, R29, 0xffff, RZ, 0xc0, !PT ;  /* 0x0000ffff1d1c7812 */ /* 0x008fe400078ec0ff */
[----:B------:R-:W-:Y:S02]  /*dc430*/  LOP3.LUT R26, R17, 0xffff, RZ, 0xc0, !PT ;  /* 0x0000ffff111a7812 */ /* 0x000fe400078ec0ff */
[----:B------:R-:W3:Y:S04]  /*dc440*/  LDL.LU R17, [R1+0x2c64] ;  /* 0x002c640001117983 */ /* 0x000ee80000300800 */
[----:B------:R-:W3:Y:S01]  /*dc450*/  LDL.LU R29, [R1+0x30c] ;  /* 0x00030c00011d7983 */ /* 0x000ee20000300800 */
[----:B------:R-:W-:-:S02]  /*dc460*/  LOP3.LUT R20, R20, 0xffff, RZ, 0xc0, !PT ;  /* 0x0000ffff14147812 */ /* 0x000fc400078ec0ff */
[----:B------:R-:W-:Y:S02]  /*dc470*/  LOP3.LUT R25, R14, 0xffff, RZ, 0xc0, !PT ;  /* 0x0000ffff0e197812 */ /* 0x000fe400078ec0ff */
[----:B------:R-:W-:Y:S02]  /*dc480*/  SHF.R.U32.HI R21, RZ, 0x8, R7 ;  /* 0x00000008ff157819 */ /* 0x000fe40000011607 */
[----:B------:R-:W-:Y:S02]  /*dc490*/  SHF.R.U32.HI R14, RZ, 0x8, R20 ;  /* 0x00000008ff0e7819 */ /* 0x000fe40000011614 */
[----:B------:R-:W-:Y:S02]  /*dc4a0*/  PRMT R20, R20, 0x3340, R28 ;  /* 0x0000334014147816 */ /* 0x000fe4000000001c */
[--C-:B------:R-:W-:Y:S02]  /*dc4b0*/  PRMT R7, R7, 0x3340, R26.reuse ;  /* 0x0000334007077816 */ /* 0x100fe4000000001a */
[----:B------:R-:W-:Y:S01]  /*dc4c0*/  LOP3.LUT R10, R10, 0xffff, RZ, 0xc0, !PT ;  /* 0x0000ffff0a0a7812 */ /* 0x000fe200078ec0ff */
[----:B------:R0:W-:Y:S04]  /*dc4d0*/  STL [R1+0xa30], R20 ;  /* 0x000a301401007387 */ /* 0x0001e80000100800 */
[----:B0-----:R-:W3:Y:S04]  /*dc4e0*/  LDL.LU R20, [R1+0x1f8] ;  /* 0x0001f80001147983 */ /* 0x001ee80000300800 */
[----:B------:R0:W-:Y:S02]  /*dc4f0*/  STL [R1+0xa2c], R7 ;  /* 0x000a2c0701007387 */ /* 0x0001e40000100800 */
[----:B0-----:R-:W-:-:S02]  /*dc500*/  SHF.R.U32.HI R7, RZ, 0x8, R26 ;  /* 0x00000008ff077819 */ /* 0x001fc4000001161a */
[----:B------:R-:W-:Y:S02]  /*dc510*/  SHF.R.U32.HI R26, RZ, 0x8, R10 ;  /* 0x00000008ff1a7819 */ /* 0x000fe4000001160a */
[----:B------:R-:W-:-:S05]  /*dc520*/  PRMT R10, R10, 0x3340, R25 ;  /* 0x000033400a0a7816 */ /* 0x000fca0000000019 */
[----:B------:R0:W-:Y:S01]  /*dc530*/  STL [R1+0xa28], R10 ;  /* 0x000a280a01007387 */ /* 0x0001e20000100800 */
[----:B------:R-:W-:Y:S02]  /*dc540*/  SHF.R.U32.HI R28, RZ, 0x8, R28 ;  /* 0x00000008ff1c7819 */ /* 0x000fe4000001161c */
[----:B0-----:R-:W-:Y:S02]  /*dc550*/  SHF.R.U32.HI R10, RZ, 0x8, R22 ;  /* 0x00000008ff0a7819 */ /* 0x001fe40000011616 */
[----:B------:R-:W-:Y:S02]  /*dc560*/  PRMT R22, R22, 0x3340, R11 ;  /* 0x0000334016167816 */ /* 0x000fe4000000000b */
[----:B------:R-:W-:-:S03]  /*dc570*/  SHF.R.U32.HI R25, RZ, 0x8, R25 ;  /* 0x00000008ff197819 */ /* 0x000fc60000011619 */
[----:B------:R0:W-:Y:S01]  /*dc580*/  STL [R1+0xa24], R22 ;  /* 0x000a241601007387 */ /* 0x0001e20000100800 */
[----:B------:R-:W-:Y:S02]  /*dc590*/  LOP3.LUT R21, R21, 0xffff, RZ, 0xc0, !PT ;  /* 0x0000ffff15157812 */ /* 0x000fe400078ec0ff */
[----:B------:R-:W-:Y:S02]  /*dc5a0*/  SHF.R.U32.HI R11, RZ, 0x8, R11 ;  /* 0x00000008ff0b7819 */ /* 0x000fe4000001160b */
[----:B0-----:R-:W-:Y:S02]  /*dc5b0*/  LOP3.LUT R22, R14, 0xffff, RZ, 0xc0, !PT ;  /* 0x0000ffff0e167812 */ /* 0x001fe400078ec0ff */
[----:B------:R-:W-:Y:S01]  /*dc5c0*/  LOP3.LUT R14, R28, 0xffff, RZ, 0xc0, !PT ;  /* 0x0000ffff1c0e7812 */ /* 0x000fe200078ec0ff */
[----:B------:R-:W-:Y:S01]  /*dc5d0*/  IMAD.MOV.U32 R28, RZ, RZ, R7 ;  /* 0x000000ffff1c7224 */ /* 0x000fe200078e0007 */
[----:B------:R-:W-:Y:S02]  /*dc5e0*/  LOP3.LUT R7, R26, 0xffff, RZ, 0xc0, !PT ;  /* 0x0000ffff1a077812 */ /* 0x000fe400078ec0ff */
[----:B------:R-:W-:-:S02]  /*dc5f0*/  LOP3.LUT R26, R25, 0xffff, RZ, 0xc0, !PT ;  /* 0x0000ffff191a7812 */ /* 0x000fc400078ec0ff */
[----:B------:R-:W-:Y:S02]  /*dc600*/  PRMT R22, R22, 0x3340, R14 ;  /* 0x0000334016167816 */ /* 0x000fe4000000000e */
[----:B------:R-:W-:Y:S02]  /*dc610*/  LOP3.LUT R25, R10, 0xffff, RZ, 0xc0, !PT ;  /* 0x0000ffff0a197812 */ /* 0x000fe400078ec0ff */
[----:B------:R-:W-:Y:S01]  /*dc620*/  LOP3.LUT R28, R28, 0xffff, RZ, 0xc0, !PT ;  /* 0x0000ffff1c1c7812 */ /* 0x000fe200078ec0ff */
[----:B------:R-:W3:Y:S04]  /*dc630*/  LDL.LU R10, [R1+0x3884] ;  /* 0x00388400010a7983 */ /* 0x000ee80000300800 */
[----:B------:R-:W3:Y:S04]  /*dc640*/  LDL.LU R14, [R1+0x3880] ;  /* 0x00388000010e7983 */ /* 0x000ee80000300800 */
[----:B------:R0:W-:Y:S01]  /*dc650*/  STL [R1+0x88c], R22 ;  /* 0x00088c1601007387 */ /* 0x0001e20000100800 */
[----:B------:R-:W-:-:S02]  /*dc660*/  LOP3.LUT R11, R11, 0xffff, RZ, 0xc0, !PT ;  /* 0x0000ffff0b0b7812 */ /* 0x000fc400078ec0ff */
[----:B0-----:R-:W-:Y:S02]  /*dc670*/  PRMT R22, R21, 0x3340, R28 ;  /* 0x0000334015167816 */ /* 0x001fe4000000001c */
[----:B------:R-:W-:Y:S02]  /*dc680*/  PRMT R21, R7, 0x3340, R26 ;  /* 0x0000334007157816 */ /* 0x000fe4000000001a */
[----:B------:R-:W3:Y:S04]  /*dc690*/  LDL.LU R26, [R1+0x308] ;  /* 0x00030800011a7983 */ /* 0x000ee80000300800 */
[----:B------:R-:W-:Y:S01]  /*dc6a0*/  STL [R1+0x888], R22 ;  /* 0x0008881601007387 */ /* 0x000fe20000100800 */
[----:B------:R-:W-:-:S03]  /*dc6b0*/  PRMT R7, R25, 0x3340, R11 ;  /* 0x0000334019077816 */ /* 0x000fc6000000000b */
[----:B------:R-:W-:Y:S04]  /*dc6c0*/  STL [R1+0x884], R21 ;  /* 0x0008841501007387 */ /* 0x000fe80000100800 */
[----:B------:R-:W3:Y:S04]  /*dc6d0*/  LDL.LU R11, [R1+0x1fc] ;  /* 0x0001fc00010b7983 */ /* 0x000ee80000300800 */
[----:B------:R4:W-:Y:S02]  /*dc6e0*/  STL [R1+0x87c], R7 ;  /* 0x00087c0701007387 */ /* 0x0009e40000100800 */
[----:B----4-:R-:W-:-:S02]  /*dc6f0*/  LOP3.LUT R7, R18, 0xffff, RZ, 0xc0, !PT ;  /* 0x0000ffff12077812 */ /* 0x010fc400078ec0ff */
[----:B--2---:R-:W-:Y:S01]  /*dc700*/  LOP3.LUT R22, R12, 0xffff, RZ, 0xc0, !PT ;  /* 0x0000ffff0c167812 */ /* 0x004fe200078ec0ff */
[----:B------:R-:W2:Y:S04]  /*dc710*/  LDL.LU R18, [R1+0x2bf0] ;  /* 0x002bf00001127983 */ /* 0x000ea80000300800 */
[----:B------:R-:W4:Y:S01]  /*dc720*/  LDL.LU R12, [R1+0x2bec] ;  /* 0x002bec00010c7983 */ /* 0x000f220000300800 */
[----:B---3--:R-:W-:Y:S02]  /*dc730*/  LOP3.LUT R21, R17, 0xffff, RZ, 0xc0, !PT ;  /* 0x0000ffff11157812 */ /* 0x008fe400078ec0ff */
[----:B------:R-:W-:Y:S01]  /*dc740*/  LOP3.LUT R28, R29, 0xffff, RZ, 0xc0, !PT ;  /* 0x0000ffff1d1c7812 */ /* 0x000fe200078ec0ff */
[----:B------:R-:W3:Y:S04]  /*dc750*/  LDL.LU R17, [R1+0x1254] ;  /* 0x0012540001117983 */ /* 0x000ee80000300800 */
[----:B------:R-:W3:Y:S01]  /*dc760*/  LDL.LU R29, [R1+0x1250] ;  /* 0x00125000011d7983 */ /* 0x000ee20000300800 */
[----:B------:R-:W-:-:S02]  /*dc770*/  LOP3.LUT R16, R16, 0xffff, RZ, 0xc0, !PT ;  /* 0x0000ffff10107812 */ /* 0x000fc400078ec0ff */
[----:B------:R-:W-:Y:S02]  /*dc780*/  LOP3.LUT R25, R11, 0xffff, RZ, 0xc0, !PT ;  /* 0x0000ffff0b197812 */ /* 0x000fe400078ec0ff */
[----:B------:R-:W-:Y:S02]  /*dc790*/  LOP3.LUT R11, R20, 0xffff, RZ, 0xc0, !PT ;  /* 0x0000ffff140b7812 */ /* 0x000fe400078ec0ff */
[----:B------:R-:W-:Y:S02]  /*dc7a0*/  SHF.R.U32.HI R20, RZ, 0x8, R16 ;  /* 0x00000008ff147819 */ /* 0x000fe40000011610 */
[----:B------:R-:W-:Y:S02]  /*dc7b0*/  PRMT R16, R16, 0x3340, R28 ;  /* 0x0000334010107816 */ /* 0x000fe4000000001c */
[----:B------:R-:W-:-:S03]  /*dc7c0*/  LOP3.LUT R26, R26, 0xffff, RZ, 0xc0, !PT ;  /* 0x0000ffff1a1a7812 */ /* 0x000fc600078ec0ff */
[----:B------:R0:W-:Y:S02]  /*dc7d0*/  STL [R1+0xa20], R16 ;  /* 0x000a201001007387 */ /* 0x0001e40000100800 */
[----:B0-----:R-:W-:Y:S02]  /*dc7e0*/  SHF.R.U32.HI R16, RZ, 0x8, R7 ;  /* 0x00000008ff107819 */ /* 0x001fe40000011607 */
[----:B------:R-:W-:-:S05]  /*dc7f0*/  PRMT R7, R7, 0x3340, R26 ;  /* 0x0000334007077816 */ /* 0x000fca000000001a */
[----:B------:R0:W-:Y:S02]  /*dc800*/  STL [R1+0xa1c], R7 ;  /* 0x000a1c0701007387 */ /* 0x0001e40000100800 */
[----:B0-----:R-:W-:Y:S02]  /*dc810*/  SHF.R.U32.HI R7, RZ, 0x8, R26 ;  /* 0x00000008ff077819 */ /* 0x001fe4000001161a */
[----:B------:R-:W-:Y:S02]  /*dc820*/  SHF.R.U32.HI R26, RZ, 0x8, R22 ;  /* 0x00000008ff1a7819 */ /* 0x000fe40000011616 */
[----:B------:R-:W-:Y:S02]  /*dc830*/  PRMT R22, R22, 0x3340, R25 ;  /* 0x0000334016167816 */ /* 0x000fe40000000019 */
[----:B------:R-:W-:-:S03]  /*dc840*/  SHF.R.U32.HI R28, RZ, 0x8, R28 ;  /* 0x00000008ff1c7819 */ /* 0x000fc6000001161c */
[----:B------:R0:W-:Y:S02]  /*dc850*/  STL [R1+0xa18], R22 ;  /* 0x000a181601007387 */ /* 0x0001e40000100800 */
[----:B0-----:R-:W-:Y:S02]  /*dc860*/  SHF.R.U32.HI R22, RZ, 0x8, R21 ;  /* 0x00000008ff167819 */ /* 0x001fe40000011615 */
[----:B------:R-:W-:Y:S02]  /*dc870*/  PRMT R21, R21, 0x3340, R11 ;  /* 0x0000334015157816 */ /* 0x000fe4000000000b */
[----:B------:R-:W-:-:S03]  /*dc880*/  SHF.R.U32.HI R25, RZ, 0x8, R25 ;  /* 0x00000008ff197819 */ /* 0x000fc60000011619 */
[----:B------:R0:W-:Y:S01]  /*dc890*/  STL [R1+0xa14], R21 ;  /* 0x000a141501007387 */ /* 0x0001e20000100800 */
[----:B------:R-:W-:Y:S02]  /*dc8a0*/  SHF.R.U32.HI R11, RZ, 0x8, R11 ;  /* 0x00000008ff0b7819 */ /* 0x000fe4000001160b */
[----:B------:R-:W-:Y:S02]  /*dc8b0*/  LOP3.LUT R20, R20, 0xffff, RZ, 0xc0, !PT ;  /* 0x0000ffff14147812 */ /* 0x000fe400078ec0ff */
[----:B------:R-:W-:Y:S02]  /*dc8c0*/  LOP3.LUT R16, R16, 0xffff, RZ, 0xc0, !PT ;  /* 0x0000ffff10107812 */ /* 0x000fe400078ec0ff */
[----:B0-----:R-:W-:Y:S01]  /*dc8d0*/  LOP3.LUT R21, R28, 0xffff, RZ, 0xc0, !PT ;  /* 0x0000ffff1c157812 */ /* 0x001fe200078ec0ff */
[----:B------:R-:W-:Y:S01]  /*dc8e0*/  IMAD.MOV.U32 R28, RZ, RZ, R7 ;  /* 0x000000ffff1c7224 */ /* 0x000fe200078e0007 */
[----:B------:R-:W-:Y:S02]  /*dc8f0*/  LOP3.LUT R7, R26, 0xffff, RZ, 0xc0, !PT ;  /* 0x0000ffff1a077812 */ /* 0x000fe400078ec0ff */
[----:B------:R-:W-:-:S02]  /*dc900*/  LOP3.LUT R26, R25, 0xffff, RZ, 0xc0, !PT ;  /* 0x0000ffff191a7812 */ /* 0x000fc400078ec0ff */
[----:B------:R-:W-:Y:S02]  /*dc910*/  LOP3.LUT R25, R22, 0xffff, RZ, 0xc0, !PT ;  /* 0x0000ffff16197812 */ /* 0x000fe400078ec0ff */
[----:B------:R-:W-:Y:S02]  /*dc920*/  LOP3.LUT R28, R28, 0xffff, RZ, 0xc0, !PT ;  /* 0x0000ffff1c1c7812 */ /* 0x000fe400078ec0ff */
[----:B------:R-:W-:Y:S02]  /*dc930*/  LOP3.LUT R11, R11, 0xffff, RZ, 0xc0, !PT ;  /* 0x0000ffff0b0b7812 */ /* 0x000fe400078ec0ff */
[----:B------:R-:W-:Y:S02]  /*dc940*/  PRMT R21, R20, 0x3340, R21 ;  /* 0x0000334014157816 */ /* 0x000fe40000000015 */
[----:B------:R-:W-:Y:S02]  /*dc950*/  PRMT R20, R16, 0x3340, R28 ;  /* 0x0000334010147816 */ /* 0x000fe4000000001c */
[----:B------:R-:W-:-:S02]  /*dc960*/  PRMT R16, R7, 0x3340, R26 ;  /* 0x0000334007107816 */ /* 0x000fc4000000001a */
[----:B------:R-:W-:Y:S01]  /*dc970*/  PRMT R7, R25, 0x3340, R11 ;  /* 0x0000334019077816 */ /* 0x000fe2000000000b */
[----:B------:R-:W-:Y:S04]  /*dc980*/  STL [R1+0x878], R21 ;  /* 0x0008781501007387 */ /* 0x000fe80000100800 */
[----:B------:R2:W-:Y:S04]  /*dc990*/  STL [R1+0x874], R20 ;  /* 0x0008741401007387 */ /* 0x0005e80000100800 */
[----:B------:R4:W-:Y:S04]  /*dc9a0*/  STL [R1+0x870], R16 ;  /* 0x0008701001007387 */ /* 0x0009e80000100800 */
[----:B------:R3:W-:Y:S01]  /*dc9b0*/  STL [R1+0x86c], R7 ;  /* 0x00086c0701007387 */ /* 0x0007e20000100800 */
[----:B------:R-:W-:-:S02]  /*dc9c0*/  LOP3.LUT R11, R8, 0xffff, RZ, 0xc0, !PT ;  /* 0x0000ffff080b7812 */ /* 0x000fc400078ec0ff */
[----:B------:R-:W-:Y:S02]  /*dc9d0*/  LOP3.LUT R26, R10, 0xffff, RZ, 0xc0, !PT ;  /* 0x0000ffff0a1a7812 */ /* 0x000fe400078ec0ff */
[----:B------:R-:W-:Y:S02]  /*dc9e0*/  LOP3.LUT R28, R14, 0xffff, RZ, 0xc0, !PT ;  /* 0x0000ffff0e1c7812 */ /* 0x000fe400078ec0ff */
[----:B--2---:R-:W-:Y:S02]  /*dc9f0*/  LOP3.LUT R20, R18, 0xffff, RZ, 0xc0, !PT ;  /* 0x0000ffff12147812 */ /* 0x004fe400078ec0ff */
[----:B----4-:R-:W-:Y:S01]  /*dca00*/  LOP3.LUT R16, R12, 0xffff, RZ, 0xc0, !PT ;  /* 0x0000ffff0c107812 */ /* 0x010fe200078ec0ff */
[----:B------:R-:W2:Y:S04]  /*dca10*/  LDL.LU R18, [R1+0x2cf0] ;  /* 0x002cf00001127983 */ /* 0x000ea80000300800 */
[----:B------:R-:W4:Y:S04]  /*dca20*/  LDL.LU R12, [R1+0x2cec] ;  /* 0x002cec00010c7983 */ /* 0x000f280000300800 */
[----:B------:R-:W2:Y:S04]  /*dca30*/  LDL.LU R8, [R1+0x2ca0] ;  /* 0x002ca00001087983 */ /* 0x000ea80000300800 */
[----:B------:R-:W2:Y:S04]  /*dca40*/  LDL.LU R10, [R1+0x2bfc] ;  /* 0x002bfc00010a7983 */ /* 0x000ea80000300800 */
[----:B------:R-:W2:Y:S01]  /*dca50*/  LDL.LU R14, [R1+0x314] ;  /* 0x00031400010e7983 */ /* 0x000ea20000300800 */
[----:B---3--:R-:W-:-:S02]  /*dca60*/  LOP3.LUT R7, R17, 0xffff, RZ, 0xc0, !PT ;  /* 0x0000ffff11077812 */ /* 0x008fc400078ec0ff */
[----:B------:R-:W-:Y:S01]  /*dca70*/  LOP3.LUT R22, R29, 0xffff, RZ, 0xc0, !PT ;  /* 0x0000ffff1d167812 */ /* 0x000fe200078ec0ff */
[----:B------:R-:W3:Y:S04]  /*dca80*/  LDL.LU R17, [R1+0x310] ;  /* 0x0003100001117983 */ /* 0x000ee80000300800 */
[----:B------:R-:W3:Y:S01]  /*dca90*/  LDL.LU R29, [R1+0x210] ;  /* 0x00021000011d7983 */ /* 0x000ee20000300800 */
[----:B------:R-:W-:Y:S02]  /*dcaa0*/  LOP3.LUT R25, R9, 0xffff, RZ, 0xc0, !PT ;  /* 0x0000ffff09197812 */ /* 0x000fe400078ec0ff */
[----:B------:R-:W-:Y:S02]  /*dcab0*/  SHF.R.U32.HI R9, RZ, 0x8, R20 ;  /* 0x00000008ff097819 */ /* 0x000fe40000011614 */
[----:B------:R-:W-:-:S02]  /*dcac0*/  PRMT R20, R20, 0x3340, R28 ;  /* 0x0000334014147816 */ /* 0x000fc4000000001c */
[----:B------:R-:W-:-:S03]  /*dcad0*/  SHF.R.U32.HI R21, RZ, 0x8, R16 ;  /* 0x00000008ff157819 */ /* 0x000fc60000011610 */
[----:B------:R0:W-:Y:S01]  /*dcae0*/  STL [R1+0xa10], R20 ;  /* 0x000a101401007387 */ /* 0x0001e20000100800 */
[----:B------:R-:W-:-:S03]  /*dcaf0*/  PRMT R16, R16, 0x3340, R26 ;  /* 0x0000334010107816 */ /* 0x000fc6000000001a */
[----:B0-----:R-:W3:Y:S04]  /*dcb00*/  LDL.LU R20, [R1+0xe4] ;  /* 0x0000e40001147983 */ /* 0x001ee80000300800 */
        /* <DEDUP_REMOVED lines=8> */
[----:B------:R0:W-:Y:S01]  /*dcb90*/  STL [R1+0xa04], R22 ;  /* 0x000a041601007387 */ /* 0x0001e20000100800 */
[----:B------:R-:W-:Y:S02]  /*dcba0*/  SHF.R.U32.HI R25, RZ, 0x8, R25 ;  /* 0x00000008ff197819 */ /* 0x000fe40000011619 */
[----:B------:R-:W-:Y:S02]  /*dcbb0*/  SHF.R.U32.HI R11, RZ, 0x8, R11 ;  /* 0x00000008ff0b7819 */ /* 0x000fe4000001160b */
[----:B------:R-:W-:Y:S02]  /*dcbc0*/  LOP3.LUT R21, R21, 0xffff, RZ, 0xc0, !PT ;  /* 0x0000ffff15157812 */ /* 0x000fe400078ec0ff */
[----:B0-----:R-:W-:Y:S02]  /*dcbd0*/  LOP3.LUT R22, R9, 0xffff, RZ, 0xc0, !PT ;  /* 0x0000ffff09167812 */ /* 0x001fe400078ec0ff */
[----:B------:R-:W-:Y:S01]  /*dcbe0*/  LOP3.LUT R9, R28, 0xffff, RZ, 0xc0, !PT ;  /* 0x0000ffff1c097812 */ /* 0x000fe200078ec0ff */
[----:B------:R-:W-:Y:S01]  /*dcbf0*/  IMAD.MOV.U32 R28, RZ, RZ, R16 ;  /* 0x000000ffff1c7224 */ /* 0x000fe200078e0010 */
[----:B------:R-:W-:-:S02]  /*dcc00*/  LOP3.LUT R16, R26, 0xffff, RZ, 0xc0, !PT ;  /* 0x0000ffff1a107812 */ /* 0x000fc400078ec0ff */
[----:B------:R-:W-:Y:S02]  /*dcc10*/  LOP3.LUT R26, R25, 0xffff, RZ, 0xc0, !PT ;  /* 0x0000ffff191a7812 */ /* 0x000fe400078ec0ff */
[----:B------:R-:W-:Y:S02]  /*dcc20*/  LOP3.LUT R25, R7, 0xffff, RZ, 0xc0, !PT ;  /* 0x0000ffff07197812 */ /* 0x000fe400078ec0ff */
[----:B------:R-:W-:Y:S02]  /*dcc30*/  LOP3.LUT R28, R28, 0xffff, RZ, 0xc0, !PT ;  /* 0x0000ffff1c1c7812 */ /* 0x000fe400078ec0ff */
[----:B------:R-:W-:Y:S02]  /*dcc40*/  LOP3.LUT R11, R11, 0xffff, RZ, 0xc0, !PT ;  /* 0x0000ffff0b0b7812 */ /* 0x000fe400078ec0ff */
[----:B------:R-:W-:Y:S02]  /*dcc50*/  PRMT R22, R22, 0x3340, R9 ;  /* 0x0000334016167816 */ /* 0x000fe40000000009 */
[----:B------:R-:W-:-:S02]  /*dcc60*/  PRMT R16, R16, 0x3340, R26 ;  /* 0x0000334010107816 */ /* 0x000fc4000000001a */
[----:B------:R-:W-:Y:S01]  /*dcc70*/  PRMT R21, R21, 0x3340, R28 ;  /* 0x0000334015157816 */ /* 0x000fe2000000001c */
[----:B------:R-:W3:Y:S01]  /*dcc80*/  LDL.LU R7, [R1+0x387c] ;  /* 0x00387c0001077983 */ /* 0x000ee20000300800 */
[----:B------:R-:W-:-:S03]  /*dcc90*/  PRMT R11, R25, 0x3340, R11 ;  /* 0x00003340190b7816 */ /* 0x000fc6000000000b */
[----:B------:R-:W3:Y:S04]  /*dcca0*/  LDL.LU R9, [R1+0x3878] ;  /* 0x0038780001097983 */ /* 0x000ee80000300800 */
[----:B------:R-:W-:Y:S04]  /*dccb0*/  STL [R1+0x868], R22 ;  /* 0x0008681601007387 */ /* 0x000fe80000100800 */
[----:B------:R-:W-:Y:S04]  /*dccc0*/  STL [R1+0x864], R21 ;  /* 0x0008641501007387 */ /* 0x000fe80000100800 */
[----:B------:R4:W-:Y:S04]  /*dccd0*/  STL [R1+0x85c], R16 ;  /* 0x00085c1001007387 */ /* 0x0009e80000100800 */
[----:B------:R0:W-:Y:S01]  /*dcce0*/  STL [R1+0x858], R11 ;  /* 0x0008580b01007387 */ /* 0x0001e20000100800 */
[----:B----4-:R-:W-:-:S02]  /*dccf0*/  LOP3.LUT R16, R12, 0xffff, RZ, 0xc0, !PT ;  /* 0x0000ffff0c107812 */ /* 0x010fc400078ec0ff */
[----:B--2---:R-:W-:Y:S01]  /*dcd00*/  LOP3.LUT R22, R8, 0xffff, RZ, 0xc0, !PT ;  /* 0x0000ffff08167812 */ /* 0x004fe200078ec0ff */
[----:B------:R-:W2:Y:S01]  /*dcd10*/  LDL.LU R12, [R1+0x2d00] ;  /* 0x002d0000010c7983 */ /* 0x000ea20000300800 */
[----:B------:R-:W-:-:S03]  /*dcd20*/  LOP3.LUT R21, R10, 0xffff, RZ, 0xc0, !PT ;  /* 0x0000ffff0a157812 */ /* 0x000fc600078ec0ff */
[----:B------:R-:W4:Y:S01]  /*dcd30*/  LDL.LU R8, [R1+0x2cfc] ;  /* 0x002cfc0001087983 */ /* 0x000f220000300800 */
[----:B------:R-:W-:-:S03]  /*dcd40*/  LOP3.LUT R28, R14, 0xffff, RZ, 0xc0, !PT ;  /* 0x0000ffff0e1c7812 */ /* 0x000fc600078ec0ff */
[----:B------:R-:W4:Y:S04]  /*dcd50*/  LDL.LU R10, [R1+0x2c00] ;  /* 0x002c0000010a7983 */ /* 0x000f280000300800 */
[----:B------:R-:W4:Y:S01]  /*dcd60*/  LDL.LU R14, [R1+0x1260] ;  /* 0x00126000010e7983 */ /* 0x000f220000300800 */
[----:B---3--:R-:W-:Y:S02]  /*dcd70*/  LOP3.LUT R26, R17, 0xffff, RZ, 0xc0, !PT ;  /* 0x0000ffff111a7812 */ /* 0x008fe400078ec0ff */
[----:B------:R-:W-:Y:S01]  /*dcd80*/  LOP3.LUT R25, R29, 0xffff, RZ, 0xc0, !PT ;  /* 0x0000ffff1d197812 */ /* 0x000fe200078ec0ff */
[----:B------:R-:W3:Y:S04]  /*dcd90*/  LDL.LU R17, [R1+0x31c] ;  /* 0x00031c0001117983 */ /* 0x000ee80000300800 */
[----:B------:R-:W3:Y:S01]  /*dcda0*/  LDL.LU R29, [R1+0x318] ;  /* 0x00031800011d7983 */ /* 0x000ee20000300800 */
[----:B------:R-:W-:-:S02]  /*dcdb0*/  LOP3.LUT R18, R18, 0xffff, RZ, 0xc0, !PT ;  /* 0x0000ffff12127812 */ /* 0x000fc400078ec0ff */
[----:B0-----:R-:W-:Y:S02]  /*dcdc0*/  LOP3.LUT R11, R20, 0xffff, RZ, 0xc0, !PT ;  /* 0x0000ffff140b7812 */ /* 0x001fe400078ec0ff */
[----:B------:R-:W-:Y:S02]  /*dcdd0*/  SHF.R.U32.HI R20, RZ, 0x8, R18 ;  /* 0x00000008ff147819 */ /* 0x000fe40000011612 */
[----:B------:R-:W-:-:S05]  /*dcde0*/  PRMT R18, R18, 0x3340, R28 ;  /* 0x0000334012127816 */ /* 0x000fca000000001c */
        /* <DEDUP_REMOVED lines=10> */
[----:B------:R-:W-:-:S05]  /*dce90*/  PRMT R21, R21, 0x3340, R11 ;  /* 0x0000334015157816 */ /* 0x000fca000000000b */
[----:B------:R0:W-:Y:S01]  /*dcea0*/  STL [R1+0x9f4], R21 ;  /* 0x0009f41501007387 */ /* 0x0001e20000100800 */
[----:B------:R-:W-:Y:S02]  /*dceb0*/  SHF.R.U32.HI R25, RZ, 0x8, R25 ;  /* 0x00000008ff197819 */ /* 0x000fe40000011619 */
[----:B------:R-:W-:Y:S02]  /*dcec0*/  SHF.R.U32.HI R11, RZ, 0x8, R11 ;  /* 0x00000008ff0b7819 */ /* 0x000fe4000001160b */
[----:B------:R-:W-:Y:S02]  /*dced0*/  LOP3.LUT R20, R20, 0xffff, RZ, 0xc0, !PT ;  /* 0x0000ffff14147812 */ /* 0x000fe400078ec0ff */
[----:B------:R-:W-:Y:S02]  /*dcee0*/  LOP3.LUT R18, R18, 0xffff, RZ, 0xc0, !PT ;  /* 0x0000ffff12127812 */ /* 0x000fe400078ec0ff */
[----:B0-----:R-:W-:Y:S01]  /*dcef0*/  LOP3.LUT R21, R28, 0xffff, RZ, 0xc0, !PT ;  /* 0x0000ffff1c157812 */ /* 0x001fe200078ec0ff */
        /* <DEDUP_REMOVED lines=10> */
[----:B------:R-:W-:Y:S04]  /*dcfa0*/  STL [R1+0x854], R20 ;  /* 0x0008541401007387 */ /* 0x000fe80000100800 */
[----:B------:R-:W-:Y:S04]  /*dcfb0*/  STL [R1+0x850], R18 ;  /* 0x0008501201007387 */ /* 0x000fe80000100800 */
[----:B------:R-:W-:Y:S04]  /*dcfc0*/  STL [R1+0x84c], R16 ;  /* 0x00084c1001007387 */ /* 0x000fe80000100800 */
[----:B------:R0:W-:Y:S01]  /*dcfd0*/  STL [R1+0x848], R11 ;  /* 0x0008480b01007387 */ /* 0x0001e20000100800 */
[----:B------:R-:W-:-:S02]  /*dcfe0*/  LOP3.LUT R25, R9, 0xffff, RZ, 0xc0, !PT ;  /* 0x0000ffff09197812 */ /* 0x000fc400078ec0ff */
[----:B0-----:R-:W-:Y:S02]  /*dcff0*/  LOP3.LUT R11, R5, 0xffff, RZ, 0xc0, !PT ;  /* 0x0000ffff050b7812 */ /* 0x001fe400078ec0ff */
[----:B--2---:R-:W-:Y:S02]  /*dd000*/  LOP3.LUT R18, R12, 0xffff, RZ, 0xc0, !PT ;  /* 0x0000ffff0c127812 */ /* 0x004fe400078ec0ff */
[----:B----4-:R-:W-:Y:S01]  /*dd010*/  LOP3.LUT R8, R8, 0xffff, RZ, 0xc0, !PT ;  /* 0x0000ffff08087812 */ /* 0x010fe200078ec0ff */
[----:B------:R-:W2:Y:S01]  /*dd020*/  LDL.LU R12, [R1+0x2cc0] ;  /* 0x002cc000010c7983 */ /* 0x000ea20000300800 */
[----:B------:R-:W-:Y:S02]  /*dd030*/  SHF.R.U32.HI R5, RZ, 0x8, R18 ;  /* 0x00000008ff057819 */ /* 0x000fe40000011612 */
[----:B------:R-:W-:Y:S01]  /*dd040*/  LOP3.LUT R16, R10, 0xffff, RZ, 0xc0, !PT ;  /* 0x0000ffff0a107812 */ /* 0x000fe200078ec0ff */
[----:B------:R-:W4:Y:S01]  /*dd050*/  LDL.LU R9, [R1+0x2cbc] ;  /* 0x002cbc0001097983 */ /* 0x000f220000300800 */
[----:B------:R-:W-:-:S03]  /*dd060*/  LOP3.LUT R21, R14, 0xffff, RZ, 0xc0, !PT ;  /* 0x0000ffff0e157812 */ /* 0x000fc600078ec0ff */
[----:B------:R-:W2:Y:S04]  /*dd070*/  LDL.LU R10, [R1+0x2c34] ;  /* 0x002c3400010a7983 */ /* 0x000ea80000300800 */
[----:B------:R-:W2:Y:S01]  /*dd080*/  LDL.LU R14, [R1+0x2c2c] ;  /* 0x002c2c00010e7983 */ /* 0x000ea20000300800 */
[----:B------:R-:W-:Y:S02]  /*dd090*/  SHF.R.U32.HI R20, RZ, 0x8, R8 ;  /* 0x00000008ff147819 */ /* 0x000fe40000011608 */
[----:B---3--:R-:W-:Y:S02]  /*dd0a0*/  LOP3.LUT R28, R17, 0xffff, RZ, 0xc0, !PT ;  /* 0x0000ffff111c7812 */ /* 0x008fe400078ec0ff */
[----:B------:R-:W-:Y:S01]  /*dd0b0*/  LOP3.LUT R26, R29, 0xffff, RZ, 0xc0, !PT ;  /* 0x0000ffff1d1a7812 */ /* 0x000fe200078ec0ff */
[----:B------:R-:W3:Y:S04]  /*dd0c0*/  LDL.LU R17, [R1+0x218] ;  /* 0x0002180001117983 */ /* 0x000ee80000300800 */
[----:B------:R-:W3:Y:S01]  /*dd0d0*/  LDL.LU R29, [R1+0x214] ;  /* 0x00021400011d7983 */ /* 0x000ee20000300800 */
[----:B------:R-:W-:-:S02]  /*dd0e0*/  PRMT R18, R18, 0x3340, R28 ;  /* 0x0000334012127816 */ /* 0x000fc4000000001c */
[----:B------:R-:W-:Y:S02]  /*dd0f0*/  SHF.R.U32.HI R22, RZ, 0x8, R28 ;  /* 0x00000008ff167819 */ /* 0x000fe4000001161c */
[--C-:B------:R-:W-:Y:S01]  /*dd100*/  PRMT R28, R8, 0x3340, R26.reuse ;  /* 0x00003340081c7816 */ /* 0x100fe2000000001a */
[----:B------:R0:W-:Y:S01]  /*dd110*/  STL [R1+0x9f0], R18 ;  /* 0x0009f01201007387 */ /* 0x0001e20000100800 */
[----:B------:R-:W-:-:S03]  /*dd120*/  SHF.R.U32.HI R8, RZ, 0x8, R26 ;  /* 0x00000008ff087819 */ /* 0x000fc6000001161a */
[----:B0-----:R-:W3:Y:S04]  /*dd130*/  LDL.LU R18, [R1+0xe8] ;  /* 0x0000e80001127983 */ /* 0x001ee80000300800 */
[----:B------:R0:W-:Y:S01]  /*dd140*/  STL [R1+0x9ec], R28 ;  /* 0x0009ec1c01007387 */ /* 0x0001e20000100800 */
[----:B------:R-:W-:Y:S02]  /*dd150*/  SHF.R.U32.HI R26, RZ, 0x8, R16 ;  /* 0x00000008ff1a7819 */ /* 0x000fe40000011610 */
[----:B0-----:R-:W-:Y:S02]  /*dd160*/  PRMT R28, R16, 0x3340, R25 ;  /* 0x00003340101c7816 */ /* 0x001fe40000000019 */
[----:B------:R-:W-:-:S03]  /*dd170*/  SHF.R.U32.HI R16, RZ, 0x8, R21 ;  /* 0x00000008ff107819 */ /* 0x000fc60000011615 */
[----:B------:R0:W-:Y:S01]  /*dd180*/  STL [R1+0x9e8], R28 ;  /* 0x0009e81c01007387 */ /* 0x0001e20000100800 */
[----:B------:R-:W-:Y:S02]  /*dd190*/  SHF.R.U32.HI R25, RZ, 0x8, R25 ;  /* 0x00000008ff197819 */ /* 0x000fe40000011619 */
[--C-:B0-----:R-:W-:Y:S02]  /*dd1a0*/  PRMT R28, R21, 0x3340, R11.reuse ;  /* 0x00003340151c7816 */ /* 0x101fe4000000000b */
[----:B------:R-:W3:Y:S04]  /*dd1b0*/  LDL.LU R21, [R1+0x3874] ;  /* 0x0038740001157983 */ /* 0x000ee80000300800 */
[----:B------:R0:W-:Y:S02]  /*dd1c0*/  STL [R1+0x9e4], R28 ;  /* 0x0009e41c01007387 */ /* 0x0001e40000100800 */
[----:B0-----:R-:W-:Y:S01]  /*dd1d0*/  SHF.R.U32.HI R28, RZ, 0x8, R11 ;  /* 0x00000008ff1c7819 */ /* 0x001fe2000001160b */
[----:B------:R-:W-:Y:S01]  /*dd1e0*/  IMAD.MOV.U32 R11, RZ, RZ, R20 ;  /* 0x000000ffff0b7224 */ /* 0x000fe200078e0014 */
[----:B------:R-:W-:Y:S01]  /*dd1f0*/  LOP3.LUT R20, R26, 0xffff, RZ, 0xc0, !PT ;  /* 0x0000ffff1a147812 */ /* 0x000fe200078ec0ff */
[----:B------:R-:W-:Y:S01]  /*dd200*/  IMAD.MOV.U32 R26, RZ, RZ, R22 ;  /* 0x000000ffff1a7224 */ /* 0x000fe200078e0016 */
[----:B------:R-:W-:-:S02]  /*dd210*/  LOP3.LUT R22, R25, 0xffff, RZ, 0xc0, !PT ;  /* 0x0000ffff19167812 */ /* 0x000fc400078ec0ff */
[----:B------:R-:W-:Y:S02]  /*dd220*/  LOP3.LUT R25, R11, 0xffff, RZ, 0xc0, !PT ;  /* 0x0000ffff0b197812 */ /* 0x000fe400078ec0ff */
[----:B------:R-:W-:Y:S02]  /*dd230*/  LOP3.LUT R11, R8, 0xffff, RZ, 0xc0, !PT ;  /* 0x0000ffff080b7812 */ /* 0x000fe400078ec0ff */
[----:B------:R-:W3:Y:S01]  /*dd240*/  LDL.LU R8, [R1+0x3870] ;  /* 0x0038700001087983 */ /* 0x000ee20000300800 */
[----:B------:R-:W-:Y:S02]  /*dd250*/  LOP3.LUT R16, R16, 0xffff, RZ, 0xc0, !PT ;  /* 0x0000ffff10107812 */ /* 0x000fe400078ec0ff */
[----:B------:R-:W-:Y:S02]  /*dd260*/  LOP3.LUT R28, R28, 0xffff, RZ, 0xc0, !PT ;  /* 0x0000ffff1c1c7812 */ /* 0x000fe400078ec0ff */
[----:B------:R-:W-:Y:S02]  /*dd270*/  LOP3.LUT R5, R5, 0xffff, RZ, 0xc0, !PT ;  /* 0x0000ffff05057812 */ /* 0x000fe400078ec0ff */
[----:B------:R-:W-:-:S02]  /*dd280*/  LOP3.LUT R26, R26, 0xffff, RZ, 0xc0, !PT ;  /* 0x0000ffff1a1a7812 */ /* 0x000fc400078ec0ff */
[----:B------:R-:W-:Y:S02]  /*dd290*/  PRMT R20, R20, 0x3340, R22 ;  /* 0x0000334014147816 */ /* 0x000fe40000000016 */
[----:B------:R-:W-:Y:S02]  /*dd2a0*/  PRMT R16, R16, 0x3340, R28 ;  /* 0x0000334010107816 */ /* 0x000fe4000000001c */
[----:B------:R-:W-:Y:S02]  /*dd2b0*/  PRMT R11, R25, 0x3340, R11 ;  /* 0x00003340190b7816 */ /* 0x000fe4000000000b */
[----:B------:R-:W-:Y:S01]  /*dd2c0*/  PRMT R5, R5, 0x3340, R26 ;  /* 0x0000334005057816 */ /* 0x000fe2000000001a */
[----:B------:R-:W-:Y:S04]  /*dd2d0*/  STL [R1+0x844], R20 ;  /* 0x0008441401007387 */ /* 0x000fe80000100800 */
[----:B------:R-:W-:Y:S04]  /*dd2e0*/  STL [R1+0x83c], R16 ;  /* 0x00083c1001007387 */ /* 0x000fe80000100800 */
[----:B------:R4:W-:Y:S04]  /*dd2f0*/  STL [R1+0x838], R5 ;  /* 0x0008380501007387 */ /* 0x0009e80000100800 */
[----:B------:R0:W-:Y:S01]  /*dd300*/  STL [R1+0x834], R11 ;  /* 0x0008340b01007387 */ /* 0x0001e20000100800 */
[----:B----4-:R-:W-:-:S02]  /*dd310*/  LOP3.LUT R5, R9, 0xffff, RZ, 0xc0, !PT ;  /* 0x0000ffff09057812 */ /* 0x010fc400078ec0ff */
[----:B--2---:R-:W-:Y:S02]  /*dd320*/  LOP3.LUT R22, R10, 0xffff, RZ, 0xc0, !PT ;  /* 0x0000ffff0a167812 */ /* 0x004fe400078ec0ff */
[----:B------:R-:W2:Y:S04]  /*dd330*/  LDL.LU R10, [R1+0x2d18] ;  /* 0x002d1800010a7983 */ /* 0x000ea80000300800 */
[----:B------:R-:W4:Y:S01]  /*dd340*/  LDL.LU R9, [R1+0x2d14] ;  /* 0x002d140001097983 */ /* 0x000f220000300800 */
[----:B------:R-:W-:Y:S02]  /*dd350*/  LOP3.LUT R20, R14, 0xffff, RZ, 0xc0, !PT ;  /* 0x0000ffff0e147812 */ /* 0x000fe400078ec0ff */
[----:B---3--:R-:W-:Y:S02]  /*dd360*/  LOP3.LUT R28, R17, 0xffff, RZ, 0xc0, !PT ;  /* 0x0000ffff111c7812 */ /* 0x008fe400078ec0ff */
[----:B------:R-:W-:-:S02]  /*dd370*/  LOP3.LUT R26, R29, 0xffff, RZ, 0xc0, !PT ;  /* 0x0000ffff1d1a7812 */ /* 0x000fc400078ec0ff */
[----:B------:R-:W-:Y:S02]  /*dd380*/  LOP3.LUT R25, R8, 0xffff, RZ, 0xc0, !PT ;  /* 0x0000ffff08197812 */ /* 0x000fe400078ec0ff */
[----:B------:R-:W3:Y:S04]  /*dd390*/  LDL.LU R8, [R1+0x1274] ;  /* 0x0012740001087983 */ /* 0x000ee80000300800 */
[----:B------:R-:W3:Y:S04]  /*dd3a0*/  LDL.LU R14, [R1+0x1270] ;  /* 0x00127000010e7983 */ /* 0x000ee80000300800 */
[----:B------:R-:W3:Y:S04]  /*dd3b0*/  LDL.LU R17, [R1+0x324] ;  /* 0x0003240001117983 */ /* 0x000ee80000300800 */
[----:B------:R-:W3:Y:S01]  /*dd3c0*/  LDL.LU R29, [R1+0x320] ;  /* 0x00032000011d7983 */ /* 0x000ee20000300800 */
[----:B------:R-:W-:-:S02]  /*dd3d0*/  LOP3.LUT R12, R12, 0xffff, RZ, 0xc0, !PT ;  /* 0x0000ffff0c0c7812 */ /* 0x000fc400078ec0ff */
[----:B0-----:R-:W-:Y:S02]  /*dd3e0*/  LOP3.LUT R11, R18, 0xffff, RZ, 0xc0, !PT ;  /* 0x0000ffff120b7812 */ /* 0x001fe400078ec0ff */
[----:B------:R-:W-:Y:S02]  /*dd3f0*/  SHF.R.U32.HI R18, RZ, 0x8, R12 ;  /* 0x00000008ff127819 */ /* 0x000fe4000001160c */
[--C-:B------:R-:W-:Y:S02]  /*dd400*/  PRMT R12, R12, 0x3340, R28.reuse ;  /* 0x000033400c0c7816 */ /* 0x100fe4000000001c */
[----:B------:R-:W-:-:S03]  /*dd410*/  SHF.R.U32.HI R16, RZ, 0x8, R28 ;  /* 0x00000008ff107819 */ /* 0x000fc6000001161c */
[----:B------:R0:W-:Y:S01]  /*dd420*/  STL [R1+0x9e0], R12 ;  /* 0x0009e00c01007387 */ /* 0x0001e20000100800 */
[--C-:B------:R-:W-:Y:S02]  /*dd430*/  SHF.R.U32.HI R28, RZ, 0x8, R26.reuse ;  /* 0x00000008ff1c7819 */ /* 0x100fe4000001161a */
[----:B0-----:R-:W-:Y:S02]  /*dd440*/  SHF.R.U32.HI R12, RZ, 0x8, R5 ;  /* 0x00000008ff0c7819 */ /* 0x001fe40000011605 */
[----:B------:R-:W-:Y:S02]  /*dd450*/  PRMT R5, R5, 0x3340, R26 ;  /* 0x0000334005057816 */ /* 0x000fe4000000001a */
[----:B------:R-:W-:-:S03]  /*dd460*/  PRMT R26, R22, 0x3340, R25 ;  /* 0x00003340161a7816 */ /* 0x000fc60000000019 */
[----:B------:R0:W-:Y:S02]  /*dd470*/  STL [R1+0x9dc], R5 ;  /* 0x0009dc0501007387 */ /* 0x0001e40000100800 */
[----:B0-----:R-:W-:Y:S02]  /*dd480*/  SHF.R.U32.HI R5, RZ, 0x8, R22 ;  /* 0x00000008ff057819 */ /* 0x001fe40000011616 */
[----:B------:R-:W3:Y:S04]  /*dd490*/  LDL.LU R22, [R1+0x386c] ;  /* 0x00386c0001167983 */ /* 0x000ee80000300800 */
[----:B------:R0:W-:Y:S01]  /*dd4a0*/  STL [R1+0x9d8], R26 ;  /* 0x0009d81a01007387 */ /* 0x0001e20000100800 */
[----:B------:R-:W-:Y:S02]  /*dd4b0*/  LOP3.LUT R18, R18, 0xffff, RZ, 0xc0, !PT ;  /* 0x0000ffff12127812 */ /* 0x000fe400078ec0ff */
[----:B0-----:R-:W-:-:S02]  /*dd4c0*/  SHF.R.U32.HI R26, RZ, 0x8, R25 ;  /* 0x00000008ff1a7819 */ /* 0x001fc40000011619 */
[----:B------:R-:W-:Y:S02]  /*dd4d0*/  SHF.R.U32.HI R25, RZ, 0x8, R20 ;  /* 0x00000008ff197819 */ /* 0x000fe40000011614 */
[--C-:B------:R-:W-:Y:S02]  /*dd4e0*/  PRMT R20, R20, 0x3340, R11.reuse ;  /* 0x0000334014147816 */ /* 0x100fe4000000000b */
[----:B------:R-:W-:Y:S02]  /*dd4f0*/  SHF.R.U32.HI R11, RZ, 0x8, R11 ;  /* 0x00000008ff0b7819 */ /* 0x000fe4000001160b */
[----:B------:R-:W-:Y:S01]  /*dd500*/  LOP3.LUT R12, R12, 0xffff, RZ, 0xc0, !PT ;  /* 0x0000ffff0c0c7812 */ /* 0x000fe200078ec0ff */
[----:B------:R0:W-:Y:S01]  /*dd510*/  STL [R1+0x9d4], R20 ;  /* 0x0009d41401007387 */ /* 0x0001e20000100800 */
[----:B------:R-:W-:Y:S02]  /*dd520*/  LOP3.LUT R26, R26, 0xffff, RZ, 0xc0, !PT ;  /* 0x0000ffff1a1a7812 */ /* 0x000fe400078ec0ff */
[----:B------:R-:W-:-:S02]  /*dd530*/  LOP3.LUT R25, R25, 0xffff, RZ, 0xc0, !PT ;  /* 0x0000ffff19197812 */ /* 0x000fc400078ec0ff */
[----:B------:R-:W-:Y:S02]  /*dd540*/  LOP3.LUT R11, R11, 0xffff, RZ, 0xc0, !PT ;  /* 0x0000ffff0b0b7812 */ /* 0x000fe400078ec0ff */
[----:B0-----:R-:W-:Y:S02]  /*dd550*/  LOP3.LUT R20, R16, 0xffff, RZ, 0xc0, !PT ;  /* 0x0000ffff10147812 */ /* 0x001fe400078ec0ff */
        /* <DEDUP_REMOVED lines=12> */
[----:B------:R-:W-:-:S03]  /*dd620*/  LOP3.LUT R25, R24, 0xffff, RZ, 0xc0, !PT ;  /* 0x0000ffff18197812 */ /* 0x000fc600078ec0ff */
[----:B0-----:R-:W3:Y:S01]  /*dd630*/  LDL.LU R12, [R1+0x2ce0] ;  /* 0x002ce000010c7983 */ /* 0x001ee20000300800 */
[----:B-1----:R-:W-:Y:S02]  /*dd640*/  LOP3.LUT R11, R15, 0xffff, RZ, 0xc0, !PT ;  /* 0x0000ffff0f0b7812 */ /* 0x002fe400078ec0ff */
[----:B--2---:R-:W-:Y:S02]  /*dd650*/  LOP3.LUT R10, R10, 0xffff, RZ, 0xc0, !PT ;  /* 0x0000ffff0a0a7812 */ /* 0x004fe400078ec0ff */
[----:B----4-:R-:W-:Y:S02]  /*dd660*/  LOP3.LUT R9, R9, 0xffff, RZ, 0xc0, !PT ;  /* 0x0000ffff09097812 */ /* 0x010fe400078ec0ff */
[----:B------:R-:W-:Y:S02]  /*dd670*/  SHF.R.U32.HI R15, RZ, 0x8, R10 ;  /* 0x00000008ff0f7819 */ /* 0x000fe4000001160a */
[----:B---3--:R-:W-:Y:S02]  /*dd680*/  LOP3.LUT R28, R17, 0xffff, RZ, 0xc0, !PT ;  /* 0x0000ffff111c7812 */ /* 0x008fe400078ec0ff */
[----:B------:R-:W-:-:S02]  /*dd690*/  LOP3.LUT R26, R29, 0xffff, RZ, 0xc0, !PT ;  /* 0x0000ffff1d1a7812 */ /* 0x000fc400078ec0ff */
[----:B------:R-:W-:Y:S02]  /*dd6a0*/  LOP3.LUT R18, R8, 0xffff, RZ, 0xc0, !PT ;  /* 0x0000ffff08127812 */ /* 0x000fe400078ec0ff */
[--C-:B------:R-:W-:Y:S02]  /*dd6b0*/  PRMT R24, R10, 0x3340, R28.reuse ;  /* 0x000033400a187816 */ /* 0x100fe4000000001c */
[----:B------:R-:W-:Y:S02]  /*dd6c0*/  SHF.R.U32.HI R10, RZ, 0x8, R28 ;  /* 0x00000008ff0a7819 */ /* 0x000fe4000001161c */
[----:B------:R-:W-:Y:S01]  /*dd6d0*/  LOP3.LUT R16, R14, 0xffff, RZ, 0xc0, !PT ;  /* 0x0000ffff0e107812 */ /* 0x000fe200078ec0ff */
[----:B------:R-:W2:Y:S01]  /*dd6e0*/  LDL.LU R8, [R1+0x2c9c] ;  /* 0x002c9c0001087983 */ /* 0x000ea20000300800 */
[----:B------:R-:W-:-:S03]  /*dd6f0*/  PRMT R28, R9, 0x3340, R26 ;  /* 0x00003340091c7816 */ /* 0x000fc6000000001a */
[----:B------:R-:W3:Y:S04]  /*dd700*/  LDL.LU R14, [R1+0x2c98] ;  /* 0x002c9800010e7983 */ /* 0x000ee80000300800 */
[----:B------:R-:W4:Y:S04]  /*dd710*/  LDL.LU R17, [R1+0x1280] ;  /* 0x0012800001117983 */ /* 0x000f280000300800 */
[----:B------:R-:W4:Y:S04]  /*dd720*/  LDL.LU R29, [R1+0x21c] ;  /* 0x00021c00011d7983 */ /* 0x000f280000300800 */
[----:B------:R-:W-:Y:S04]  /*dd730*/  STL [R1+0x9d0], R24 ;  /* 0x0009d01801007387 */ /* 0x000fe80000100800 */
[----:B------:R0:W-:Y:S02]  /*dd740*/  STL [R1+0x9cc], R28 ;  /* 0x0009cc1c01007387 */ /* 0x0001e40000100800 */
[----:B0-----:R-:W-:-:S02]  /*dd750*/  PRMT R28, R18, 0x3340, R25 ;  /* 0x00003340121c7816 */ /* 0x001fc40000000019 */
[----:B------:R-:W-:Y:S02]  /*dd760*/  SHF.R.U32.HI R24, RZ, 0x8, R9 ;  /* 0x00000008ff187819 */ /* 0x000fe40000011609 */
[----:B------:R-:W-:Y:S01]  /*dd770*/  SHF.R.U32.HI R9, RZ, 0x8, R26 ;  /* 0x00000008ff097819 */ /* 0x000fe2000001161a */
[----:B------:R0:W-:Y:S01]  /*dd780*/  STL [R1+0x9c8], R28 ;  /* 0x0009c81c01007387 */ /* 0x0001e20000100800 */
[----:B------:R-:W-:Y:S02]  /*dd790*/  SHF.R.U32.HI R26, RZ, 0x8, R18 ;  /* 0x00000008ff1a7819 */ /* 0x000fe40000011612 */
[----:B------:R-:W-:Y:S02]  /*dd7a0*/  SHF.R.U32.HI R18, RZ, 0x8, R16 ;  /* 0x00000008ff127819 */ /* 0x000fe40000011610 */
[----:B------:R-:W-:Y:S02]  /*dd7b0*/  SHF.R.U32.HI R25, RZ, 0x8, R25 ;  /* 0x00000008ff197819 */ /* 0x000fe40000011619 */
[----:B0-----:R-:W-:-:S02]  /*dd7c0*/  PRMT R28, R16, 0x3340, R11 ;  /* 0x00003340101c7816 */ /* 0x001fc4000000000b */
[----:B------:R-:W4:Y:S04]  /*dd7d0*/  LDL.LU R16, [R1+0x3860] ;  /* 0x0038600001107983 */ /* 0x000f280000300800 */
        /* <DEDUP_REMOVED lines=8> */
[----:B------:R-:W-:Y:S01]  /*dd860*/  PRMT R24, R24, 0x3340, R10 ;  /* 0x0000334018187816 */ /* 0x000fe2000000000a */
[----:B------:R-:W4:Y:S04]  /*dd870*/  LDL.LU R9, [R1+0x385c] ;  /* 0x00385c0001097983 */ /* 0x000f280000300800 */
[----:B------:R-:W4:Y:S01]  /*dd880*/  LDL.LU R10, [R1+0x3858] ;  /* 0x00385800010a7983 */ /* 0x000f220000300800 */
[----:B------:R-:W-:-:S02]  /*dd890*/  LOP3.LUT R18, R18, 0xffff, RZ, 0xc0, !PT ;  /* 0x0000ffff12127812 */ /* 0x000fc400078ec0ff */
[----:B------:R-:W-:Y:S02]  /*dd8a0*/  LOP3.LUT R28, R28, 0xffff, RZ, 0xc0, !PT ;  /* 0x0000ffff1c1c7812 */ /* 0x000fe400078ec0ff */
[----:B------:R-:W-:Y:S02]  /*dd8b0*/  LOP3.LUT R15, R15, 0xffff, RZ, 0xc0, !PT ;  /* 0x0000ffff0f0f7812 */ /* 0x000fe400078ec0ff */
[----:B------:R-:W-:Y:S01]  /*dd8c0*/  LOP3.LUT R26, R26, 0xffff, RZ, 0xc0, !PT ;  /* 0x0000ffff1a1a7812 */ /* 0x000fe200078ec0ff */
[----:B------:R0:W-:Y:S01]  /*dd8d0*/  STL [R1+0x81c], R24 ;  /* 0x00081c1801007387 */ /* 0x0001e20000100800 */
[----:B------:R-:W-:Y:S02]  /*dd8e0*/  PRMT R11, R25, 0x3340, R11 ;  /* 0x00003340190b7816 */ /* 0x000fe4000000000b */
[----:B0-----:R-:W-:Y:S02]  /*dd8f0*/  PRMT R24, R18, 0x3340, R28 ;  /* 0x0000334012187816 */ /* 0x001fe4000000001c */
[----:B------:R-:W-:-:S03]  /*dd900*/  PRMT R18, R15, 0x3340, R26 ;  /* 0x000033400f127816 */ /* 0x000fc6000000001a */
[----:B------:R-:W-:Y:S04]  /*dd910*/  STL [R1+0x818], R24 ;  /* 0x0008181801007387 */ /* 0x000fe80000100800 */
[----:B------:R-:W-:Y:S04]  /*dd920*/  STL [R1+0x814], R18 ;  /* 0x0008141201007387 */ /* 0x000fe80000100800 */
[----:B------:R0:W-:Y:S02]  /*dd930*/  STL [R1+0x810], R11 ;  /* 0x0008100b01007387 */ /* 0x0001e40000100800 */
[----:B0-----:R-:W-:-:S02]  /*dd940*/  LOP3.LUT R11, R3, 0xffff, RZ, 0xc0, !PT ;  /* 0x0000ffff030b7812 */ /* 0x001fc400078ec0ff */
[----:B------:R-:W4:Y:S01]  /*dd950*/  LDL.LU R3, [R1+0x2d40] ;  /* 0x002d400001037983 */ /* 0x000f220000300800 */
[----:B------:R-:W-:Y:S02]  /*dd960*/  LOP3.LUT R15, R12, 0xffff, RZ, 0xc0, !PT ;  /* 0x0000ffff0c0f7812 */ /* 0x000fe400078ec0ff */
[----:B--2---:R-:W-:Y:S02]  /*dd970*/  LOP3.LUT R12, R8, 0xffff, RZ, 0xc0, !PT ;  /* 0x0000ffff080c7812 */ /* 0x004fe400078ec0ff */
[----:B---3--:R-:W-:Y:S02]  /*dd980*/  LOP3.LUT R8, R14, 0xffff, RZ, 0xc0, !PT ;  /* 0x0000ffff0e087812 */ /* 0x008fe400078ec0ff */
[----:B----4-:R-:W-:Y:S02]  /*dd990*/  LOP3.LUT R24, R17, 0xffff, RZ, 0xc0, !PT ;  /* 0x0000ffff11187812 */ /* 0x010fe400078ec0ff */
[----:B------:R-:W-:Y:S02]  /*dd9a0*/  LOP3.LUT R28, R29, 0xffff, RZ, 0xc0, !PT ;  /* 0x0000ffff1d1c7812 */ /* 0x000fe400078ec0ff */
[----:B------:R-:W-:-:S02]  /*dd9b0*/  LOP3.LUT R26, R10, 0xffff, RZ, 0xc0, !PT ;  /* 0x0000ffff0a1a7812 */ /* 0x000fc400078ec0ff */
[----:B------:R-:W2:Y:S04]  /*dd9c0*/  LDL.LU R10, [R1+0x2d3c] ;  /* 0x002d3c00010a7983 */ /* 0x000ea80000300800 */
[----:B------:R-:W3:Y:S04]  /*dd9d0*/  LDL.LU R14, [R1+0x2cf8] ;  /* 0x002cf800010e7983 */ /* 0x000ee80000300800 */
[----:B------:R-:W4:Y:S04]  /*dd9e0*/  LDL.LU R17, [R1+0x2cf4] ;  /* 0x002cf40001117983 */ /* 0x000f280000300800 */
[----:B------:R-:W4:Y:S01]  /*dd9f0*/  LDL.LU R29, [R1+0x32c] ;  /* 0x00032c00011d7983 */ /* 0x000f220000300800 */
[----:B------:R-:W-:-:S02]  /*dda00*/  LOP3.LUT R25, R9, 0xffff, RZ, 0xc0, !PT ;  /* 0x0000ffff09197812 */ /* 0x000fc400078ec0ff */
[----:B------:R-:W-:Y:S02]  /*dda10*/  SHF.R.U32.HI R9, RZ, 0x8, R15 ;  /* 0x00000008ff097819 */ /* 0x000fe4000001160f */
[----:B------:R-:W-:Y:S02]  /*dda20*/  PRMT R15, R15, 0x3340, R28 ;  /* 0x000033400f0f7816 */ /* 0x000fe4000000001c */
[----:B------:R-:W-:Y:S02]  /*dda30*/  SHF.R.U32.HI R18, RZ, 0x8, R12 ;  /* 0x00000008ff127819 */ /* 0x000fe4000001160c */
[--C-:B------:R-:W-:Y:S01]  /*dda40*/  PRMT R12, R12, 0x3340, R26.reuse ;  /* 0x000033400c0c7816 */ /* 0x100fe2000000001a */
        /* <DEDUP_REMOVED lines=12> */
[----:B------:R-:W-:Y:S02]  /*ddb10*/  LOP3.LUT R18, R18, 0xffff, RZ, 0xc0, !PT ;  /* 0x0000ffff12127812 */ /* 0x000fe400078ec0ff */
[----:B0-----:R-:W-:Y:S02]  /*ddb20*/  LOP3.LUT R24, R9, 0xffff, RZ, 0xc0, !PT ;  /* 0x0000ffff09187812 */ /* 0x001fe400078ec0ff */
[----:B------:R-:W-:Y:S01]  /*ddb30*/  LOP3.LUT R9, R28, 0xffff, RZ, 0xc0, !PT ;  /* 0x0000ffff1c097812 */ /* 0x000fe200078ec0ff */
[----:B------:R-:W-:Y:S01]  /*ddb40*/  IMAD.MOV.U32 R28, RZ, RZ, R12 ;  /* 0x000000ffff1c7224 */ /* 0x000fe200078e000c */
[----:B------:R-:W-:Y:S02]  /*ddb50*/  LOP3.LUT R12, R26, 0xffff, RZ, 0xc0, !PT ;  /* 0x0000ffff1a0c7812 */ /* 0x000fe400078ec0ff */
[----:B------:R-:W-:-:S02]  /*ddb60*/  SHF.R.U32.HI R11, RZ, 0x8, R11 ;  /* 0x00000008ff0b7819 */ /* 0x000fc4000001160b */
[----:B------:R-:W-:Y:S02]  /*ddb70*/  LOP3.LUT R26, R25, 0xffff, RZ, 0xc0, !PT ;  /* 0x0000ffff191a7812 */ /* 0x000fe400078ec0ff */
[----:B------:R-:W-:Y:S02]  /*ddb80*/  LOP3.LUT R28, R28, 0xffff, RZ, 0xc0, !PT ;  /* 0x0000ffff1c1c7812 */ /* 0x000fe400078ec0ff */
[----:B------:R-:W-:Y:S02]  /*ddb90*/  PRMT R24, R24, 0x3340, R9 ;  /* 0x0000334018187816 */ /* 0x000fe40000000009 */
[----:B------:R-:W-:Y:S02]  /*ddba0*/  LOP3.LUT R25, R8, 0xffff, RZ, 0xc0, !PT ;  /* 0x0000ffff08197812 */ /* 0x000fe400078ec0ff */
[----:B------:R-:W-:Y:S02]  /*ddbb0*/  LOP3.LUT R11, R11, 0xffff, RZ, 0xc0, !PT ;  /* 0x0000ffff0b0b7812 */ /* 0x000fe400078ec0ff */
[----:B------:R-:W-:Y:S01]  /*ddbc0*/  PRMT R18, R18, 0x3340, R28 ;  /* 0x0000334012127816 */ /* 0x000fe2000000001c */
[----:B------:R-:W4:Y:S01]  /*ddbd0*/  LDL.LU R8, [R1+0x3854] ;  /* 0x0038540001087983 */ /* 0x000f220000300800 */
[----:B------:R-:W-:-:S03]  /*ddbe0*/  PRMT R12, R12, 0x3340, R26 ;  /* 0x000033400c0c7816 */ /* 0x000fc6000000001a */
[----:B------:R-:W4:Y:S04]  /*ddbf0*/  LDL.LU R9, [R1+0x3850] ;  /* 0x0038500001097983 */ /* 0x000f280000300800 */
[----:B------:R-:W-:Y:S04]  /*ddc00*/  STL [R1+0x808], R24 ;  /* 0x0008081801007387 */ /* 0x000fe80000100800 */
[----:B------:R-:W4:Y:S04]  /*ddc10*/  LDL.LU R26, [R1+0x328] ;  /* 0x00032800011a7983 */ /* 0x000f280000300800 */
[----:B------:R0:W-:Y:S04]  /*ddc20*/  STL [R1+0x7fc], R18 ;  /* 0x0007fc1201007387 */ /* 0x0001e80000100800 */
[----:B------:R1:W-:Y:S01]  /*ddc30*/  STL [R1+0x7f8], R12 ;  /* 0x0007f80c01007387 */ /* 0x0003e20000100800 */
[----:B0-----:R-:W-:-:S03]  /*ddc40*/  PRMT R18, R25, 0x3340, R11 ;  /* 0x0000334019127816 */ /* 0x001fc6000000000b */
[----:B------:R-:W4:Y:S01]  /*ddc50*/  LDL.LU R11, [R1+0x224] ;  /* 0x00022400010b7983 */ /* 0x000f220000300800 */
[----:B-1----:R-:W-:-:S03]  /*ddc60*/  LOP3.LUT R12, R3, 0xffff, RZ, 0xc0, !PT ;  /* 0x0000ffff030c7812 */ /* 0x002fc600078ec0ff */
[----:B------:R4:W-:Y:S01]  /*ddc70*/  STL [R1+0x7f4], R18 ;  /* 0x0007f41201007387 */ /* 0x0009e20000100800 */
[----:B--2---:R-:W-:-:S03]  /*ddc80*/  LOP3.LUT R3, R10, 0xffff, RZ, 0xc0, !PT ;  /* 0x0000ffff0a037812 */ /* 0x004fc600078ec0ff */
[----:B------:R-:W2:Y:S01]  /*ddc90*/  LDL.LU R10, [R1+0x2cb8] ;  /* 0x002cb800010a7983 */ /* 0x000ea20000300800 */
[----:B---3--:R-:W-:Y:S02]  /*ddca0*/  LOP3.LUT R24, R14, 0xffff, RZ, 0xc0, !PT ;  /* 0x0000ffff0e187812 */ /* 0x008fe400078ec0ff */
[----:B----4-:R-:W-:Y:S01]  /*ddcb0*/  LOP3.LUT R18, R17, 0xffff, RZ, 0xc0, !PT ;  /* 0x0000ffff11127812 */ /* 0x010fe200078ec0ff */
[----:B------:R-:W3:Y:S01]  /*ddcc0*/  LDL.LU R14, [R1+0x2cb4] ;  /* 0x002cb400010e7983 */ /* 0x000ee20000300800 */
[----:B------:R-:W-:-:S03]  /*ddcd0*/  LOP3.LUT R28, R29, 0xffff, RZ, 0xc0, !PT ;  /* 0x0000ffff1d1c7812 */ /* 0x000fc600078ec0ff */
[----:B------:R-:W4:Y:S04]  /*ddce0*/  LDL.LU R17, [R1+0x1294] ;  /* 0x0012940001117983 */ /* 0x000f280000300800 */
[----:B------:R-:W4:Y:S01]  /*ddcf0*/  LDL.LU R29, [R1+0x1290] ;  /* 0x00129000011d7983 */ /* 0x000f220000300800 */
[----:B------:R-:W-:Y:S02]  /*ddd00*/  LOP3.LUT R26, R26, 0xffff, RZ, 0xc0, !PT ;  /* 0x0000ffff1a1a7812 */ /* 0x000fe400078ec0ff */
[----:B------:R-:W-:Y:S02]  /*ddd10*/  LOP3.LUT R25, R11, 0xffff, RZ, 0xc0, !PT ;  /* 0x0000ffff0b197812 */ /* 0x000fe400078ec0ff */
[----:B------:R-:W-:Y:S02]  /*ddd20*/  LOP3.LUT R11, R15, 0xffff, RZ, 0xc0, !PT ;  /* 0x0000ffff0f0b7812 */ /* 0x000fe400078ec0ff */
[----:B------:R-:W-:-:S02]  /*ddd30*/  SHF.R.U32.HI R15, RZ, 0x8, R12 ;  /* 0x00000008ff0f7819 */ /* 0x000fc4000001160c */
        /* <DEDUP_REMOVED lines=29> */
[----:B------:R-:W-:Y:S04]  /*ddf10*/  STL [R1+0x7dc], R12 ;  /* 0x0007dc0c01007387 */ /* 0x000fe80000100800 */
[----:B------:R-:W-:Y:S01]  /*ddf20*/  STL [R1+0x7d8], R3 ;  /* 0x0007d80301007387 */ /* 0x000fe20000100800 */
[----:B------:R-:W-:-:S03]  /*ddf30*/  LOP3.LUT R28, R9, 0xffff, RZ, 0xc0, !PT ;  /* 0x0000ffff091c7812 */ /* 0x000fc600078ec0ff */
[----:B------:R0:W-:Y:S04]  /*ddf40*/  STL [R1+0x7d4], R11 ;  /* 0x0007d40b01007387 */ /* 0x0001e80000100800 */
[----:B------:R-:W4:Y:S01]  /*ddf50*/  LDL.LU R9, [R1+0x2d60] ;  /* 0x002d600001097983 */ /* 0x000f220000300800 */
[----:B------:R-:W-:Y:S02]  /*ddf60*/  LOP3.LUT R26, R8, 0xffff, RZ, 0xc0, !PT ;  /* 0x0000ffff081a7812 */ /* 0x000fe400078ec0ff */
[----:B0-----:R-:W-:Y:S02]  /*ddf70*/  LOP3.LUT R11, R2, 0xffff, RZ, 0xc0, !PT ;  /* 0x0000ffff020b7812 */ /* 0x001fe400078ec0ff */
[----:B------:R-:W4:Y:S04]  /*ddf80*/  LDL.LU R2, [R1+0x2d5c] ;  /* 0x002d5c0001027983 */ /* 0x000f280000300800 */
[----:B------:R-:W4:Y:S01]  /*ddf90*/  LDL.LU R8, [R1+0x2d10] ;  /* 0x002d100001087983 */ /* 0x000f220000300800 */
[----:B--2---:R-:W-:-:S03]  /*ddfa0*/  LOP3.LUT R12, R10, 0xffff, RZ, 0xc0, !PT ;  /* 0x0000ffff0a0c7812 */ /* 0x004fc600078ec0ff */
[----:B------:R-:W2:Y:S01]  /*ddfb0*/  LDL.LU R10, [R1+0x2cc8] ;  /* 0x002cc800010a7983 */ /* 0x000ea20000300800 */
[----:B---3--:R-:W-:Y:S02]  /*ddfc0*/  LOP3.LUT R3, R14, 0xffff, RZ, 0xc0, !PT ;  /* 0x0000ffff0e037812 */ /* 0x008fe400078ec0ff */
[----:B------:R-:W-:Y:S02]  /*ddfd0*/  PRMT R15, R12, 0x3340, R28 ;  /* 0x000033400c0f7816 */ /* 0x000fe4000000001c */
[----:B----4-:R-:W-:Y:S01]  /*ddfe0*/  LOP3.LUT R18, R17, 0xffff, RZ, 0xc0, !PT ;  /* 0x0000ffff11127812 */ /* 0x010fe200078ec0ff */
[----:B------:R-:W3:Y:S01]  /*ddff0*/  LDL.LU R14, [R1+0x334] ;  /* 0x00033400010e7983 */ /* 0x000ee20000300800 */
[----:B------:R-:W-:-:S03]  /*de000*/  LOP3.LUT R24, R29, 0xffff, RZ, 0xc0, !PT ;  /* 0x0000ffff1d187812 */ /* 0x000fc600078ec0ff */
[----:B------:R-:W4:Y:S04]  /*de010*/  LDL.LU R17, [R1+0x330] ;  /* 0x0003300001117983 */ /* 0x000f280000300800 */
[----:B------:R-:W4:Y:S04]  /*de020*/  LDL.LU R29, [R1+0x228] ;  /* 0x00022800011d7983 */ /* 0x000f280000300800 */
[----:B------:R0:W-:Y:S04]  /*de030*/  STL [R1+0x9a0], R15 ;  /* 0x0009a00f01007387 */ /* 0x0001e80000100800 */
[----:B0-----:R-:W4:Y:S01]  /*de040*/  LDL.LU R15, [R1+0x10c] ;  /* 0x00010c00010f7983 */ /* 0x001f220000300800 */
[----:B------:R-:W-:-:S02]  /*de050*/  LOP3.LUT R25, R6, 0xffff, RZ, 0xc0, !PT ;  /* 0x0000ffff06197812 */ /* 0x000fc400078ec0ff */
[----:B------:R-:W-:Y:S02]  /*de060*/  SHF.R.U32.HI R6, RZ, 0x8, R12 ;  /* 0x00000008ff067819 */ /* 0x000fe4000001160c */
        /* <DEDUP_REMOVED lines=19> */
[----:B------:R-:W-:Y:S02]  /*de1a0*/  PRMT R24, R24, 0x3340, R6 ;  /* 0x0000334018187816 */ /* 0x000fe40000000006 */
[----:B------:R-:W-:Y:S02]  /*de1b0*/  LOP3.LUT R28, R28, 0xffff, RZ, 0xc0, !PT ;  /* 0x0000ffff1c1c7812 */ /* 0x000fe400078ec0ff */
[----:B------:R-:W-:Y:S02]  /*de1c0*/  LOP3.LUT R25, R18, 0xffff, RZ, 0xc0, !PT ;  /* 0x0000ffff12197812 */ /* 0x000fe400078ec0ff */
[----:B------:R-:W-:Y:S01]  /*de1d0*/  LOP3.LUT R11, R11, 0xffff, RZ, 0xc0, !PT ;  /* 0x0000ffff0b0b7812 */ /* 0x000fe200078ec0ff */
[----:B------:R-:W4:Y:S01]  /*de1e0*/  LDL.LU R18, [R1+0x384c] ;  /* 0x00384c0001127983 */ /* 0x000f220000300800 */
[----:B------:R-:W-:-:S03]  /*de1f0*/  PRMT R12, R12, 0x3340, R28 ;  /* 0x000033400c0c7816 */ /* 0x000fc6000000001c */
[----:B------:R-:W4:Y:S04]  /*de200*/  LDL.LU R6, [R1+0x3848] ;  /* 0x0038480001067983 */ /* 0x000f280000300800 */
[----:B------:R0:W-:Y:S04]  /*de210*/  STL [R1+0x7b8], R24 ;  /* 0x0007b81801007387 */ /* 0x0001e80000100800 */
[----:B------:R1:W-:Y:S01]  /*de220*/  STL [R1+0x7b4], R12 ;  /* 0x0007b40c01007387 */ /* 0x0003e20000100800 */
[----:B0-----:R-:W-:Y:S02]  /*de230*/  PRMT R24, R3, 0x3340, R26 ;  /* 0x0000334003187816 */ /* 0x001fe4000000001a */
[----:B------:R-:W-:-:S03]  /*de240*/  PRMT R3, R25, 0x3340, R11 ;  /* 0x0000334019037816 */ /* 0x000fc6000000000b */
[----:B------:R-:W-:Y:S04]  /*de250*/  STL [R1+0x7b0], R24 ;  /* 0x0007b01801007387 */ /* 0x000fe80000100800 */
[----:B------:R0:W-:Y:S01]  /*de260*/  STL [R1+0x7ac], R3 ;  /* 0x0007ac0301007387 */ /* 0x0001e20000100800 */
[----:B-1----:R-:W-:Y:S02]  /*de270*/  LOP3.LUT R12, R9, 0xffff, RZ, 0xc0, !PT ;  /* 0x0000ffff090c7812 */ /* 0x002fe400078ec0ff */
[----:B------:R-:W-:Y:S02]  /*de280*/  LOP3.LUT R9, R2, 0xffff, RZ, 0xc0, !PT ;  /* 0x0000ffff02097812 */ /* 0x000fe400078ec0ff */
[----:B0-----:R-:W-:Y:S01]  /*de290*/  LOP3.LUT R3, R8, 0xffff, RZ, 0xc0, !PT ;  /* 0x0000ffff08037812 */ /* 0x001fe200078ec0ff */
[----:B------:R-:W4:Y:S04]  /*de2a0*/  LDL.LU R2, [R1+0x2d70] ;  /* 0x002d700001027983 */ /* 0x000f280000300800 */
[----:B------:R-:W4:Y:S01]  /*de2b0*/  LDL.LU R8, [R1+0x2d6c] ;  /* 0x002d6c0001087983 */ /* 0x000f220000300800 */
[----:B--2---:R-:W-:-:S03]  /*de2c0*/  LOP3.LUT R24, R10, 0xffff, RZ, 0xc0, !PT ;  /* 0x0000ffff0a187812 */ /* 0x004fc600078ec0ff */
[----:B------:R-:W2:Y:S01]  /*de2d0*/  LDL.LU R10, [R1+0x2cd4] ;  /* 0x002cd400010a7983 */ /* 0x000ea20000300800 */
[----:B---3--:R-:W-:Y:S02]  /*de2e0*/  LOP3.LUT R28, R14, 0xffff, RZ, 0xc0, !PT ;  /* 0x0000ffff0e1c7812 */ /* 0x008fe400078ec0ff */
[----:B----4-:R-:W-:Y:S01]  /*de2f0*/  LOP3.LUT R26, R17, 0xffff, RZ, 0xc0, !PT ;  /* 0x0000ffff111a7812 */ /* 0x010fe200078ec0ff */
[----:B------:R-:W3:Y:S01]  /*de300*/  LDL.LU R14, [R1+0x12a0] ;  /* 0x0012a000010e7983 */ /* 0x000ee20000300800 */
[----:B------:R-:W-:-:S03]  /*de310*/  LOP3.LUT R25, R29, 0xffff, RZ, 0xc0, !PT ;  /* 0x0000ffff1d197812 */ /* 0x000fc600078ec0ff */
[----:B------:R-:W4:Y:S04]  /*de320*/  LDL.LU R17, [R1+0x33c] ;  /* 0x00033c0001117983 */ /* 0x000f280000300800 */
[----:B------:R-:W3:Y:S01]  /*de330*/  LDL.LU R29, [R1+0x338] ;  /* 0x00033800011d7983 */ /* 0x000ee20000300800 */
[----:B------:R-:W-:Y:S02]  /*de340*/  LOP3.LUT R11, R15, 0xffff, RZ, 0xc0, !PT ;  /* 0x0000ffff0f0b7812 */ /* 0x000fe400078ec0ff */
        /* <DEDUP_REMOVED lines=10> */
[----:B------:R0:W-:Y:S01]  /*de3f0*/  STL [R1+0x97c], R3 ;  /* 0x00097c0301007387 */ /* 0x0001e20000100800 */
[----:B------:R-:W-:Y:S02]  /*de400*/  SHF.R.U32.HI R25, RZ, 0x8, R25 ;  /* 0x00000008ff197819 */ /* 0x000fe40000011619 */
[----:B0-----:R-:W-:Y:S02]  /*de410*/  SHF.R.U32.HI R3, RZ, 0x8, R24 ;  /* 0x00000008ff037819 */ /* 0x001fe40000011618 */
[----:B------:R-:W-:-:S05]  /*de420*/  PRMT R24, R24, 0x3340, R11 ;  /* 0x0000334018187816 */ /* 0x000fca000000000b */
[----:B------:R0:W-:Y:S02]  /*de430*/  STL [R1+0x978], R24 ;  /* 0x0009781801007387 */ /* 0x0001e40000100800 */
[----:B0-----:R-:W-:Y:S01]  /*de440*/  LOP3.LUT R24, R28, 0xffff, RZ, 0xc0, !PT ;  /* 0x0000ffff1c187812 */ /* 0x001fe200078ec0ff */
[----:B------:R-:W-:Y:S01]  /*de450*/  IMAD.MOV.U32 R28, RZ, RZ, R9 ;  /* 0x000000ffff1c7224 */ /* 0x000fe200078e0009 */
[----:B------:R-:W-:Y:S02]  /*de460*/  LOP3.LUT R9, R26, 0xffff, RZ, 0xc0, !PT ;  /* 0x0000ffff1a097812 */ /* 0x000fe400078ec0ff */
[----:B------:R-:W-:Y:S02]  /*de470*/  LOP3.LUT R26, R25, 0xffff, RZ, 0xc0, !PT ;  /* 0x0000ffff191a7812 */ /* 0x000fe400078ec0ff */
[----:B------:R-:W-:Y:S02]  /*de480*/  LOP3.LUT R25, R3, 0xffff, RZ, 0xc0, !PT ;  /* 0x0000ffff03197812 */ /* 0x000fe400078ec0ff */
[----:B------:R-:W3:Y:S01]  /*de490*/  LDL.LU R3, [R1+0x3844] ;  /* 0x0038440001037983 */ /* 0x000ee20000300800 */
[----:B------:R-:W-:-:S02]  /*de4a0*/  LOP3.LUT R15, R15, 0xffff, RZ, 0xc0, !PT ;  /* 0x0000ffff0f0f7812 */ /* 0x000fc400078ec0ff */
[----:B------:R-:W-:Y:S02]  /*de4b0*/  SHF.R.U32.HI R11, RZ, 0x8, R11 ;  /* 0x00000008ff0b7819 */ /* 0x000fe4000001160b */
[----:B------:R-:W-:Y:S02]  /*de4c0*/  LOP3.LUT R12, R12, 0xffff, RZ, 0xc0, !PT ;  /* 0x0000ffff0c0c7812 */ /* 0x000fe400078ec0ff */
[----:B------:R-:W-:Y:S02]  /*de4d0*/  LOP3.LUT R28, R28, 0xffff, RZ, 0xc0, !PT ;  /* 0x0000ffff1c1c7812 */ /* 0x000fe400078ec0ff */
[----:B------:R-:W-:Y:S02]  /*de4e0*/  PRMT R24, R15, 0x3340, R24 ;  /* 0x000033400f187816 */ /* 0x000fe40000000018 */
[----:B------:R-:W-:Y:S02]  /*de4f0*/  LOP3.LUT R11, R11, 0xffff, RZ, 0xc0, !PT ;  /* 0x0000ffff0b0b7812 */ /* 0x000fe400078ec0ff */
[----:B------:R-:W-:-:S02]  /*de500*/  PRMT R15, R12, 0x3340, R28 ;  /* 0x000033400c0f7816 */ /* 0x000fc4000000001c */
[----:B------:R-:W-:Y:S01]  /*de510*/  PRMT R12, R9, 0x3340, R26 ;  /* 0x00003340090c7816 */ /* 0x000fe2000000001a */
[----:B------:R-:W-:Y:S01]  /*de520*/  STL [R1+0x7a0], R24 ;  /* 0x0007a01801007387 */ /* 0x000fe20000100800 */
[----:B------:R-:W-:-:S03]  /*de530*/  PRMT R9, R25, 0x3340, R11 ;  /* 0x0000334019097816 */ /* 0x000fc6000000000b */
[----:B------:R0:W-:Y:S01]  /*de540*/  STL [R1+0x79c], R15 ;  /* 0x00079c0f01007387 */ /* 0x0001e20000100800 */
[----:B------:R-:W-:-:S03]  /*de550*/  LOP3.LUT R11, R0, 0xffff, RZ, 0xc0, !PT ;  /* 0x0000ffff000b7812 */ /* 0x000fc600078ec0ff */
[----:B------:R2:W-:Y:S04]  /*de560*/  STL [R1+0x798], R12 ;  /* 0x0007980c01007387 */ /* 0x0005e80000100800 */
[----:B------:R1:W-:Y:S01]  /*de570*/  STL [R1+0x77c], R9 ;  /* 0x00077c0901007387 */ /* 0x0003e20000100800 */
[----:B0-----:R-:W-:Y:S02]  /*de580*/  LOP3.LUT R15, R2, 0xffff, RZ, 0xc0, !PT ;  /* 0x0000ffff020f7812 */ /* 0x001fe400078ec0ff */
[----:B------:R-:W-:Y:S02]  /*de590*/  LOP3.LUT R2, R8, 0xffff, RZ, 0xc0, !PT ;  /* 0x0000ffff08027812 */ /* 0x000fe400078ec0ff */
[----:B------:R-:W3:Y:S01]  /*de5a0*/  LDL.LU R8, [R1+0x2d30] ;  /* 0x002d300001087983 */ /* 0x000ee20000300800 */
[----:B------:R-:W-:-:S02]  /*de5b0*/  SHF.R.U32.HI R0, RZ, 0x8, R15 ;  /* 0x00000008ff007819 */ /* 0x000fc4000001160f */
[----:B--2---:R-:W-:Y:S02]  /*de5c0*/  LOP3.LUT R12, R10, 0xffff, RZ, 0xc0, !PT ;  /* 0x0000ffff0a0c7812 */ /* 0x004fe400078ec0ff */
[----:B------:R-:W2:Y:S01]  /*de5d0*/  LDL.LU R10, [R1+0x2d2c] ;  /* 0x002d2c00010a7983 */ /* 0x000ea20000300800 */
[----:B----4-:R-:W-:Y:S02]  /*de5e0*/  LOP3.LUT R28, R17, 0xffff, RZ, 0xc0, !PT ;  /* 0x0000ffff111c7812 */ /* 0x010fe400078ec0ff */
[----:B---3--:R-:W-:Y:S02]  /*de5f0*/  LOP3.LUT R26, R29, 0xffff, RZ, 0xc0, !PT ;  /* 0x0000ffff1d1a7812 */ /* 0x008fe400078ec0ff */
[----:B-1----:R-:W-:Y:S02]  /*de600*/  LOP3.LUT R9, R14, 0xffff, RZ, 0xc0, !PT ;  /* 0x0000ffff0e097812 */ /* 0x002fe400078ec0ff */
[--C-:B------:R-:W-:Y:S02]  /*de610*/  PRMT R15, R15, 0x3340, R28.reuse ;  /* 0x000033400f0f7816 */ /* 0x100fe4000000001c */
[----:B------:R-:W-:-:S02]  /*de620*/  SHF.R.U32.HI R24, RZ, 0x8, R28 ;  /* 0x00000008ff187819 */ /* 0x000fc4000001161c */
[----:B------:R-:W-:Y:S02]  /*de630*/  PRMT R28, R2, 0x3340, R26 ;  /* 0x00003340021c7816 */ /* 0x000fe4000000001a */
[----:B------:R-:W-:Y:S02]  /*de640*/  LOP3.LUT R25, R3, 0xffff, RZ, 0xc0, !PT ;  /* 0x0000ffff03197812 */ /* 0x000fe400078ec0ff */
[----:B------:R-:W3:Y:S04]  /*de650*/  LDL.LU R3, [R1+0x2ce8] ;  /* 0x002ce80001037983 */ /* 0x000ee80000300800 */
[----:B------:R-:W4:Y:S04]  /*de660*/  LDL.LU R14, [R1+0x2ce4] ;  /* 0x002ce400010e7983 */ /* 0x000f280000300800 */
        /* <DEDUP_REMOVED lines=21> */
[----:B------:R-:W4:Y:S01]  /*de7c0*/  LDL.LU R2, [R1+0x383c] ;  /* 0x00383c0001027983 */ /* 0x000f220000300800 */
        /* <DEDUP_REMOVED lines=9> */
[----:B------:R2:W-:Y:S04]  /*de860*/  STL [R1+0x768], R15 ;  /* 0x0007680f01007387 */ /* 0x0005e80000100800 */
[----:B------:R-:W-:Y:S04]  /*de870*/  STL [R1+0x764], R12 ;  /* 0x0007640c01007387 */ /* 0x000fe80000100800 */
[----:B------:R3:W-:Y:S01]  /*de880*/  STL [R1+0x760], R0 ;  /* 0x0007600001007387 */ /* 0x0007e20000100800 */
[----:B--2---:R-:W-:-:S02]  /*de890*/  LOP3.LUT R15, R10, 0xffff, RZ, 0xc0, !PT ;  /* 0x0000ffff0a0f7812 */ /* 0x004fc400078ec0ff */
[----:B---3--:R-:W-:Y:S02]  /*de8a0*/  LOP3.LUT R0, R3, 0xffff, RZ, 0xc0, !PT ;  /* 0x0000ffff03007812 */ /* 0x008fe400078ec0ff */
[----:B------:R-:W2:Y:S04]  /*de8b0*/  LDL.LU R3, [R1+0x2d88] ;  /* 0x002d880001037983 */ /* 0x000ea80000300800 */
[----:B------:R-:W3:Y:S01]  /*de8c0*/  LDL.LU R10, [R1+0x2d84] ;  /* 0x002d8400010a7983 */ /* 0x000ee20000300800 */
[----:B----4-:R-:W-:Y:S02]  /*de8d0*/  LOP3.LUT R24, R14, 0xffff, RZ, 0xc0, !PT ;  /* 0x0000ffff0e187812 */ /* 0x010fe400078ec0ff */
[----:B------:R-:W-:Y:S02]  /*de8e0*/  LOP3.LUT R28, R17, 0xffff, RZ, 0xc0, !PT ;  /* 0x0000ffff111c7812 */ /* 0x000fe400078ec0ff */
[----:B------:R-:W-:-:S02]  /*de8f0*/  LOP3.LUT R26, R29, 0xffff, RZ, 0xc0, !PT ;  /* 0x0000ffff1d1a7812 */ /* 0x000fc400078ec0ff */
[----:B------:R-:W-:Y:S02]  /*de900*/  LOP3.LUT R25, R2, 0xffff, RZ, 0xc0, !PT ;  /* 0x0000ffff02197812 */ /* 0x000fe400078ec0ff */
[----:B------:R-:W4:Y:S04]  /*de910*/  LDL.LU R2, [R1+0x2cac] ;  /* 0x002cac0001027983 */ /* 0x000f280000300800 */
[----:B------:R-:W2:Y:S04]  /*de920*/  LDL.LU R14, [R1+0x2ca4] ;  /* 0x002ca400010e7983 */ /* 0x000ea80000300800 */
[----:B------:R-:W3:Y:S04]  /*de930*/  LDL.LU R17, [R1+0x364] ;  /* 0x0003640001117983 */ /* 0x000ee80000300800 */
[----:B------:R-:W3:Y:S01]  /*de940*/  LDL.LU R29, [R1+0x360] ;  /* 0x00036000011d7983 */ /* 0x000ee20000300800 */
[----:B------:R-:W-:-:S02]  /*de950*/  LOP3.LUT R8, R8, 0xffff, RZ, 0xc0, !PT ;  /* 0x0000ffff08087812 */ /* 0x000fc400078ec0ff */
[----:B------:R-:W-:Y:S02]  /*de960*/  LOP3.LUT R11, R9, 0xffff, RZ, 0xc0, !PT ;  /* 0x0000ffff090b7812 */ /* 0x000fe400078ec0ff */
[----:B------:R-:W-:Y:S02]  /*de970*/  PRMT R9, R8, 0x3340, R28 ;  /* 0x0000334008097816 */ /* 0x000fe4000000001c */
[----:B------:R-:W-:Y:S02]  /*de980*/  SHF.R.U32.HI R12, RZ, 0x8, R8 ;  /* 0x00000008ff0c7819 */ /* 0x000fe40000011608 */
[----:B------:R-:W-:Y:S01]  /*de990*/  SHF.R.U32.HI R8, RZ, 0x8, R28 ;  /* 0x00000008ff087819 */ /* 0x000fe2000001161c */
[----:B------:R0:W-:Y:S01]  /*de9a0*/  STL [R1+0x964], R9 ;  /* 0x0009640901007387 */ /* 0x0001e20000100800 */
[----:B------:R-:W-:Y:S02]  /*de9b0*/  SHF.R.U32.HI R28, RZ, 0x8, R26 ;  /* 0x00000008ff1c7819 */ /* 0x000fe4000001161a */
[----:B0-----:R-:W-:-:S02]  /*de9c0*/  SHF.R.U32.HI R9, RZ, 0x8, R15 ;  /* 0x00000008ff097819 */ /* 0x001fc4000001160f */
        /* <DEDUP_REMOVED lines=9> */
[----:B------:R-:W-:-:S05]  /*dea60*/  PRMT R24, R24, 0x3340, R11 ;  /* 0x0000334018187816 */ /* 0x000fca000000000b */
[----:B------:R0:W-:Y:S01]  /*dea70*/  STL [R1+0x954], R24 ;  /* 0x0009541801007387 */ /* 0x0001e20000100800 */
[----:B------:R-:W-:Y:S02]  /*dea80*/  SHF.R.U32.HI R11, RZ, 0x8, R11 ;  /* 0x00000008ff0b7819 */ /* 0x000fe4000001160b */
[----:B------:R-:W-:Y:S02]  /*dea90*/  LOP3.LUT R9, R9, 0xffff, RZ, 0xc0, !PT ;  /* 0x0000ffff09097812 */ /* 0x000fe400078ec0ff */
[----:B------:R-:W-:Y:S02]  /*deaa0*/  LOP3.LUT R26, R26, 0xffff, RZ, 0xc0, !PT ;  /* 0x0000ffff1a1a7812 */ /* 0x000fe400078ec0ff */
[----:B0-----:R-:W-:Y:S02]  /*deab0*/  LOP3.LUT R24, R12, 0xffff, RZ, 0xc0, !PT ;  /* 0x0000ffff0c187812 */ /* 0x001fe400078ec0ff */
[----:B------:R-:W-:Y:S02]  /*deac0*/  LOP3.LUT R12, R28, 0xffff, RZ, 0xc0, !PT ;  /* 0x0000ffff1c0c7812 */ /* 0x000fe400078ec0ff */
[----:B------:R-:W-:-:S02]  /*dead0*/  LOP3.LUT R28, R15, 0xffff, RZ, 0xc0, !PT ;  /* 0x0000ffff0f1c7812 */ /* 0x000fc400078ec0ff */
[----:B------:R-:W-:Y:S01]  /*deae0*/  PRMT R24, R24, 0x3340, R8 ;  /* 0x0000334018187816 */ /* 0x000fe20000000008 */
[----:B------:R-:W3:Y:S01]  /*deaf0*/  LDL.LU R15, [R1+0x3834] ;  /* 0x00383400010f7983 */ /* 0x000ee20000300800 */
[----:B------:R-:W-:Y:S02]  /*deb00*/  LOP3.LUT R25, R25, 0xffff, RZ, 0xc0, !PT ;  /* 0x0000ffff19197812 */ /* 0x000fe400078ec0ff */
[----:B------:R-:W-:Y:S01]  /*deb10*/  LOP3.LUT R11, R11, 0xffff, RZ, 0xc0, !PT ;  /* 0x0000ffff0b0b7812 */ /* 0x000fe200078ec0ff */
[----:B------:R-:W3:Y:S04]  /*deb20*/  LDL.LU R8, [R1+0x3830] ;  /* 0x0038300001087983 */ /* 0x000ee80000300800 */
[----:B------:R0:W-:Y:S02]  /*deb30*/  STL [R1+0x750], R24 ;  /* 0x0007501801007387 */ /* 0x0001e40000100800 */
[----:B0-----:R-:W-:-:S02]  /*deb40*/  PRMT R24, R9, 0x3340, R12 ;  /* 0x0000334009187816 */ /* 0x001fc4000000000c */
[----:B------:R-:W-:Y:S02]  /*deb50*/  PRMT R12, R28, 0x3340, R26 ;  /* 0x000033401c0c7816 */ /* 0x000fe4000000001a */
[----:B------:R-:W-:Y:S01]  /*deb60*/  PRMT R9, R25, 0x3340, R11 ;  /* 0x0000334019097816 */ /* 0x000fe2000000000b */
[----:B------:R-:W-:Y:S04]  /*deb70*/  STL [R1+0x74c], R24 ;  /* 0x00074c1801007387 */ /* 0x000fe80000100800 */
[----:B------:R0:W-:Y:S04]  /*deb80*/  STL [R1+0x744], R12 ;  /* 0x0007440c01007387 */ /* 0x0001e80000100800 */
[----:B------:R2:W-:Y:S04]  /*deb90*/  STL [R1+0x740], R9 ;  /* 0x0007400901007387 */ /* 0x0005e80000100800 */
[----:B0-----:R-:W3:Y:S01]  /*deba0*/  LDL.LU R12, [R1+0x2d48] ;  /* 0x002d4800010c7983 */ /* 0x001ee20000300800 */
[----:B------:R-:W-:-:S02]  /*debb0*/  LOP3.LUT R25, R23, 0xffff, RZ, 0xc0, !PT ;  /* 0x0000ffff17197812 */ /* 0x000fc400078ec0ff */
[----:B------:R-:W-:Y:S02]  /*debc0*/  LOP3.LUT R11, R13, 0xffff, RZ, 0xc0, !PT ;  /* 0x0000ffff0d0b7812 */ /* 0x000fe400078ec0ff */
[----:B----4-:R-:W-:Y:S02]  /*debd0*/  LOP3.LUT R24, R2, 0xffff, RZ, 0xc0, !PT ;  /* 0x0000ffff02187812 */ /* 0x010fe400078ec0ff */
[----:B--2---:R-:W-:Y:S01]  /*debe0*/  LOP3.LUT R9, R14, 0xffff, RZ, 0xc0, !PT ;  /* 0x0000ffff0e097812 */ /* 0x004fe200078ec0ff */
[----:B------:R-:W2:Y:S04]  /*debf0*/  LDL.LU R2, [R1+0x2d0c] ;  /* 0x002d0c0001027983 */ /* 0x000ea80000300800 */
[----:B------:R-:W4:Y:S01]  /*dec00*/  LDL.LU R14, [R1+0x2d08] ;  /* 0x002d0800010e7983 */ /* 0x000f220000300800 */
[----:B---3--:R-:W-:-:S03]  /*dec10*/  LOP3.LUT R28, R17, 0xffff, RZ, 0xc0, !PT ;  /* 0x0000ffff111c7812 */ /* 0x008fc600078ec0ff */
[----:B------:R-:W3:Y:S01]  /*dec20*/  LDL.LU R17, [R1+0x2cc4] ;  /* 0x002cc40001117983 */ /* 0x000ee20000300800 */
[----:B------:R-:W-:-:S03]  /*dec30*/  LOP3.LUT R26, R29, 0xffff, RZ, 0xc0, !PT ;  /* 0x0000ffff1d1a7812 */ /* 0x000fc600078ec0ff */
[----:B------:R-:W3:Y:S01]  /*dec40*/  LDL.LU R29, [R1+0x234] ;  /* 0x00023400011d7983 */ /* 0x000ee20000300800 */
[----:B------:R-:W-:Y:S02]  /*dec50*/  LOP3.LUT R3, R3, 0xffff, RZ, 0xc0, !PT ;  /* 0x0000ffff03037812 */ /* 0x000fe400078ec0ff */
[----:B------:R-:W-:Y:S02]  /*dec60*/  LOP3.LUT R10, R10, 0xffff, RZ, 0xc0, !PT ;  /* 0x0000ffff0a0a7812 */ /* 0x000fe400078ec0ff */
[--C-:B------:R-:W-:Y:S02]  /*dec70*/  SHF.R.U32.HI R13, RZ, 0x8, R28.reuse ;  /* 0x00000008ff0d7819 */ /* 0x100fe4000001161c */
[----:B------:R-:W-:Y:S02]  /*dec80*/  SHF.R.U32.HI R23, RZ, 0x8, R3 ;  /* 0x00000008ff177819 */ /* 0x000fe40000011603 */
[----:B------:R-:W-:Y:S02]  /*dec90*/  PRMT R3, R3, 0x3340, R28 ;  /* 0x0000334003037816 */ /* 0x000fe4000000001c */
[----:B------:R-:W-:-:S03]  /*deca0*/  PRMT R28, R10, 0x3340, R26 ;  /* 0x000033400a1c7816 */ /* 0x000fc6000000001a */
[----:B------:R-:W-:Y:S04]  /*decb0*/  STL [R1+0x950], R3 ;  /* 0x0009500301007387 */ /* 0x000fe80000100800 */
[----:B------:R0:W-:Y:S02]  /*decc0*/  STL [R1+0x94c], R28 ;  /* 0x00094c1c01007387 */ /* 0x0001e40000100800 */
[----:B0-----:R-:W-:Y:S02]  /*decd0*/  PRMT R28, R24, 0x3340, R25 ;  /* 0x00003340181c7816 */ /* 0x001fe40000000019 */
[----:B------:R-:W-:Y:S02]  /*dece0*/  SHF.R.U32.HI R3, RZ, 0x8, R10 ;  /* 0x00000008ff037819 */ /* 0x000fe4000001160a */
[----:B------:R-:W-:-:S02]  /*decf0*/  SHF.R.U32.HI R10, RZ, 0x8, R26 ;  /* 0x00000008ff0a7819 */ /* 0x000fc4000001161a */
[----:B------:R-:W-:Y:S02]  /*ded00*/  SHF.R.U32.HI R26, RZ, 0x8, R24 ;  /* 0x00000008ff1a7819 */ /* 0x000fe40000011618 */
[----:B------:R-:W-:Y:S01]  /*ded10*/  SHF.R.U32.HI R24, RZ, 0x8, R9 ;  /* 0x00000008ff187819 */ /* 0x000fe20000011609 */
[----:B------:R0:W-:Y:S02]  /*ded20*/  STL [R1+0x948], R28 ;  /* 0x0009481c01007387 */ /* 0x0001e40000100800 */
[----:B0-----:R-:W-:Y:S02]  /*ded30*/  PRMT R28, R9, 0x3340, R11 ;  /* 0x00003340091c7816 */ /* 0x001fe4000000000b */
[----:B------:R-:W3:Y:S04]  /*ded40*/  LDL.LU R9, [R1+0x382c] ;  /* 0x00382c0001097983 */ /* 0x000ee80000300800 */
[----:B------:R0:W-:Y:S01]  /*ded50*/  STL [R1+0x944], R28 ;  /* 0x0009441c01007387 */ /* 0x0001e20000100800 */
[----:B------:R-:W-:-:S02]  /*ded60*/  SHF.R.U32.HI R25, RZ, 0x8, R25 ;  /* 0x00000008ff197819 */ /* 0x000fc40000011619 */
[----:B------:R-:W-:Y:S02]  /*ded70*/  LOP3.LUT R24, R24, 0xffff, RZ, 0xc0, !PT ;  /* 0x0000ffff18187812 */ /* 0x000fe400078ec0ff */
[----:B0-----:R-:W-:Y:S01]  /*ded80*/  SHF.R.U32.HI R28, RZ, 0x8, R11 ;  /* 0x00000008ff1c7819 */ /* 0x001fe2000001160b */
[----:B------:R-:W-:Y:S01]  /*ded90*/  IMAD.MOV.U32 R11, RZ, RZ, R3 ;  /* 0x000000ffff0b7224 */ /* 0x000fe200078e0003 */
[----:B------:R-:W-:Y:S01]  /*deda0*/  LOP3.LUT R3, R26, 0xffff, RZ, 0xc0, !PT ;  /* 0x0000ffff1a037812 */ /* 0x000fe200078ec0ff */
[----:B------:R-:W-:Y:S01]  /*dedb0*/  IMAD.MOV.U32 R26, RZ, RZ, R13 ;  /* 0x000000ffff1a7224 */ /* 0x000fe200078e000d */
[----:B------:R-:W-:Y:S02]  /*dedc0*/  LOP3.LUT R13, R25, 0xffff, RZ, 0xc0, !PT ;  /* 0x0000ffff190d7812 */ /* 0x000fe400078ec0ff */
[----:B------:R-:W-:Y:S02]  /*dedd0*/  LOP3.LUT R28, R28, 0xffff, RZ, 0xc0, !PT ;  /* 0x0000ffff1c1c7812 */ /* 0x000fe400078ec0ff */
[----:B------:R-:W-:-:S02]  /*dede0*/  LOP3.LUT R23, R23, 0xffff, RZ, 0xc0, !PT ;  /* 0x0000ffff17177812 */ /* 0x000fc400078ec0ff */
[----:B------:R-:W-:Y:S02]  /*dedf0*/  LOP3.LUT R25, R11, 0xffff, RZ, 0xc0, !PT ;  /* 0x0000ffff0b197812 */ /* 0x000fe400078ec0ff */
[----:B------:R-:W-:Y:S02]  /*dee00*/  LOP3.LUT R26, R26, 0xffff, RZ, 0xc0, !PT ;  /* 0x0000ffff1a1a7812 */ /* 0x000fe400078ec0ff */
[----:B------:R-:W-:Y:S02]  /*dee10*/  LOP3.LUT R11, R10, 0xffff, RZ, 0xc0, !PT ;  /* 0x0000ffff0a0b7812 */ /* 0x000fe400078ec0ff */
[----:B------:R-:W-:Y:S02]  /*dee20*/  PRMT R3, R3, 0x3340, R13 ;  /* 0x0000334003037816 */ /* 0x000fe4000000000d */
[----:B------:R-:W-:Y:S01]  /*dee30*/  PRMT R28, R24, 0x3340, R28 ;  /* 0x00003340181c7816 */ /* 0x000fe2000000001c */
[----:B------:R-:W3:Y:S01]  /*dee40*/  LDL.LU R10, [R1+0x3828] ;  /* 0x00382800010a7983 */ /* 0x000ee20000300800 */
[----:B------:R-:W-:-:S03]  /*dee50*/  PRMT R24, R23, 0x3340, R26 ;  /* 0x0000334017187816 */ /* 0x000fc6000000001a */
[----:B------:R-:W3:Y:S01]  /*dee60*/  LDL.LU R13, [R1+0x3824] ;  /* 0x00382400010d7983 */ /* 0x000ee20000300800 */
[----:B------:R-:W-:-:S03]  /*dee70*/  PRMT R11, R25, 0x3340, R11 ;  /* 0x00003340190b7816 */ /* 0x000fc6000000000b */
[----:B------:R0:W-:Y:S01]  /*dee80*/  STL [R1+0x72c], R3 ;  /* 0x00072c0301007387 */ /* 0x0001e20000100800 */
[----:B------:R-:W-:-:S03]  /*dee90*/  LOP3.LUT R25, R8, 0xffff, RZ, 0xc0, !PT ;  /* 0x0000ffff08197812 */ /* 0x000fc600078ec0ff */
[----:B0-----:R-:W3:Y:S04]  /*deea0*/  LDL.LU R3, [R1+0x3820] ;  /* 0x0038200001037983 */ /* 0x001ee80000300800 */
[----:B------:R-:W-:Y:S04]  /*deeb0*/  STL [R1+0x71c], R28 ;  /* 0x00071c1c01007387 */ /* 0x000fe80000100800 */
[----:B------:R-:W-:Y:S04]  /*deec0*/  STL [R1+0x718], R24 ;  /* 0x0007181801007387 */ /* 0x000fe80000100800 */
[----:B------:R0:W-:Y:S02]  /*deed0*/  STL [R1+0x714], R11 ;  /* 0x0007140b01007387 */ /* 0x0001e40000100800 */
[----:B0-----:R-:W-:-:S02]  /*deee0*/  LOP3.LUT R11, R4, 0xffff, RZ, 0xc0, !PT ;  /* 0x0000ffff040b7812 */ /* 0x001fc400078ec0ff */
[----:B------:R-:W3:Y:S04]  /*deef0*/  LDL.LU R4, [R1+0x2da8] ;  /* 0x002da80001047983 */ /* 0x000ee80000300800 */
[----:B------:R-:W3:Y:S01]  /*def00*/  LDL.LU R8, [R1+0x2da4] ;  /* 0x002da40001087983 */ /* 0x000ee20000300800 */
[----:B------:R-:W-:Y:S02]  /*def10*/  LOP3.LUT R23, R12, 0xffff, RZ, 0xc0, !PT ;  /* 0x0000ffff0c177812 */ /* 0x000fe400078ec0ff */
[----:B--2---:R-:W-:Y:S02]  /*def20*/  LOP3.LUT R12, R2, 0xffff, RZ, 0xc0, !PT ;  /* 0x0000ffff020c7812 */ /* 0x004fe400078ec0ff */
[----:B----4-:R-:W-:Y:S02]  /*def30*/  LOP3.LUT R2, R14, 0xffff, RZ, 0xc0, !PT ;  /* 0x0000ffff0e027812 */ /* 0x010fe400078ec0ff */
[----:B------:R-:W2:Y:S01]  /*def40*/  LDL.LU R14, [R1+0x2d68] ;  /* 0x002d6800010e7983 */ /* 0x000ea20000300800 */
[----:B---3--:R-:W-:-:S03]  /*def50*/  LOP3.LUT R24, R17, 0xffff, RZ, 0xc0, !PT ;  /* 0x0000ffff11187812 */ /* 0x008fc600078ec0ff */
[----:B------:R-:W3:Y:S01]  /*def60*/  LDL.LU R17, [R1+0x2d64] ;  /* 0x002d640001117983 */ /* 0x000ee20000300800 */
[----:B------:R-:W-:-:S03]  /*def70*/  LOP3.LUT R28, R29, 0xffff, RZ, 0xc0, !PT ;  /* 0x0000ffff1d1c7812 */ /* 0x000fc600078ec0ff */
[----:B------:R-:W4:Y:S01]  /*def80*/  LDL.LU R29, [R1+0x36c] ;  /* 0x00036c00011d7983 */ /* 0x000f220000300800 */
        /* <DEDUP_REMOVED lines=26> */
[----:B------:R-:W4:Y:S04]  /*df130*/  LDL.LU R2, [R1+0x381c] ;  /* 0x00381c0001027983 */ /* 0x000f280000300800 */
[----:B------:R-:W4:Y:S04]  /*df140*/  LDL.LU R9, [R1+0x3818] ;  /* 0x0038180001097983 */ /* 0x000f280000300800 */
[----:B------:R0:W-:Y:S01]  /*df150*/  STL [R1+0x708], R24 ;  /* 0x0007081801007387 */ /* 0x0001e20000100800 */
[----:B------:R-:W-:-:S02]  /*df160*/  LOP3.LUT R11, R11, 0xffff, RZ, 0xc0, !PT ;  /* 0x0000ffff0b0b7812 */ /* 0x000fc400078ec0ff */
[----:B0-----:R-:W-:Y:S02]  /*df170*/  PRMT R24, R23, 0x3340, R28 ;  /* 0x0000334017187816 */ /* 0x001fe4000000001c */
[----:B------:R-:W-:Y:S02]  /*df180*/  PRMT R23, R12, 0x3340, R26 ;  /* 0x000033400c177816 */ /* 0x000fe4000000001a */
[----:B------:R-:W4:Y:S04]  /*df190*/  LDL.LU R26, [R1+0x368] ;  /* 0x00036800011a7983 */ /* 0x000f280000300800 */
[----:B------:R-:W-:Y:S01]  /*df1a0*/  STL [R1+0x6fc], R24 ;  /* 0x0006fc1801007387 */ /* 0x000fe20000100800 */
[----:B------:R-:W-:-:S03]  /*df1b0*/  PRMT R12, R25, 0x3340, R11 ;  /* 0x00003340190c7816 */ /* 0x000fc6000000000b */
[----:B------:R0:W-:Y:S04]  /*df1c0*/  STL [R1+0x6f8], R23 ;  /* 0x0006f81701007387 */ /* 0x0001e80000100800 */
[----:B------:R-:W4:Y:S04]  /*df1d0*/  LDL.LU R11, [R1+0x23c] ;  /* 0x00023c00010b7983 */ /* 0x000f280000300800 */
[----:B------:R1:W-:Y:S01]  /*df1e0*/  STL [R1+0x6f4], R12 ;  /* 0x0006f40c01007387 */ /* 0x0003e20000100800 */
[----:B0-----:R-:W-:Y:S02]  /*df1f0*/  LOP3.LUT R23, R4, 0xffff, RZ, 0xc0, !PT ;  /* 0x0000ffff04177812 */ /* 0x001fe400078ec0ff */
[----:B-1----:R-:W-:-:S02]  /*df200*/  LOP3.LUT R12, R8, 0xffff, RZ, 0xc0, !PT ;  /* 0x0000ffff080c7812 */ /* 0x002fc400078ec0ff */
[----:B------:R-:W4:Y:S01]  /*df210*/  LDL.LU R8, [R1+0x2d24] ;  /* 0x002d240001087983 */ /* 0x000f220000300800 */
[----:B--2---:R-:W-:-:S03]  /*df220*/  LOP3.LUT R4, R14, 0xffff, RZ, 0xc0, !PT ;  /* 0x0000ffff0e047812 */ /* 0x004fc600078ec0ff */
[----:B------:R-:W2:Y:S01]  /*df230*/  LDL.LU R14, [R1+0x2d1c] ;  /* 0x002d1c00010e7983 */ /* 0x000ea20000300800 */
[----:B---3--:R-:W-:-:S03]  /*df240*/  LOP3.LUT R24, R17, 0xffff, RZ, 0xc0, !PT ;  /* 0x0000ffff11187812 */ /* 0x008fc600078ec0ff */
[----:B------:R-:W3:Y:S01]  /*df250*/  LDL.LU R17, [R1+0x2cdc] ;  /* 0x002cdc0001117983 */ /* 0x000ee20000300800 */
[----:B----4-:R-:W-:-:S03]  /*df260*/  LOP3.LUT R28, R29, 0xffff, RZ, 0xc0, !PT ;  /* 0x0000ffff1d1c7812 */ /* 0x010fc600078ec0ff */
[----:B------:R-:W4:Y:S01]  /*df270*/  LDL.LU R29, [R1+0x2cd8] ;  /* 0x002cd800011d7983 */ /* 0x000f220000300800 */
        /* <DEDUP_REMOVED lines=18> */
[----:B------:R-:W-:Y:S02]  /*df3a0*/  SHF.R.U32.HI R11, RZ, 0x8, R11 ;  /* 0x00000008ff0b7819 */ /* 0x000fe4000001160b */
[----:B------:R-:W-:Y:S02]  /*df3b0*/  LOP3.LUT R23, R23, 0xffff, RZ, 0xc0, !PT ;  /* 0x0000ffff17177812 */ /* 0x000fe400078ec0ff */
        /* <DEDUP_REMOVED lines=8> */
[----:B------:R-:W4:Y:S01]  /*df440*/  LDL.LU R4, [R1+0x3814] ;  /* 0x0038140001047983 */ /* 0x000f220000300800 */
[----:B------:R-:W-:-:S03]  /*df450*/  LOP3.LUT R11, R11, 0xffff, RZ, 0xc0, !PT ;  /* 0x0000ffff0b0b7812 */ /* 0x000fc600078ec0ff */
[----:B------:R-:W4:Y:S04]  /*df460*/  LDL.LU R9, [R1+0x3810] ;  /* 0x0038100001097983 */ /* 0x000f280000300800 */
[----:B------:R0:W-:Y:S01]  /*df470*/  STL [R1+0x6e0], R24 ;  /* 0x0006e01801007387 */ /* 0x0001e20000100800 */
[----:B------:R-:W-:Y:S02]  /*df480*/  PRMT R11, R25, 0x3340, R11 ;  /* 0x00003340190b7816 */ /* 0x000fe4000000000b */
[----:B0-----:R-:W-:Y:S02]  /*df490*/  PRMT R24, R23, 0x3340, R28 ;  /* 0x0000334017187816 */ /* 0x001fe4000000001c */
[----:B------:R-:W-:Y:S02]  /*df4a0*/  PRMT R23, R12, 0x3340, R26 ;  /* 0x000033400c177816 */ /* 0x000fe4000000001a */
[----:B------:R-:W-:Y:S01]  /*df4b0*/  LOP3.LUT R12, R8, 0xffff, RZ, 0xc0, !PT ;  /* 0x0000ffff080c7812 */ /* 0x000fe200078ec0ff */
[----:B------:R3:W-:Y:S04]  /*df4c0*/  STL [R1+0x6dc], R24 ;  /* 0x0006dc1801007387 */ /* 0x0007e80000100800 */
[----:B------:R4:W-:Y:S04]  /*df4d0*/  STL [R1+0x6d8], R23 ;  /* 0x0006d81701007387 */ /* 0x0009e80000100800 */
[----:B------:R0:W-:Y:S01]  /*df4e0*/  STL [R1+0x6d4], R11 ;  /* 0x0006d40b01007387 */ /* 0x0001e20000100800 */
[----:B------:R-:W-:-:S02]  /*df4f0*/  LOP3.LUT R25, R7, 0xffff, RZ, 0xc0, !PT ;  /* 0x0000ffff07197812 */ /* 0x000fc400078ec0ff */
[----:B------:R-:W-:Y:S02]  /*df500*/  LOP3.LUT R26, R10, 0xffff, RZ, 0xc0, !PT ;  /* 0x0000ffff0a1a7812 */ /* 0x000fe400078ec0ff */
[----:B------:R-:W-:Y:S02]  /*df510*/  LOP3.LUT R28, R13, 0xffff, RZ, 0xc0, !PT ;  /* 0x0000ffff0d1c7812 */ /* 0x000fe400078ec0ff */
[----:B--2---:R-:W-:Y:S02]  /*df520*/  LOP3.LUT R8, R14, 0xffff, RZ, 0xc0, !PT ;  /* 0x0000ffff0e087812 */ /* 0x004fe400078ec0ff */
[----:B------:R-:W2:Y:S01]  /*df530*/  LDL.LU R14, [R1+0x2dc0] ;  /* 0x002dc000010e7983 */ /* 0x000ea20000300800 */
[----:B---3--:R-:W-:-:S03]  /*df540*/  LOP3.LUT R24, R17, 0xffff, RZ, 0xc0, !PT ;  /* 0x0000ffff11187812 */ /* 0x008fc600078ec0ff */
[----:B------:R-:W3:Y:S04]  /*df550*/  LDL.LU R7, [R1+0x2dbc] ;  /* 0x002dbc0001077983 */ /* 0x000ee80000300800 */
[----:B------:R-:W3:Y:S04]  /*df560*/  LDL.LU R17, [R1+0x2d80] ;  /* 0x002d800001117983 */ /* 0x000ee80000300800 */
[----:B------:R-:W3:Y:S04]  /*df570*/  LDL.LU R10, [R1+0x2d34] ;  /* 0x002d3400010a7983 */ /* 0x000ee80000300800 */
[----:B------:R-:W3:Y:S01]  /*df580*/  LDL.LU R13, [R1+0x384] ;  /* 0x00038400010d7983 */ /* 0x000ee20000300800 */
[----:B----4-:R-:W-:-:S03]  /*df590*/  LOP3.LUT R23, R29, 0xffff, RZ, 0xc0, !PT ;  /* 0x0000ffff1d177812 */ /* 0x010fc600078ec0ff */
[----:B------:R-:W4:Y:S01]  /*df5a0*/  LDL.LU R29, [R1+0x380] ;  /* 0x00038000011d7983 */ /* 0x000f220000300800 */
        /* <DEDUP_REMOVED lines=32> */
[----:B------:R-:W-:Y:S04]  /*df7b0*/  STL [R1+0x6b8], R19 ;  /* 0x0006b81301007387 */ /* 0x000fe80000100800 */
[----:B------:R0:W-:Y:S01]  /*df7c0*/  STL [R1+0x6b4], R8 ;  /* 0x0006b40801007387 */ /* 0x0001e20000100800 */
[----:B------:R-:W-:-:S02]  /*df7d0*/  LOP3.LUT R25, R9, 0xffff, RZ, 0xc0, !PT ;  /* 0x0000ffff09197812 */ /* 0x000fc400078ec0ff */
[----:B--2---:R-:W-:Y:S02]  /*df7e0*/  LOP3.LUT R12, R14, 0xffff, RZ, 0xc0, !PT ;  /* 0x0000ffff0e0c7812 */ /* 0x004fe400078ec0ff */
[----:B---3--:R-:W-:Y:S02]  /*df7f0*/  LOP3.LUT R14, R7, 0xffff, RZ, 0xc0, !PT ;  /* 0x0000ffff070e7812 */ /* 0x008fe400078ec0ff */
[----:B0-----:R-:W-:Y:S01]  /*df800*/  LOP3.LUT R8, R17, 0xffff, RZ, 0xc0, !PT ;  /* 0x0000ffff11087812 */ /* 0x001fe200078ec0ff */
[----:B------:R-:W2:Y:S04]  /*df810*/  LDL.LU R7, [R1+0x2de0] ;  /* 0x002de00001077983 */ /* 0x000ea80000300800 */
[----:B------:R-:W3:Y:S01]  /*df820*/  LDL.LU R17, [R1+0x2ddc] ;  /* 0x002ddc0001117983 */ /* 0x000ee20000300800 */
[----:B------:R-:W-:-:S03]  /*df830*/  LOP3.LUT R24, R10, 0xffff, RZ, 0xc0, !PT ;  /* 0x0000ffff0a187812 */ /* 0x000fc600078ec0ff */
[----:B------:R-:W3:Y:S01]  /*df840*/  LDL.LU R9, [R1+0x2d44] ;  /* 0x002d440001097983 */ /* 0x000ee20000300800 */
[----:B------:R-:W-:-:S03]  /*df850*/  LOP3.LUT R28, R13, 0xffff, RZ, 0xc0, !PT ;  /* 0x0000ffff0d1c7812 */ /* 0x000fc600078ec0ff */
[----:B------:R-:W3:Y:S04]  /*df860*/  LDL.LU R10, [R1+0x2d04] ;  /* 0x002d0400010a7983 */ /* 0x000ee80000300800 */
[----:B------:R-:W3:Y:S01]  /*df870*/  LDL.LU R13, [R1+0x38c] ;  /* 0x00038c00010d7983 */ /* 0x000ee20000300800 */
[----:B----4-:R-:W-:-:S03]  /*df880*/  LOP3.LUT R26, R29, 0xffff, RZ, 0xc0, !PT ;  /* 0x0000ffff1d1a7812 */ /* 0x010fc600078ec0ff */
[----:B------:R-:W4:Y:S01]  /*df890*/  LDL.LU R29, [R1+0x388] ;  /* 0x00038800011d7983 */ /* 0x000f220000300800 */
[----:B------:R-:W-:Y:S02]  /*df8a0*/  SHF.R.U32.HI R23, RZ, 0x8, R12 ;  /* 0x00000008ff177819 */ /* 0x000fe4000001160c */
[--C-:B------:R-:W-:Y:S02]  /*df8b0*/  PRMT R12, R12, 0x3340, R28.reuse ;  /* 0x000033400c0c7816 */ /* 0x100fe4000000001c */
[----:B------:R-:W-:Y:S02]  /*df8c0*/  LOP3.LUT R11, R2, 0xffff, RZ, 0xc0, !PT ;  /* 0x0000ffff020b7812 */ /* 0x000fe400078ec0ff */
[----:B------:R-:W4:Y:S04]  /*df8d0*/  LDL.LU R2, [R1+0x380c] ;  /* 0x00380c0001027983 */ /* 0x000f280000300800 */
[----:B------:R0:W-:Y:S01]  /*df8e0*/  STL [R1+0x8f4], R12 ;  /* 0x0008f40c01007387 */ /* 0x0001e20000100800 */
[----:B------:R-:W-:-:S02]  /*df8f0*/  SHF.R.U32.HI R19, RZ, 0x8, R28 ;  /* 0x00000008ff137819 */ /* 0x000fc4000001161c */
[----:B------:R-:W-:Y:S02]  /*df900*/  SHF.R.U32.HI R28, RZ, 0x8, R26 ;  /* 0x00000008ff1c7819 */ /* 0x000fe4000001161a */
[----:B0-----:R-:W-:Y:S02]  /*df910*/  SHF.R.U32.HI R12, RZ, 0x8, R14 ;  /* 0x00000008ff0c7819 */ /* 0x001fe4000001160e */
[----:B------:R-:W-:Y:S02]  /*df920*/  PRMT R14, R14, 0x3340, R26 ;  /* 0x000033400e0e7816 */ /* 0x000fe4000000001a */
[----:B------:R-:W-:-:S03]  /*df930*/  PRMT R26, R8, 0x3340, R25 ;  /* 0x00003340081a7816 */ /* 0x000fc60000000019 */
[----:B------:R0:W-:Y:S02]  /*df940*/  STL [R1+0x8f0], R14 ;  /* 0x0008f00e01007387 */ /* 0x0001e40000100800 */
[----:B0-----:R-:W-:Y:S02]  /*df950*/  SHF.R.U32.HI R14, RZ, 0x8, R8 ;  /* 0x00000008ff0e7819 */ /* 0x001fe40000011608 */
[----:B------:R-:W4:Y:S04]  /*df960*/  LDL.LU R8, [R1+0x3808] ;  /* 0x0038080001087983 */ /* 0x000f280000300800 */
        /* <DEDUP_REMOVED lines=17> */
[----:B------:R-:W4:Y:S01]  /*dfa80*/  LDL.LU R14, [R1+0x3804] ;  /* 0x00380400010e7983 */ /* 0x000f220000300800 */
[----:B------:R-:W-:-:S03]  /*dfa90*/  PRMT R11, R25, 0x3340, R11 ;  /* 0x00003340190b7816 */ /* 0x000fc6000000000b */
[----:B------:R-:W-:Y:S04]  /*dfaa0*/  STL [R1+0x6a0], R23 ;  /* 0x0006a01701007387 */ /* 0x000fe80000100800 */
[----:B------:R-:W-:Y:S04]  /*dfab0*/  STL [R1+0x69c], R19 ;  /* 0x00069c1301007387 */ /* 0x000fe80000100800 */
[----:B------:R-:W-:Y:S04]  /*dfac0*/  STL [R1+0x698], R12 ;  /* 0x0006980c01007387 */ /* 0x000fe80000100800 */
[----:B------:R0:W-:Y:S01]  /*dfad0*/  STL [R1+0xe0], R11 ;  /* 0x0000e00b01007387 */ /* 0x0001e20000100800 */
[----:B------:R-:W-:-:S02]  /*dfae0*/  LOP3.LUT R25, R3, 0xffff, RZ, 0xc0, !PT ;  /* 0x0000ffff03197812 */ /* 0x000fc400078ec0ff */
[----:B0-----:R-:W-:Y:S02]  /*dfaf0*/  LOP3.LUT R11, R21, 0xffff, RZ, 0xc0, !PT ;  /* 0x0000ffff150b7812 */ /* 0x001fe400078ec0ff */
[----:B--2---:R-:W-:Y:S02]  /*dfb00*/  LOP3.LUT R19, R7, 0xffff, RZ, 0xc0, !PT ;  /* 0x0000ffff07137812 */ /* 0x004fe400078ec0ff */
[----:B---3--:R-:W-:Y:S02]  /*dfb10*/  LOP3.LUT R24, R17, 0xffff, RZ, 0xc0, !PT ;  /* 0x0000ffff11187812 */ /* 0x008fe400078ec0ff */
[----:B------:R-:W-:Y:S02]  /*dfb20*/  LOP3.LUT R28, R13, 0xffff, RZ, 0xc0, !PT ;  /* 0x0000ffff0d1c7812 */ /* 0x000fe400078ec0ff */
[----:B------:R-:W-:Y:S02]  /*dfb30*/  LOP3.LUT R12, R10, 0xffff, RZ, 0xc0, !PT ;  /* 0x0000ffff0a0c7812 */ /* 0x000fe400078ec0ff */
[----:B----4-:R-:W-:Y:S01]  /*dfb40*/  LOP3.LUT R26, R29, 0xffff, RZ, 0xc0, !PT ;  /* 0x0000ffff1d1a7812 */ /* 0x010fe200078ec0ff */
[----:B------:R-:W2:Y:S04]  /*dfb50*/  LDL.LU R10, [R1+0x2d9c] ;  /* 0x002d9c00010a7983 */ /* 0x000ea80000300800 */
[----:B------:R-:W3:Y:S01]  /*dfb60*/  LDL.LU R17, [R1+0x2d98] ;  /* 0x002d980001117983 */ /* 0x000ee20000300800 */
[----:B------:R-:W-:-:S02]  /*dfb70*/  SHF.R.U32.HI R21, RZ, 0x8, R19 ;  /* 0x00000008ff157819 */ /* 0x000fc40000011613 */
[--C-:B------:R-:W-:Y:S01]  /*dfb80*/  PRMT R23, R19, 0x3340, R28.reuse ;  /* 0x0000334013177816 */ /* 0x100fe2000000001c */
[----:B------:R-:W4:Y:S01]  /*dfb90*/  LDL.LU R7, [R1+0x2d50] ;  /* 0x002d500001077983 */ /* 0x000f220000300800 */
[----:B------:R-:W-:-:S03]  /*dfba0*/  SHF.R.U32.HI R19, RZ, 0x8, R28 ;  /* 0x00000008ff137819 */ /* 0x000fc6000001161c */
[----:B------:R-:W2:Y:S01]  /*dfbb0*/  LDL.LU R13, [R1+0x2d4c] ;  /* 0x002d4c00010d7983 */ /* 0x000ea20000300800 */
[----:B------:R-:W-:Y:S02]  /*dfbc0*/  PRMT R28, R24, 0x3340, R26 ;  /* 0x00003340181c7816 */ /* 0x000fe4000000001a */
[----:B------:R-:W-:Y:S01]  /*dfbd0*/  LOP3.LUT R9, R9, 0xffff, RZ, 0xc0, !PT ;  /* 0x0000ffff09097812 */ /* 0x000fe200078ec0ff */
[----:B------:R-:W3:Y:S04]  /*dfbe0*/  LDL.LU R29, [R1+0x248] ;  /* 0x00024800011d7983 */ /* 0x000ee80000300800 */
[----:B------:R-:W3:Y:S04]  /*dfbf0*/  LDL.LU R3, [R1+0x3800] ;  /* 0x0038000001037983 */ /* 0x000ee80000300800 */
[----:B------:R0:W-:Y:S04]  /*dfc00*/  STL [R1+0x7a4], R23 ;  /* 0x0007a41701007387 */ /* 0x0001e80000100800 */
[----:B------:R1:W-:Y:S01]  /*dfc10*/  STL [R1+0x7a8], R28 ;  /* 0x0007a81c01007387 */ /* 0x0003e20000100800 */
[----:B0-----:R-:W-:-:S02]  /*dfc20*/  SHF.R.U32.HI R23, RZ, 0x8, R24 ;  /* 0x00000008ff177819 */ /* 0x001fc40000011618 */
[----:B------:R-:W-:Y:S02]  /*dfc30*/  SHF.R.U32.HI R24, RZ, 0x8, R26 ;  /* 0x00000008ff187819 */ /* 0x000fe4000001161a */
[----:B-1----:R-:W-:Y:S02]  /*dfc40*/  SHF.R.U32.HI R28, RZ, 0x8, R9 ;  /* 0x00000008ff1c7819 */ /* 0x002fe40000011609 */
[--C-:B------:R-:W-:Y:S02]  /*dfc50*/  PRMT R26, R9, 0x3340, R25.reuse ;  /* 0x00003340091a7816 */ /* 0x100fe40000000019 */
[----:B------:R-:W4:Y:S04]  /*dfc60*/  LDL.LU R9, [R1+0x37fc] ;  /* 0x0037fc0001097983 */ /* 0x000f280000300800 */
[----:B------:R0:W-:Y:S01]  /*dfc70*/  STL [R1+0x790], R26 ;  /* 0x0007901a01007387 */ /* 0x0001e20000100800 */
[----:B------:R-:W-:-:S02]  /*dfc80*/  SHF.R.U32.HI R25, RZ, 0x8, R25 ;  /* 0x00000008ff197819 */ /* 0x000fc40000011619 */
[----:B0-----:R-:W-:Y:S02]  /*dfc90*/  SHF.R.U32.HI R26, RZ, 0x8, R12 ;  /* 0x00000008ff1a7819 */ /* 0x001fe4000001160c */
[----:B------:R-:W-:-:S05]  /*dfca0*/  PRMT R12, R12, 0x3340, R11 ;  /* 0x000033400c0c7816 */ /* 0x000fca000000000b */
[----:B------:R0:W-:Y:S01]  /*dfcb0*/  STL [R1+0x794], R12 ;  /* 0x0007940c01007387 */ /* 0x0001e20000100800 */
[----:B------:R-:W-:Y:S02]  /*dfcc0*/  SHF.R.U32.HI R11, RZ, 0x8, R11 ;  /* 0x00000008ff0b7819 */ /* 0x000fe4000001160b */
[----:B0-----:R-:W-:Y:S01]  /*dfcd0*/  LOP3.LUT R12, R26, 0xffff, RZ, 0xc0, !PT ;  /* 0x0000ffff1a0c7812 */ /* 0x001fe200078ec0ff */
[----:B------:R-:W-:Y:S01]  /*dfce0*/  IMAD.MOV.U32 R26, RZ, RZ, R21 ;  /* 0x000000ffff1a7224 */ /* 0x000fe200078e0015 */
[----:B------:R-:W-:Y:S01]  /*dfcf0*/  LOP3.LUT R21, R28, 0xffff, RZ, 0xc0, !PT ;  /* 0x0000ffff1c157812 */ /* 0x000fe200078ec0ff */
[----:B------:R-:W-:Y:S01]  /*dfd00*/  IMAD.MOV.U32 R28, RZ, RZ, R23 ;  /* 0x000000ffff1c7224 */ /* 0x000fe200078e0017 */
[----:B------:R-:W-:Y:S01]  /*dfd10*/  LOP3.LUT R23, R25, 0xffff, RZ, 0xc0, !PT ;  /* 0x0000ffff19177812 */ /* 0x000fe200078ec0ff */
        /* <DEDUP_REMOVED lines=12> */
[----:B------:R2:W-:Y:S04]  /*dfde0*/  STL [R1+0x11c], R12 ;  /* 0x00011c0c01007387 */ /* 0x0005e80000100800 */
[----:B------:R0:W-:Y:S01]  /*dfdf0*/  STL [R1+0x118], R11 ;  /* 0x0001180b01007387 */ /* 0x0001e20000100800 */
[----:B------:R-:W-:-:S03]  /*dfe00*/  LOP3.LUT R25, R2, 0xffff, RZ, 0xc0, !PT ;  /* 0x0000ffff02197812 */ /* 0x000fc600078ec0ff */
[----:B------:R-:W4:Y:S01]  /*dfe10*/  LDL.LU R2, [R1+0x2df8] ;  /* 0x002df80001027983 */ /* 0x000f220000300800 */
[----:B--2---:R-:W-:-:S03]  /*dfe20*/  LOP3.LUT R12, R13, 0xffff, RZ, 0xc0, !PT ;  /* 0x0000ffff0d0c7812 */ /* 0x004fc600078ec0ff */
[----:B------:R-:W2:Y:S04]  /*dfe30*/  LDL.LU R13, [R1+0x2df4] ;  /* 0x002df400010d7983 */ /* 0x000ea80000300800 */
[----:B------:R-:W2:Y:S01]  /*dfe40*/  LDL.LU R21, [R1+0x2d28] ;  /* 0x002d280001157983 */ /* 0x000ea20000300800 */
[----:B---3--:R-:W-:-:S03]  /*dfe50*/  LOP3.LUT R28, R29, 0xffff, RZ, 0xc0, !PT ;  /* 0x0000ffff1d1c7812 */ /* 0x008fc600078ec0ff */
[----:B------:R-:W3:Y:S04]  /*dfe60*/  LDL.LU R19, [R1+0x2d20] ;  /* 0x002d200001137983 */ /* 0x000ee80000300800 */
[----:B------:R-:W3:Y:S01]  /*dfe70*/  LDL.LU R29, [R1+0x3a4] ;  /* 0x0003a400011d7983 */ /* 0x000ee20000300800 */
[----:B----4-:R-:W-:-:S03]  /*dfe80*/  LOP3.LUT R26, R9, 0xffff, RZ, 0xc0, !PT ;  /* 0x0000ffff091a7812 */ /* 0x010fc600078ec0ff */
[----:B------:R-:W4:Y:S01]  /*dfe90*/  LDL.LU R9, [R1+0x3a0] ;  /* 0x0003a00001097983 */ /* 0x000f220000300800 */
[----:B------:R-:W-:Y:S02]  /*dfea0*/  LOP3.LUT R10, R10, 0xffff, RZ, 0xc0, !PT ;  /* 0x0000ffff0a0a7812 */ /* 0x000fe400078ec0ff */
[----:B------:R-:W-:Y:S02]  /*dfeb0*/  LOP3.LUT R17, R17, 0xffff, RZ, 0xc0, !PT ;  /* 0x0000ffff11117812 */ /* 0x000fe400078ec0ff */
[----:B------:R-:W-:Y:S02]  /*dfec0*/  PRMT R23, R10, 0x3340, R28 ;  /* 0x000033400a177816 */ /* 0x000fe4000000001c */
[----:B------:R-:W-:Y:S02]  /*dfed0*/  SHF.R.U32.HI R24, RZ, 0x8, R10 ;  /* 0x00000008ff187819 */ /* 0x000fe4000001160a */
[----:B------:R-:W-:Y:S02]  /*dfee0*/  SHF.R.U32.HI R10, RZ, 0x8, R28 ;  /* 0x00000008ff0a7819 */ /* 0x000fe4000001161c */
[----:B------:R-:W-:-:S02]  /*dfef0*/  LOP3.LUT R7, R7, 0xffff, RZ, 0xc0, !PT ;  /* 0x0000ffff07077812 */ /* 0x000fc400078ec0ff */
[----:B0-----:R-:W-:Y:S02]  /*dff00*/  LOP3.LUT R11, R4, 0xffff, RZ, 0xc0, !PT ;  /* 0x0000ffff040b7812 */ /* 0x001fe400078ec0ff */
[----:B------:R-:W-:Y:S01]  /*dff10*/  SHF.R.U32.HI R28, RZ, 0x8, R17 ;  /* 0x00000008ff1c7819 */ /* 0x000fe20000011611 */
[----:B------:R-:W4:Y:S01]  /*dff20*/  LDL.LU R4, [R1+0x37f8] ;  /* 0x0037f80001047983 */ /* 0x000f220000300800 */
[----:B------:R-:W-:-:S03]  /*dff30*/  PRMT R17, R17, 0x3340, R26 ;  /* 0x0000334011117816 */ /* 0x000fc6000000001a */
[----:B------:R0:W-:Y:S04]  /*dff40*/  STL [R1+0x774], R23 ;  /* 0x0007741701007387 */ /* 0x0001e80000100800 */
[----:B------:R1:W-:Y:S01]  /*dff50*/  STL [R1+0x778], R17 ;  /* 0x0007781101007387 */ /* 0x0003e20000100800 */
[----:B0-----:R-:W-:Y:S02]  /*dff60*/  SHF.R.U32.HI R23, RZ, 0x8, R26 ;  /* 0x00000008ff177819 */ /* 0x001fe4000001161a */
[----:B------:R-:W-:Y:S02]  /*dff70*/  PRMT R26, R7, 0x3340, R25 ;  /* 0x00003340071a7816 */ /* 0x000fe40000000019 */
[----:B-1----:R-:W-:Y:S02]  /*dff80*/  SHF.R.U32.HI R17, RZ, 0x8, R7 ;  /* 0x00000008ff117819 */ /* 0x002fe40000011607 */
[----:B------:R-:W4:Y:S04]  /*dff90*/  LDL.LU R7, [R1+0x37f4] ;  /* 0x0037f40001077983 */ /* 0x000f280000300800 */
[----:B------:R0:W-:Y:S01]  /*dffa0*/  STL [R1+0x770], R26 ;  /* 0x0007701a01007387 */ /* 0x0001e20000100800 */
[----:B------:R-:W-:-:S02]  /*dffb0*/  LOP3.LUT R24, R24, 0xffff, RZ, 0xc0, !PT ;  /* 0x0000ffff18187812 */ /* 0x000fc400078ec0ff */
[----:B------:R-:W-:Y:S02]  /*dffc0*/  LOP3.LUT R10, R10, 0xffff, RZ, 0xc0, !PT ;  /* 0x0000ffff0a0a7812 */ /* 0x000fe400078ec0ff */
[----:B0-----:R-:W-:Y:S02]  /*dffd0*/  SHF.R.U32.HI R26, RZ, 0x8, R25 ;  /* 0x00000008ff1a7819 */ /* 0x001fe40000011619 */
[----:B------:R-:W-:Y:S02]  /*dffe0*/  SHF.R.U32.HI R25, RZ, 0x8, R12 ;  /* 0x00000008ff197819 */ /* 0x000fe4000001160c */
[--C-:B------:R-:W-:Y:S02]  /*dfff0*/  PRMT R12, R12, 0x3340, R11.reuse ;  /* 0x000033400c0c7816 */ /* 0x100fe4000000000b */
[----:B------:R-:W-:Y:S02]  /*e0000*/  SHF.R.U32.HI R11, RZ, 0x8, R11 ;  /* 0x00000008ff0b7819 */ /* 0x000fe4000001160b */
[----:B------:R-:W-:-:S02]  /*e0010*/  LOP3.LUT R23, R23, 0xffff, RZ, 0xc0, !PT ;  /* 0x0000ffff17177812 */ /* 0x000fc400078ec0ff */
[----:B------:R-:W-:Y:S01]  /*e0020*/  LOP3.LUT R26, R26, 0xffff, RZ, 0xc0, !PT ;  /* 0x0000ffff1a1a7812 */ /* 0x000fe200078ec0ff */
[----:B------:R0:W-:Y:S01]  /*e0030*/  STL [R1+0x430], R12 ;  /* 0x0004300c01007387 */ /* 0x0001e20000100800 */
[----:B------:R-:W-:Y:S02]  /*e0040*/  LOP3.LUT R25, R25, 0xffff, RZ, 0xc0, !PT ;  /* 0x0000ffff19197812 */ /* 0x000fe400078ec0ff */
[----:B------:R-:W-:Y:S02]  /*e0050*/  LOP3.LUT R11, R11, 0xffff, RZ, 0xc0, !PT ;  /* 0x0000ffff0b0b7812 */ /* 0x000fe400078ec0ff */
[----:B------:R-:W-:Y:S02]  /*e0060*/  PRMT R24, R24, 0x3340, R10 ;  /* 0x0000334018187816 */ /* 0x000fe4000000000a */
[----:B0-----:R-:W-:Y:S02]  /*e0070*/  LOP3.LUT R12, R28, 0xffff, RZ, 0xc0, !PT ;  /* 0x0000ffff1c0c7812 */ /* 0x001fe400078ec0ff */
[----:B------:R-:W-:-:S02]  /*e0080*/  LOP3.LUT R28, R17, 0xffff, RZ, 0xc0, !PT ;  /* 0x0000ffff111c7812 */ /* 0x000fc400078ec0ff */
[----:B------:R-:W-:Y:S01]  /*e0090*/  PRMT R11, R25, 0x3340, R11 ;  /* 0x00003340190b7816 */ /* 0x000fe2000000000b */
[----:B------:R-:W4:Y:S01]  /*e00a0*/  LDL.LU R17, [R1+0x37f0] ;  /* 0x0037f00001117983 */ /* 0x000f220000300800 */
[----:B------:R-:W-:Y:S02]  /*e00b0*/  PRMT R23, R12, 0x3340, R23 ;  /* 0x000033400c177816 */ /* 0x000fe40000000017 */
[----:B------:R-:W-:Y:S01]  /*e00c0*/  PRMT R12, R28, 0x3340, R26 ;  /* 0x000033401c0c7816 */ /* 0x000fe2000000001a */
[----:B------:R-:W4:Y:S04]  /*e00d0*/  LDL.LU R10, [R1+0x37ec] ;  /* 0x0037ec00010a7983 */ /* 0x000f280000300800 */
[----:B------:R-:W-:Y:S04]  /*e00e0*/  STL [R1+0x114], R24 ;  /* 0x0001141801007387 */ /* 0x000fe80000100800 */
[----:B------:R-:W-:Y:S04]  /*e00f0*/  STL [R1+0x110], R23 ;  /* 0x0001101701007387 */ /* 0x000fe80000100800 */
[----:B------:R2:W-:Y:S04]  /*e0100*/  STL [R1+0x10c], R12 ;  /* 0x00010c0c01007387 */ /* 0x0005e80000100800 */
[----:B------:R0:W-:Y:S01]  /*e0110*/  STL [R1+0x108], R11 ;  /* 0x0001080b01007387 */ /* 0x0001e20000100800 */
[----:B------:R-:W-:-:S02]  /*e0120*/  LOP3.LUT R25, R5, 0xffff, RZ, 0xc0, !PT ;  /* 0x0000ffff05197812 */ /* 0x000fc400078ec0ff */
[----:B--2---:R-:W-:Y:S02]  /*e0130*/  LOP3.LUT R12, R21, 0xffff, RZ, 0xc0, !PT ;  /* 0x0000ffff150c7812 */ /* 0x004fe400078ec0ff */
[----:B------:R-:W2:Y:S04]  /*e0140*/  LDL.LU R21, [R1+0x2db8] ;  /* 0x002db80001157983 */ /* 0x000ea80000300800 */
[----:B------:R-:W2:Y:S01]  /*e0150*/  LDL.LU R5, [R1+0x2d78] ;  /* 0x002d780001057983 */ /* 0x000ea20000300800 */
[----:B---3--:R-:W-:Y:S02]  /*e0160*/  LOP3.LUT R23, R19, 0xffff, RZ, 0xc0, !PT ;  /* 0x0000ffff13177812 */ /* 0x008fe400078ec0ff */
[----:B------:R-:W-:Y:S02]  /*e0170*/  LOP3.LUT R28, R29, 0xffff, RZ, 0xc0, !PT ;  /* 0x0000ffff1d1c7812 */ /* 0x000fe400078ec0ff */
[----:B----4-:R-:W-:-:S02]  /*e0180*/  LOP3.LUT R26, R9, 0xffff, RZ, 0xc0, !PT ;  /* 0x0000ffff091a7812 */ /* 0x010fc400078ec0ff */
[----:B------:R-:W3:Y:S04]  /*e0190*/  LDL.LU R9, [R1+0x2d74] ;  /* 0x002d740001097983 */ /* 0x000ee80000300800 */
[----:B------:R-:W4:Y:S04]  /*e01a0*/  LDL.LU R19, [R1+0x2d38] ;  /* 0x002d380001137983 */ /* 0x000f280000300800 */
[----:B------:R-:W3:Y:S01]  /*e01b0*/  LDL.LU R29, [R1+0x24c] ;  /* 0x00024c00011d7983 */ /* 0x000ee20000300800 */
[----:B------:R-:W-:Y:S02]  /*e01c0*/  LOP3.LUT R2, R2, 0xffff, RZ, 0xc0, !PT ;  /* 0x0000ffff02027812 */ /* 0x000fe400078ec0ff */
[----:B------:R-:W-:-:S02]  /*e01d0*/  LOP3.LUT R13, R13, 0xffff, RZ, 0xc0, !PT ;  /* 0x0000ffff0d0d7812 */ /* 0x000fc400078ec0ff */
[----:B------:R-:W-:Y:S02]  /*e01e0*/  SHF.R.U32.HI R24, RZ, 0x8, R2 ;  /* 0x00000008ff187819 */ /* 0x000fe40000011602 */
[--C-:B------:R-:W-:Y:S02]  /*e01f0*/  PRMT R2, R2, 0x3340, R28.reuse ;  /* 0x0000334002027816 */ /* 0x100fe4000000001c */
[----:B0-----:R-:W-:Y:S02]  /*e0200*/  LOP3.LUT R11, R22, 0xffff, RZ, 0xc0, !PT ;  /* 0x0000ffff160b7812 */ /* 0x001fe400078ec0ff */
[----:B------:R-:W-:Y:S02]  /*e0210*/  SHF.R.U32.HI R22, RZ, 0x8, R28 ;  /* 0x00000008ff167819 */ /* 0x000fe4000001161c */
[----:B------:R-:W-:Y:S01]  /*e0220*/  PRMT R28, R13, 0x3340, R26 ;  /* 0x000033400d1c7816 */ /* 0x000fe2000000001a */
[----:B------:R0:W-:Y:S04]  /*e0230*/  STL [R1+0x36cc], R2 ;  /* 0x0036cc0201007387 */ /* 0x0001e80000100800 */
[----:B------:R1:W-:Y:S01]  /*e0240*/  STL [R1+0x34c], R28 ;  /* 0x00034c1c01007387 */ /* 0x0003e20000100800 */
[----:B0-----:R-:W-:Y:S01]  /*e0250*/  IMAD.MOV.U32 R2, RZ, RZ, R12 ;  /* 0x000000ffff027224 */ /* 0x001fe200078e000c */
[----:B------:R-:W-:-:S02]  /*e0260*/  SHF.R.U32.HI R12, RZ, 0x8, R13 ;  /* 0x00000008ff0c7819 */ /* 0x000fc4000001160d */
[----:B------:R-:W-:Y:S02]  /*e0270*/  SHF.R.U32.HI R13, RZ, 0x8, R26 ;  /* 0x00000008ff0d7819 */ /* 0x000fe4000001161a */
[----:B------:R-:W-:Y:S02]  /*e0280*/  SHF.R.U32.HI R26, RZ, 0x8, R23 ;  /* 0x00000008ff1a7819 */ /* 0x000fe40000011617 */
[----:B------:R-:W-:Y:S02]  /*e0290*/  PRMT R23, R23, 0x3340, R11 ;  /* 0x0000334017177816 */ /* 0x000fe4000000000b */
[----:B-1----:R-:W-:Y:S02]  /*e02a0*/  SHF.R.U32.HI R28, RZ, 0x8, R2 ;  /* 0x00000008ff1c7819 */ /* 0x002fe40000011602 */
[--C-:B------:R-:W-:Y:S02]  /*e02b0*/  PRMT R2, R2, 0x3340, R25.reuse ;  /* 0x0000334002027816 */ /* 0x100fe40000000019 */
[----:B------:R-:W-:Y:S01]  /*e02c0*/  SHF.R.U32.HI R25, RZ, 0x8, R25 ;  /* 0x00000008ff197819 */ /* 0x000fe20000011619 */
[----:B------:R0:W-:Y:S01]  /*e02d0*/  STL [R1+0x344], R23 ;  /* 0x0003441701007387 */ /* 0x0001e20000100800 */
[----:B------:R-:W-:-:S02]  /*e02e0*/  SHF.R.U32.HI R11, RZ, 0x8, R11 ;  /* 0x00000008ff0b7819 */ /* 0x000fc4000001160b */
[----:B0-----:R-:W-:Y:S01]  /*e02f0*/  LOP3.LUT R23, R28, 0xffff, RZ, 0xc0, !PT ;  /* 0x0000ffff1c177812 */ /* 0x001fe200078ec0ff */
[----:B------:R-:W-:Y:S01]  /*e0300*/  IMAD.MOV.U32 R28, RZ, RZ, R24 ;  /* 0x000000ffff1c7224 */ /* 0x000fe200078e0018 */
[----:B------:R-:W-:Y:S01]  /*e0310*/  LOP3.LUT R24, R25, 0xffff, RZ, 0xc0, !PT ;  /* 0x0000ffff19187812 */ /* 0x000fe200078ec0ff */
[----:B------:R-:W-:Y:S01]  /*e0320*/  IMAD.MOV.U32 R25, RZ, RZ, R12 ;  /* 0x000000ffff197224 */ /* 0x000fe200078e000c */
[----:B------:R-:W-:Y:S01]  /*e0330*/  LOP3.LUT R12, R26, 0xffff, RZ, 0xc0, !PT ;  /* 0x0000ffff1a0c7812 */ /* 0x000fe200078ec0ff */
[----:B------:R-:W-:Y:S01]  /*e0340*/  IMAD.MOV.U32 R26, RZ, RZ, R22 ;  /* 0x000000ffff1a7224 */ /* 0x000fe200078e0016 */
[----:B------:R-:W-:Y:S02]  /*e0350*/  LOP3.LUT R22, R11, 0xffff, RZ, 0xc0, !PT ;  /* 0x0000ffff0b167812 */ /* 0x000fe400078ec0ff */
[----:B------:R-:W-:Y:S02]  /*e0360*/  LOP3.LUT R28, R28, 0xffff, RZ, 0xc0, !PT ;  /* 0x0000ffff1c1c7812 */ /* 0x000fe400078ec0ff */
[----:B------:R-:W-:-:S02]  /*e0370*/  PRMT R23, R23, 0x3340, R24 ;  /* 0x0000334017177816 */ /* 0x000fc40000000018 */
[----:B------:R-:W-:Y:S02]  /*e0380*/  LOP3.LUT R25, R25, 0xffff, RZ, 0xc0, !PT ;  /* 0x0000ffff19197812 */ /* 0x000fe400078ec0ff */
[----:B------:R-:W-:Y:S02]  /*e0390*/  LOP3.LUT R26, R26, 0xffff, RZ, 0xc0, !PT ;  /* 0x0000ffff1a1a7812 */ /* 0x000fe400078ec0ff */
[----:B------:R-:W-:Y:S02]  /*e03a0*/  LOP3.LUT R11, R13, 0xffff, RZ, 0xc0, !PT ;  /* 0x0000ffff0d0b7812 */ /* 0x000fe400078ec0ff */
[----:B------:R-:W-:Y:S01]  /*e03b0*/  PRMT R12, R12, 0x3340, R22 ;  /* 0x000033400c0c7816 */ /* 0x000fe20000000016 */
[----:B------:R-:W4:Y:S01]  /*e03c0*/  LDL.LU R13, [R1+0x37e8] ;  /* 0x0037e800010d7983 */ /* 0x000f220000300800 */
[----:B------:R-:W-:-:S03]  /*e03d0*/  PRMT R22, R28, 0x3340, R26 ;  /* 0x000033401c167816 */ /* 0x000fc6000000001a */
[----:B------:R-:W-:Y:S01]  /*e03e0*/  STL [R1+0x104], R23 ;  /* 0x0001041701007387 */ /* 0x000fe20000100800 */
[----:B------:R-:W-:-:S03]  /*e03f0*/  PRMT R11, R25, 0x3340, R11 ;  /* 0x00003340190b7816 */ /* 0x000fc6000000000b */
[----:B------:R-:W-:Y:S04]  /*e0400*/  STL [R1+0x100], R12 ;  /* 0x0001000c01007387 */ /* 0x000fe80000100800 */
[----:B------:R-:W-:Y:S01]  /*e0410*/  STL [R1+0xd0], R22 ;  /* 0x0000d01601007387 */ /* 0x000fe20000100800 */
[----:B------:R-:W-:-:S03]  /*e0420*/  LOP3.LUT R26, R14, 0xffff, RZ, 0xc0, !PT ;  /* 0x0000ffff0e1a7812 */ /* 0x000fc600078ec0ff */
[----:B------:R0:W-:Y:S01]  /*e0430*/  STL [R1+0xd4], R11 ;  /* 0x0000d40b01007387 */ /* 0x0001e20000100800 */
[----:B------:R-:W-:Y:S02]  /*e0440*/  LOP3.LUT R25, R8, 0xffff, RZ, 0xc0, !PT ;  /* 0x0000ffff08197812 */ /* 0x000fe400078ec0ff */
[----:B0-----:R-:W-:Y:S02]  /*e0450*/  LOP3.LUT R11, R20, 0xffff, RZ, 0xc0, !PT ;  /* 0x0000ffff140b7812 */ /* 0x001fe400078ec0ff */
[----:B--2---:R-:W-:Y:S02]  /*e0460*/  LOP3.LUT R12, R21, 0xffff, RZ, 0xc0, !PT ;  /* 0x0000ffff150c7812 */ /* 0x004fe400078ec0ff */
[----:B------:R-:W-:Y:S01]  /*e0470*/  LOP3.LUT R5, R5, 0xffff, RZ, 0xc0, !PT ;  /* 0x0000ffff05057812 */ /* 0x000fe200078ec0ff */
[----:B------:R-:W2:Y:S01]  /*e0480*/  LDL.LU R21, [R1+0x2e18] ;  /* 0x002e180001157983 */ /* 0x000ea20000300800 */
[----:B------:R-:W-:Y:S02]  /*e0490*/  SHF.R.U32.HI R23, RZ, 0x8, R12 ;  /* 0x00000008ff177819 */ /* 0x000fe4000001160c */
[----:B---3--:R-:W-:-:S02]  /*e04a0*/  LOP3.LUT R28, R29, 0xffff, RZ, 0xc0, !PT ;  /* 0x0000ffff1d1c7812 */ /* 0x008fc400078ec0ff */
[----:B----4-:R-:W-:Y:S02]  /*e04b0*/  LOP3.LUT R24, R19, 0xffff, RZ, 0xc0, !PT ;  /* 0x0000ffff13187812 */ /* 0x010fe400078ec0ff */
[----:B------:R-:W3:Y:S01]  /*e04c0*/  LDL.LU R19, [R1+0x2e14] ;  /* 0x002e140001137983 */ /* 0x000ee20000300800 */
[--C-:B------:R-:W-:Y:S02]  /*e04d0*/  PRMT R12, R12, 0x3340, R28.reuse ;  /* 0x000033400c0c7816 */ /* 0x100fe4000000001c */
[----:B------:R-:W-:Y:S01]  /*e04e0*/  SHF.R.U32.HI R22, RZ, 0x8, R28 ;  /* 0x00000008ff167819 */ /* 0x000fe2000001161c */
[----:B------:R-:W4:Y:S01]  /*e04f0*/  LDL.LU R29, [R1+0x2dd8] ;  /* 0x002dd800011d7983 */ /* 0x000f220000300800 */
[----:B------:R-:W-:-:S03]  /*e0500*/  PRMT R28, R5, 0x3340, R26 ;  /* 0x00003340051c7816 */ /* 0x000fc6000000001a */
[----:B------:R-:W2:Y:S01]  /*e0510*/  LDL.LU R14, [R1+0x2dd4] ;  /* 0x002dd400010e7983 */ /* 0x000ea20000300800 */
[----:B------:R-:W-:-:S03]  /*e0520*/  LOP3.LUT R9, R9, 0xffff, RZ, 0xc0, !PT ;  /* 0x0000ffff09097812 */ /* 0x000fc600078ec0ff */
[----:B------:R-:W2:Y:S04]  /*e0530*/  LDL.LU R8, [R1+0x37e4] ;  /* 0x0037e40001087983 */ /* 0x000ea80000300800 */
[----:B------:R-:W2:Y:S04]  /*e0540*/  LDL.LU R20, [R1+0x3a8] ;  /* 0x0003a80001147983 */ /* 0x000ea80000300800 */
[----:B------:R-:W-:Y:S04]  /*e0550*/  STL [R1+0x1f4], R12 ;  /* 0x0001f40c01007387 */ /* 0x000fe80000100800 */
[----:B------:R0:W-:Y:S02]  /*e0560*/  STL [R1+0x1f0], R28 ;  /* 0x0001f01c01007387 */ /* 0x0001e40000100800 */
[----:B0-----:R-:W-:-:S02]  /*e0570*/  PRMT R28, R9, 0x3340, R25 ;  /* 0x00003340091c7816 */ /* 0x001fc40000000019 */
[----:B------:R-:W-:Y:S02]  /*e0580*/  SHF.R.U32.HI R12, RZ, 0x8, R5 ;  /* 0x00000008ff0c7819 */ /* 0x000fe40000011605 */
[----:B------:R-:W-:Y:S02]  /*e0590*/  SHF.R.U32.HI R5, RZ, 0x8, R9 ;  /* 0x00000008ff057819 */ /* 0x000fe40000011609 */
[----:B------:R-:W2:Y:S04]  /*e05a0*/  LDL.LU R9, [R1+0x37e0] ;  /* 0x0037e00001097983 */ /* 0x000ea80000300800 */
[----:B------:R0:W-:Y:S01]  /*e05b0*/  STL [R1+0x1d8], R28 ;  /* 0x0001d81c01007387 */ /* 0x0001e20000100800 */
[----:B------:R-:W-:Y:S02]  /*e05c0*/  SHF.R.U32.HI R26, RZ, 0x8, R26 ;  /* 0x00000008ff1a7819 */ /* 0x000fe4000001161a */
[----:B0-----:R-:W-:-:S02]  /*e05d0*/  SHF.R.U32.HI R28, RZ, 0x8, R24 ;  /* 0x00000008ff1c7819 */ /* 0x001fc40000011618 */
[----:B------:R-:W-:-:S05]  /*e05e0*/  PRMT R24, R24, 0x3340, R11 ;  /* 0x0000334018187816 */ /* 0x000fca000000000b */
[----:B------:R0:W-:Y:S02]  /*e05f0*/  STL [R1+0x1dc], R24 ;  /* 0x0001dc1801007387 */ /* 0x0001e40000100800 */
[----:B0-----:R-:W-:Y:S02]  /*e0600*/  LOP3.LUT R24, R22, 0xffff, RZ, 0xc0, !PT ;  /* 0x0000ffff16187812 */ /* 0x001fe400078ec0ff */
[----:B------:R-:W-:Y:S02]  /*e0610*/  LOP3.LUT R22, R26, 0xffff, RZ, 0xc0, !PT ;  /* 0x0000ffff1a167812 */ /* 0x000fe400078ec0ff */
[----:B------:R-:W-:Y:S02]  /*e0620*/  LOP3.LUT R26, R5, 0xffff, RZ, 0xc0, !PT ;  /* 0x0000ffff051a7812 */ /* 0x000fe400078ec0ff */
[----:B------:R-:W2:Y:S01]  /*e0630*/  LDL.LU R5, [R1+0x37dc] ;  /* 0x0037dc0001057983 */ /* 0x000ea20000300800 */
[----:B------:R-:W-:Y:S02]  /*e0640*/  SHF.R.U32.HI R25, RZ, 0x8, R25 ;  /* 0x00000008ff197819 */ /* 0x000fe40000011619 */
[----:B------:R-:W-:-:S02]  /*e0650*/  SHF.R.U32.HI R11, RZ, 0x8, R11 ;  /* 0x00000008ff0b7819 */ /* 0x000fc4000001160b */
[----:B------:R-:W-:Y:S02]  /*e0660*/  LOP3.LUT R23, R23, 0xffff, RZ, 0xc0, !PT ;  /* 0x0000ffff17177812 */ /* 0x000fe400078ec0ff */
[----:B------:R-:W-:Y:S02]  /*e0670*/  LOP3.LUT R12, R12, 0xffff, RZ, 0xc0, !PT ;  /* 0x0000ffff0c0c7812 */ /* 0x000fe400078ec0ff */
[----:B------:R-:W-:Y:S02]  /*e0680*/  LOP3.LUT R25, R25, 0xffff, RZ, 0xc0, !PT ;  /* 0x0000ffff19197812 */ /* 0x000fe400078ec0ff */
[----:B------:R-:W-:Y:S02]  /*e0690*/  LOP3.LUT R28, R28, 0xffff, RZ, 0xc0, !PT ;  /* 0x0000ffff1c1c7812 */ /* 0x000fe400078ec0ff */
[----:B------:R-:W-:Y:S02]  /*e06a0*/  LOP3.LUT R11, R11, 0xffff, RZ, 0xc0, !PT ;  /* 0x0000ffff0b0b7812 */ /* 0x000fe400078ec0ff */
[----:B------:R-:W-:-:S02]  /*e06b0*/  PRMT R23, R23, 0x3340, R24 ;  /* 0x0000334017177816 */ /* 0x000fc40000000018 */
[----:B------:R-:W-:Y:S02]  /*e06c0*/  PRMT R12, R12, 0x3340, R22 ;  /* 0x000033400c0c7816 */ /* 0x000fe40000000016 */
[----:B------:R-:W-:Y:S02]  /*e06d0*/  PRMT R22, R26, 0x3340, R25 ;  /* 0x000033401a167816 */ /* 0x000fe40000000019 */
[----:B------:R-:W-:Y:S01]  /*e06e0*/  PRMT R11, R28, 0x3340, R11 ;  /* 0x000033401c0b7816 */ /* 0x000fe2000000000b */
[----:B------:R3:W-:Y:S04]  /*e06f0*/  STL [R1+0xd8], R23 ;  /* 0x0000d81701007387 */ /* 0x0007e80000100800 */
[----:B------:R-:W-:Y:S04]  /*e0700*/  STL [R1+0xc0], R12 ;  /* 0x0000c00c01007387 */ /* 0x000fe80000100800 */
[----:B------:R2:W-:Y:S04]  /*e0710*/  STL [R1+0xc4], R22 ;  /* 0x0000c41601007387 */ /* 0x0005e80000100800 */
[----:B------:R0:W-:Y:S01]  /*e0720*/  STL [R1+0xc8], R11 ;  /* 0x0000c80b01007387 */ /* 0x0001e20000100800 */
[----:B---3--:R-:W-:-:S03]  /*e0730*/  LOP3.LUT R23, R19, 0xffff, RZ, 0xc0, !PT ;  /* 0x0000ffff13177812 */ /* 0x008fc600078ec0ff */
[----:B------:R-:W3:Y:S01]  /*e0740*/  LDL.LU R19, [R1+0x2d94] ;  /* 0x002d940001137983 */ /* 0x000ee20000300800 */
[----:B----4-:R-:W-:-:S03]  /*e0750*/  LOP3.LUT R24, R29, 0xffff, RZ, 0xc0, !PT ;  /* 0x0000ffff1d187812 */ /* 0x010fc600078ec0ff */
[----:B------:R-:W4:Y:S01]  /*e0760*/  LDL.LU R29, [R1+0x2d90] ;  /* 0x002d9000011d7983 */ /* 0x000f220000300800 */
[----:B--2---:R-:W-:-:S03]  /*e0770*/  LOP3.LUT R22, R14, 0xffff, RZ, 0xc0, !PT ;  /* 0x0000ffff0e167812 */ /* 0x004fc600078ec0ff */
[----:B------:R-:W2:Y:S01]  /*e0780*/  LDL.LU R14, [R1+0x2d58] ;  /* 0x002d5800010e7983 */ /* 0x000ea20000300800 */
[----:B------:R-:W-:-:S03]  /*e0790*/  LOP3.LUT R28, R5, 0xffff, RZ, 0xc0, !PT ;  /* 0x0000ffff051c7812 */ /* 0x000fc600078ec0ff */
[----:B------:R-:W2:Y:S01]  /*e07a0*/  LDL.LU R5, [R1+0x2d54] ;  /* 0x002d540001057983 */ /* 0x000ea20000300800 */
[----:B------:R-:W-:Y:S02]  /*e07b0*/  LOP3.LUT R12, R21, 0xffff, RZ, 0xc0, !PT ;  /* 0x0000ffff150c7812 */ /* 0x000fe400078ec0ff */
[----:B------:R-:W-:Y:S02]  /*e07c0*/  LOP3.LUT R26, R20, 0xffff, RZ, 0xc0, !PT ;  /* 0x0000ffff141a7812 */ /* 0x000fe400078ec0ff */
[----:B------:R-:W-:Y:S02]  /*e07d0*/  SHF.R.U32.HI R20, RZ, 0x8, R28 ;  /* 0x00000008ff147819 */ /* 0x000fe4000001161c */
[----:B------:R-:W-:Y:S02]  /*e07e0*/  SHF.R.U32.HI R21, RZ, 0x8, R12 ;  /* 0x00000008ff157819 */ /* 0x000fe4000001160c */
[----:B------:R-:W-:Y:S02]  /*e07f0*/  PRMT R12, R12, 0x3340, R28 ;  /* 0x000033400c0c7816 */ /* 0x000fe4000000001c */
[----:B------:R-:W-:-:S02]  /*e0800*/  LOP3.LUT R25, R9, 0xffff, RZ, 0xc0, !PT ;  /* 0x0000ffff09197812 */ /* 0x000fc400078ec0ff */
[----:B------:R-:W-:Y:S01]  /*e0810*/  PRMT R28, R23, 0x3340, R26 ;  /* 0x00003340171c7816 */ /* 0x000fe2000000001a */
[----:B------:R-:W2:Y:S01]  /*e0820*/  LDL.LU R9, [R1+0x37d8] ;  /* 0x0037d80001097983 */ /* 0x000ea20000300800 */
[----:B0-----:R-:W-:-:S03]  /*e0830*/  LOP3.LUT R11, R8, 0xffff, RZ, 0xc0, !PT ;  /* 0x0000ffff080b7812 */ /* 0x001fc600078ec0ff */
[----:B------:R-:W2:Y:S04]  /*e0840*/  LDL.LU R8, [R1+0x37d4] ;  /* 0x0037d40001087983 */ /* 0x000ea80000300800 */
[----:B------:R0:W-:Y:S04]  /*e0850*/  STL [R1+0x1c8], R12 ;  /* 0x0001c80c01007387 */ /* 0x0001e80000100800 */
[----:B------:R1:W-:Y:S01]  /*e0860*/  STL [R1+0x1cc], R28 ;  /* 0x0001cc1c01007387 */ /* 0x0003e20000100800 */
[----:B------:R-:W-:Y:S02]  /*e0870*/  SHF.R.U32.HI R26, RZ, 0x8, R26 ;  /* 0x00000008ff1a7819 */ /* 0x000fe4000001161a */
[----:B0-----:R-:W-:-:S02]  /*e0880*/  SHF.R.U32.HI R12, RZ, 0x8, R23 ;  /* 0x00000008ff0c7819 */ /* 0x001fc40000011617 */
[----:B------:R-:W-:Y:S02]  /*e0890*/  SHF.R.U32.HI R23, RZ, 0x8, R24 ;  /* 0x00000008ff177819 */ /* 0x000fe40000011618 */
[----:B------:R-:W-:Y:S02]  /*e08a0*/  PRMT R24, R24, 0x3340, R25 ;  /* 0x0000334018187816 */ /* 0x000fe40000000019 */
[----:B-1----:R-:W-:Y:S02]  /*e08b0*/  SHF.R.U32.HI R28, RZ, 0x8, R22 ;  /* 0x00000008ff1c7819 */ /* 0x002fe40000011616 */
[----:B------:R-:W-:Y:S02]  /*e08c0*/  PRMT R22, R22, 0x3340, R11 ;  /* 0x0000334016167816 */ /* 0x000fe4000000000b */
[----:B------:R-:W-:Y:S02]  /*e08d0*/  SHF.R.U32.HI R25, RZ, 0x8, R25 ;  /* 0x00000008ff197819 */ /* 0x000fe40000011619 */
[----:B------:R-:W-:Y:S01]  /*e08e0*/  SHF.R.U32.HI R11, RZ, 0x8, R11 ;  /* 0x00000008ff0b7819 */ /* 0x000fe2000001160b */
[----:B------:R-:W-:Y:S04]  /*e08f0*/  STL [R1+0x1c0], R24 ;  /* 0x0001c01801007387 */ /* 0x000fe80000100800 */
[----:B------:R0:W-:Y:S01]  /*e0900*/  STL [R1+0x1c4], R22 ;  /* 0x0001c41601007387 */ /* 0x0001e20000100800 */
[----:B------:R-:W-:-:S02]  /*e0910*/  LOP3.LUT R21, R21, 0xffff, RZ, 0xc0, !PT ;  /* 0x0000ffff15157812 */ /* 0x000fc400078ec0ff */
[----:B------:R-:W-:Y:S02]  /*e0920*/  LOP3.LUT R12, R12, 0xffff, RZ, 0xc0, !PT ;  /* 0x0000ffff0c0c7812 */ /* 0x000fe400078ec0ff */
[----:B------:R-:W-:Y:S02]  /*e0930*/  LOP3.LUT R25, R25, 0xffff, RZ, 0xc0, !PT ;  /* 0x0000ffff19197812 */ /* 0x000fe400078ec0ff */
[----:B------:R-:W-:Y:S02]  /*e0940*/  LOP3.LUT R28, R28, 0xffff, RZ, 0xc0, !PT ;  /* 0x0000ffff1c1c7812 */ /* 0x000fe400078ec0ff */
[----:B------:R-:W-:Y:S02]  /*e0950*/  LOP3.LUT R11, R11, 0xffff, RZ, 0xc0, !PT ;  /* 0x0000ffff0b0b7812 */ /* 0x000fe400078ec0ff */
[----:B0-----:R-:W-:Y:S02]  /*e0960*/  LOP3.LUT R22, R20, 0xffff, RZ, 0xc0, !PT ;  /* 0x0000ffff14167812 */ /* 0x001fe400078ec0ff */
[----:B------:R-:W-:-:S02]  /*e0970*/  LOP3.LUT R20, R26, 0xffff, RZ, 0xc0, !PT ;  /* 0x0000ffff1a147812 */ /* 0x000fc400078ec0ff */
[----:B------:R-:W-:Y:S02]  /*e0980*/  LOP3.LUT R26, R23, 0xffff, RZ, 0xc0, !PT ;  /* 0x0000ffff171a7812 */ /* 0x000fe400078ec0ff */
[----:B------:R-:W-:Y:S02]  /*e0990*/  PRMT R21, R21, 0x3340, R22 ;  /* 0x0000334015157816 */ /* 0x000fe40000000016 */
[----:B------:R-:W-:Y:S02]  /*e09a0*/  PRMT R12, R12, 0x3340, R20 ;  /* 0x000033400c0c7816 */ /* 0x000fe40000000014 */
[----:B------:R-:W-:Y:S02]  /*e09b0*/  PRMT R20, R26, 0x3340, R25 ;  /* 0x000033401a147816 */ /* 0x000fe40000000019 */
[----:B------:R-:W-:Y:S01]  /*e09c0*/  PRMT R11, R28, 0x3340, R11 ;  /* 0x000033401c0b7816 */ /* 0x000fe2000000000b */
[----:B------:R-:W-:Y:S04]  /*e09d0*/  STL [R1+0xf8], R21 ;  /* 0x0000f81501007387 */ /* 0x000fe80000100800 */
[----:B------:R3:W-:Y:S04]  /*e09e0*/  STL [R1+0xf4], R12 ;  /* 0x0000f40c01007387 */ /* 0x0007e80000100800 */
[----:B------:R4:W-:Y:S04]  /*e09f0*/  STL [R1+0xf0], R20 ;  /* 0x0000f01401007387 */ /* 0x0009e80000100800 */
[----:B------:R0:W-:Y:S01]  /*e0a00*/  STL [R1+0xdc], R11 ;  /* 0x0000dc0b01007387 */ /* 0x0001e20000100800 */
[----:B------:R-:W-:-:S02]  /*e0a10*/  LOP3.LUT R28, R4, 0xffff, RZ, 0xc0, !PT ;  /* 0x0000ffff041c7812 */ /* 0x000fc400078ec0ff */
[----:B------:R-:W-:Y:S02]  /*e0a20*/  LOP3.LUT R26, R3, 0xffff, RZ, 0xc0, !PT ;  /* 0x0000ffff031a7812 */ /* 0x000fe400078ec0ff */
[----:B---3--:R-:W-:Y:S02]  /*e0a30*/  LOP3.LUT R12, R19, 0xffff, RZ, 0xc0, !PT ;  /* 0x0000ffff130c7812 */ /* 0x008fe400078ec0ff */
[----:B----4-:R-:W-:Y:S02]  /*e0a40*/  LOP3.LUT R20, R29, 0xffff, RZ, 0xc0, !PT ;  /* 0x0000ffff1d147812 */ /* 0x010fe400078ec0ff */
[----:B------:R-:W3:Y:S01]  /*e0a50*/  LDL.LU R29, [R1+0x2e30] ;  /* 0x002e3000011d7983 */ /* 0x000ee20000300800 */
[----:B--2---:R-:W-:-:S03]  /*e0a60*/  LOP3.LUT R21, R14, 0xffff, RZ, 0xc0, !PT ;  /* 0x0000ffff0e157812 */ /* 0x004fc600078ec0ff */
[----:B------:R-:W2:Y:S04]  /*e0a70*/  LDL.LU R14, [R1+0x2e2c] ;  /* 0x002e2c00010e7983 */ /* 0x000ea80000300800 */
[----:B------:R-:W4:Y:S01]  /*e0a80*/  LDL.LU R4, [R1+0x2df0] ;  /* 0x002df00001047983 */ /* 0x000f220000300800 */
[----:B------:R-:W-:-:S03]  /*e0a90*/  LOP3.LUT R19, R5, 0xffff, RZ, 0xc0, !PT ;  /* 0x0000ffff05137812 */ /* 0x000fc600078ec0ff */
[----:B------:R-:W3:Y:S04]  /*e0aa0*/  LDL.LU R5, [R1+0x2db0] ;  /* 0x002db00001057983 */ /* 0x000ee80000300800 */
[----:B------:R-:W3:Y:S01]  /*e0ab0*/  LDL.LU R3, [R1+0x37d0] ;  /* 0x0037d00001037983 */ /* 0x000ee20000300800 */
[----:B------:R-:W-:Y:S02]  /*e0ac0*/  PRMT R22, R12, 0x3340, R28 ;  /* 0x000033400c167816 */ /* 0x000fe4000000001c */
[----:B------:R-:W-:Y:S02]  /*e0ad0*/  LOP3.LUT R25, R18, 0xffff, RZ, 0xc0, !PT ;  /* 0x0000ffff12197812 */ /* 0x000fe400078ec0ff */
[----:B0-----:R-:W-:Y:S02]  /*e0ae0*/  LOP3.LUT R11, R16, 0xffff, RZ, 0xc0, !PT ;  /* 0x0000ffff100b7812 */ /* 0x001fe400078ec0ff */
[----:B------:R-:W-:-:S02]  /*e0af0*/  SHF.R.U32.HI R18, RZ, 0x8, R12 ;  /* 0x00000008ff127819 */ /* 0x000fc4000001160c */
[----:B------:R-:W-:Y:S01]  /*e0b00*/  SHF.R.U32.HI R16, RZ, 0x8, R28 ;  /* 0x00000008ff107819 */ /* 0x000fe2000001161c */
[----:B------:R0:W-:Y:S01]  /*e0b10*/  STL [R1+0x1ac], R22 ;  /* 0x0001ac1601007387 */ /* 0x0001e20000100800 */
[----:B------:R-:W-:Y:S02]  /*e0b20*/  SHF.R.U32.HI R12, RZ, 0x8, R20 ;  /* 0x00000008ff0c7819 */ /* 0x000fe40000011614 */
[--C-:B------:R-:W-:Y:S02]  /*e0b30*/  SHF.R.U32.HI R28, RZ, 0x8, R26.reuse ;  /* 0x00000008ff1c7819 */ /* 0x100fe4000001161a */
[----:B0-----:R-:W-:Y:S02]  /*e0b40*/  PRMT R22, R20, 0x3340, R26 ;  /* 0x0000334014167816 */ /* 0x001fe4000000001a */
[----:B------:R-:W-:Y:S02]  /*e0b50*/  SHF.R.U32.HI R20, RZ, 0x8, R21 ;  /* 0x00000008ff147819 */ /* 0x000fe40000011615 */
[----:B------:R-:W-:-:S02]  /*e0b60*/  PRMT R21, R21, 0x3340, R25 ;  /* 0x0000334015157816 */ /* 0x000fc40000000019 */
[----:B------:R-:W-:Y:S02]  /*e0b70*/  SHF.R.U32.HI R26, RZ, 0x8, R25 ;  /* 0x00000008ff1a7819 */ /* 0x000fe40000011619 */
[----:B------:R-:W-:Y:S02]  /*e0b80*/  SHF.R.U32.HI R25, RZ, 0x8, R19 ;  /* 0x00000008ff197819 */ /* 0x000fe40000011613 */
[--C-:B------:R-:W-:Y:S01]  /*e0b90*/  PRMT R19, R19, 0x3340, R11.reuse ;  /* 0x0000334013137816 */ /* 0x100fe2000000000b */
[----:B------:R-:W-:Y:S04]  /*e0ba0*/  STL [R1+0x1a8], R22 ;  /* 0x0001a81601007387 */ /* 0x000fe80000100800 */
[----:B------:R-:W-:Y:S01]  /*e0bb0*/  STL [R1+0x1a4], R21 ;  /* 0x0001a41501007387 */ /* 0x000fe20000100800 */
[----:B------:R-:W-:-:S02]  /*e0bc0*/  SHF.R.U32.HI R11, RZ, 0x8, R11 ;  /* 0x00000008ff0b7819 */ /* 0x000fc4000001160b */
[----:B------:R-:W-:Y:S01]  /*e0bd0*/  LOP3.LUT R18, R18, 0xffff, RZ, 0xc0, !PT ;  /* 0x0000ffff12127812 */ /* 0x000fe200078ec0ff */
[----:B------:R0:W-:Y:S01]  /*e0be0*/  STL [R1+0x1a0], R19 ;  /* 0x0001a01301007387 */ /* 0x0001e20000100800 */
[----:B------:R-:W-:Y:S02]  /*e0bf0*/  LOP3.LUT R12, R12, 0xffff, RZ, 0xc0, !PT ;  /* 0x0000ffff0c0c7812 */ /* 0x000fe400078ec0ff */
[----:B------:R-:W-:Y:S02]  /*e0c00*/  LOP3.LUT R26, R26, 0xffff, RZ, 0xc0, !PT ;  /* 0x0000ffff1a1a7812 */ /* 0x000fe400078ec0ff */
[----:B------:R-:W-:Y:S02]  /*e0c10*/  LOP3.LUT R25, R25, 0xffff, RZ, 0xc0, !PT ;  /* 0x0000ffff19197812 */ /* 0x000fe400078ec0ff */
[----:B------:R-:W-:Y:S02]  /*e0c20*/  LOP3.LUT R11, R11, 0xffff, RZ, 0xc0, !PT ;  /* 0x0000ffff0b0b7812 */ /* 0x000fe400078ec0ff */
[----:B0-----:R-:W-:-:S02]  /*e0c30*/  LOP3.LUT R19, R16, 0xffff, RZ, 0xc0, !PT ;  /* 0x0000ffff10137812 */ /* 0x001fc400078ec0ff */
[----:B------:R-:W-:Y:S02]  /*e0c40*/  LOP3.LUT R16, R28, 0xffff, RZ, 0xc0, !PT ;  /* 0x0000ffff1c107812 */ /* 0x000fe400078ec0ff */
[----:B------:R-:W-:Y:S02]  /*e0c50*/  LOP3.LUT R28, R20, 0xffff, RZ, 0xc0, !PT ;  /* 0x0000ffff141c7812 */ /* 0x000fe400078ec0ff */
[----:B------:R-:W-:Y:S02]  /*e0c60*/  PRMT R18, R18, 0x3340, R19 ;  /* 0x0000334012127816 */ /* 0x000fe40000000013 */
[----:B------:R-:W-:Y:S02]  /*e0c70*/  PRMT R12, R12, 0x3340, R16 ;  /* 0x000033400c0c7816 */ /* 0x000fe40000000010 */
[----:B------:R-:W-:Y:S02]  /*e0c80*/  PRMT R16, R28, 0x3340, R26 ;  /* 0x000033401c107816 */ /* 0x000fe4000000001a */
[----:B------:R-:W-:Y:S01]  /*e0c90*/  PRMT R11, R25, 0x3340, R11 ;  /* 0x00003340190b7816 */ /* 0x000fe2000000000b */
[----:B------:R3:W-:Y:S04]  /*e0ca0*/  STL [R1+0x30], R18 ;  /* 0x0000301201007387 */ /* 0x0007e80000100800 */
[----:B------:R0:W-:Y:S04]  /*e0cb0*/  STL [R1+0x34], R12 ;  /* 0x0000340c01007387 */ /* 0x0001e80000100800 */
[----:B------:R-:W-:Y:S04]  /*e0cc0*/  STL [R1+0x38], R16 ;  /* 0x0000381001007387 */ /* 0x000fe80000100800 */
[----:B------:R1:W-:Y:S01]  /*e0cd0*/  STL [R1+0x3c], R11 ;  /* 0x00003c0b01007387 */ /* 0x0003e20000100800 */
[----:B------:R-:W-:-:S02]  /*e0ce0*/  LOP3.LUT R26, R8, 0xffff, RZ, 0xc0, !PT ;  /* 0x0000ffff081a7812 */ /* 0x000fc400078ec0ff */
[----:B------:R-:W-:Y:S02]  /*e0cf0*/  LOP3.LUT R25, R9, 0xffff, RZ, 0xc0, !PT ;  /* 0x0000ffff09197812 */ /* 0x000fe400078ec0ff */
[----:B--2---:R-:W-:Y:S02]  /*e0d00*/  LOP3.LUT R19, R14, 0xffff, RZ, 0xc0, !PT ;  /* 0x0000ffff0e137812 */ /* 0x004fe400078ec0ff */
[----:B----4-:R-:W-:Y:S02]  /*e0d10*/  LOP3.LUT R20, R4, 0xffff, RZ, 0xc0, !PT ;  /* 0x0000ffff04147812 */ /* 0x010fe400078ec0ff */
[----:B---3--:R-:W-:Y:S02]  /*e0d20*/  LOP3.LUT R18, R5, 0xffff, RZ, 0xc0, !PT ;  /* 0x0000ffff05127812 */ /* 0x008fe400078ec0ff */
[----:B------:R-:W2:Y:S04]  /*e0d30*/  LDL.LU R5, [R1+0x2e48] ;  /* 0x002e480001057983 */ /* 0x000ea80000300800 */
[----:B------:R-:W3:Y:S01]  /*e0d40*/  LDL.LU R14, [R1+0x2e3c] ;  /* 0x002e3c00010e7983 */ /* 0x000ee20000300800 */
[----:B------:R-:W-:-:S03]  /*e0d50*/  LOP3.LUT R28, R3, 0xffff, RZ, 0xc0, !PT ;  /* 0x0000ffff031c7812 */ /* 0x000fc600078ec0ff */
[----:B------:R-:W4:Y:S04]  /*e0d60*/  LDL.LU R4, [R1+0x2db4] ;  /* 0x002db40001047983 */ /* 0x000f280000300800 */
[----:B------:R-:W2:Y:S04]  /*e0d70*/  LDL.LU R3, [R1+0x2d7c] ;  /* 0x002d7c0001037983 */ /* 0x000ea80000300800 */
[----:B------:R-:W2:Y:S04]  /*e0d80*/  LDL.LU R8, [R1+0x37cc] ;  /* 0x0037cc0001087983 */ /* 0x000ea80000300800 */
[----:B------:R-:W3:Y:S01]  /*e0d90*/  LDL.LU R9, [R1+0x37c8] ;  /* 0x0037c80001097983 */ /* 0x000ee20000300800 */
[----:B0-----:R-:W-:-:S04]  /*e0da0*/  LOP3.LUT R12, R29, 0xffff, RZ, 0xc0, !PT ;  /* 0x0000ffff1d0c7812 */ /* 0x001fc800078ec0ff */
[----:B------:R-:W-:Y:S02]  /*e0db0*/  PRMT R21, R12, 0x3340, R28 ;  /* 0x000033400c157816 */ /* 0x000fe4000000001c */
[----:B-1----:R-:W-:Y:S02]  /*e0dc0*/  LOP3.LUT R11, R17, 0xffff, RZ, 0xc0, !PT ;  /* 0x0000ffff110b7812 */ /* 0x002fe400078ec0ff */
[----:B------:R-:W-:Y:S02]  /*e0dd0*/  SHF.R.U32.HI R17, RZ, 0x8, R12 ;  /* 0x00000008ff117819 */ /* 0x000fe4000001160c */
[----:B------:R-:W-:Y:S02]  /*e0de0*/  SHF.R.U32.HI R16, RZ, 0x8, R28 ;  /* 0x00000008ff107819 */ /* 0x000fe4000001161c */
[----:B------:R-:W-:Y:S01]  /*e0df0*/  SHF.R.U32.HI R12, RZ, 0x8, R19 ;  /* 0x00000008ff0c7819 */ /* 0x000fe20000011613 */
[----:B------:R0:W-:Y:S01]  /*e0e00*/  STL [R1+0x14c], R21 ;  /* 0x00014c1501007387 */ /* 0x0001e20000100800 */
[----:B------:R-:W-:-:S02]  /*e0e10*/  SHF.R.U32.HI R28, RZ, 0x8, R26 ;  /* 0x00000008ff1c7819 */ /* 0x000fc4000001161a */
[----:B0-----:R-:W-:Y:S02]  /*e0e20*/  PRMT R21, R19, 0x3340, R26 ;  /* 0x0000334013157816 */ /* 0x001fe4000000001a */
[----:B------:R-:W-:Y:S02]  /*e0e30*/  SHF.R.U32.HI R19, RZ, 0x8, R20 ;  /* 0x00000008ff137819 */ /* 0x000fe40000011614 */
[--C-:B------:R-:W-:Y:S02]  /*e0e40*/  PRMT R20, R20, 0x3340, R25.reuse ;  /* 0x0000334014147816 */ /* 0x100fe40000000019 */
        /* <DEDUP_REMOVED lines=27> */
[----:B------:R-:W2:Y:S04]  /*e1000*/  LDL.LU R9, [R1+0x2e10] ;  /* 0x002e100001097983 */ /* 0x000ea80000300800 */
[----:B------:R-:W3:Y:S04]  /*e1010*/  LDL.LU R8, [R1+0x2e0c] ;  /* 0x002e0c0001087983 */ /* 0x000ee80000300800 */
[----:B------:R-:W2:Y:S04]  /*e1020*/  LDL.LU R6, [R1+0x2dd0] ;  /* 0x002dd00001067983 */ /* 0x000ea80000300800 */
[----:B------:R-:W2:Y:S04]  /*e1030*/  LDL.LU R7, [R1+0x2dcc] ;  /* 0x002dcc0001077983 */ /* 0x000ea80000300800 */
[----:B------:R-:W2:Y:S04]  /*e1040*/  LDL.LU R29, [R1+0x260] ;  /* 0x00026000011d7983 */ /* 0x000ea80000300800 */
[----:B------:R-:W3:Y:S01]  /*e1050*/  LDL.LU R17, [R1+0x25c] ;  /* 0x00025c0001117983 */ /* 0x000ee20000300800 */
[----:B------:R-:W-:-:S02]  /*e1060*/  LOP3.LUT R5, R5, 0xffff, RZ, 0xc0, !PT ;  /* 0x0000ffff05057812 */ /* 0x000fc400078ec0ff */
[----:B------:R-:W-:Y:S02]  /*e1070*/  LOP3.LUT R12, R14, 0xffff, RZ, 0xc0, !PT ;  /* 0x0000ffff0e0c7812 */ /* 0x000fe400078ec0ff */
[----:B------:R-:W-:Y:S02]  /*e1080*/  SHF.R.U32.HI R20, RZ, 0x8, R5 ;  /* 0x00000008ff147819 */ /* 0x000fe40000011605 */
[----:B------:R-:W-:Y:S02]  /*e1090*/  PRMT R5, R5, 0x3340, R28 ;  /* 0x0000334005057816 */ /* 0x000fe4000000001c */
[----:B------:R-:W-:Y:S02]  /*e10a0*/  PRMT R14, R12, 0x3340, R26 ;  /* 0x000033400c0e7816 */ /* 0x000fe4000000001a */
[----:B----4-:R-:W-:Y:S02]  /*e10b0*/  LOP3.LUT R4, R4, 0xffff, RZ, 0xc0, !PT ;  /* 0x0000ffff04047812 */ /* 0x010fe400078ec0ff */
[----:B------:R-:W-:-:S02]  /*e10c0*/  LOP3.LUT R3, R3, 0xffff, RZ, 0xc0, !PT ;  /* 0x0000ffff03037812 */ /* 0x000fc400078ec0ff */
[----:B------:R-:W-:Y:S01]  /*e10d0*/  SHF.R.U32.HI R19, RZ, 0x8, R28 ;  /* 0x00000008ff137819 */ /* 0x000fe2000001161c */
[----:B------:R0:W-:Y:S04]  /*e10e0*/  STL [R1+0x36c4], R5 ;  /* 0x0036c40501007387 */ /* 0x0001e80000100800 */
[----:B------:R1:W-:Y:S01]  /*e10f0*/  STL [R1+0x36c0], R14 ;  /* 0x0036c00e01007387 */ /* 0x0003e20000100800 */
[----:B------:R-:W-:Y:S02]  /*e1100*/  SHF.R.U32.HI R18, RZ, 0x8, R26 ;  /* 0x00000008ff127819 */ /* 0x000fe4000001161a */
[----:B------:R-:W-:Y:S02]  /*e1110*/  SHF.R.U32.HI R28, RZ, 0x8, R4 ;  /* 0x00000008ff1c7819 */ /* 0x000fe40000011604 */
[----:B------:R-:W-:-:S02]  /*e1120*/  SHF.R.U32.HI R26, RZ, 0x8, R3 ;  /* 0x00000008ff1a7819 */ /* 0x000fc40000011603 */
[----:B------:R-:W-:Y:S02]  /*e1130*/  SHF.R.U32.HI R21, RZ, 0x8, R12 ;  /* 0x00000008ff157819 */ /* 0x000fe4000001160c */
[--C-:B0-----:R-:W-:Y:S02]  /*e1140*/  PRMT R5, R4, 0x3340, R25.reuse ;  /* 0x0000334004057816 */ /* 0x101fe40000000019 */
[----:B------:R-:W-:Y:S02]  /*e1150*/  SHF.R.U32.HI R25, RZ, 0x8, R25 ;  /* 0x00000008ff197819 */ /* 0x000fe40000011619 */
[--C-:B-1----:R-:W-:Y:S02]  /*e1160*/  PRMT R14, R3, 0x3340, R11.reuse ;  /* 0x00003340030e7816 */ /* 0x102fe4000000000b */
[----:B------:R-:W-:Y:S02]  /*e1170*/  SHF.R.U32.HI R11, RZ, 0x8, R11 ;  /* 0x00000008ff0b7819 */ /* 0x000fe4000001160b */
[----:B------:R-:W-:-:S02]  /*e1180*/  LOP3.LUT R12, R28, 0xffff, RZ, 0xc0, !PT ;  /* 0x0000ffff1c0c7812 */ /* 0x000fc400078ec0ff */
[----:B------:R-:W-:Y:S02]  /*e1190*/  LOP3.LUT R16, R25, 0xffff, RZ, 0xc0, !PT ;  /* 0x0000ffff19107812 */ /* 0x000fe400078ec0ff */
[----:B------:R-:W-:Y:S02]  /*e11a0*/  LOP3.LUT R3, R26, 0xffff, RZ, 0xc0, !PT ;  /* 0x0000ffff1a037812 */ /* 0x000fe400078ec0ff */
[----:B------:R-:W-:Y:S02]  /*e11b0*/  LOP3.LUT R4, R11, 0xffff, RZ, 0xc0, !PT ;  /* 0x0000ffff0b047812 */ /* 0x000fe400078ec0ff */
[----:B------:R-:W-:Y:S02]  /*e11c0*/  PRMT R16, R12, 0x3340, R16 ;  /* 0x000033400c107816 */ /* 0x000fe40000000010 */
[----:B------:R-:W-:Y:S02]  /*e11d0*/  LOP3.LUT R28, R21, 0xffff, RZ, 0xc0, !PT ;  /* 0x0000ffff151c7812 */ /* 0x000fe400078ec0ff */
[----:B------:R-:W-:-:S02]  /*e11e0*/  PRMT R12, R3, 0x3340, R4 ;  /* 0x00003340030c7816 */ /* 0x000fc40000000004 */
[----:B------:R-:W-:Y:S02]  /*e11f0*/  LOP3.LUT R11, R18, 0xffff, RZ, 0xc0, !PT ;  /* 0x0000ffff120b7812 */ /* 0x000fe400078ec0ff */
[----:B------:R-:W-:Y:S01]  /*e1200*/  LOP3.LUT R26, R20, 0xffff, RZ, 0xc0, !PT ;  /* 0x0000ffff141a7812 */ /* 0x000fe200078ec0ff */
[----:B------:R-:W-:Y:S01]  /*e1210*/  STL [R1+0x48], R16 ;  /* 0x0000481001007387 */ /* 0x000fe20000100800 */
[----:B------:R-:W-:Y:S02]  /*e1220*/  LOP3.LUT R25, R19, 0xffff, RZ, 0xc0, !PT ;  /* 0x0000ffff13197812 */ /* 0x000fe400078ec0ff */
[----:B------:R-:W-:Y:S01]  /*e1230*/  PRMT R3, R28, 0x3340, R11 ;  /* 0x000033401c037816 */ /* 0x000fe2000000000b */
[----:B------:R0:W-:Y:S04]  /*e1240*/  STL [R1+0x44], R12 ;  /* 0x0000440c01007387 */ /* 0x0001e80000100800 */
[----:B------:R-:W4:Y:S01]  /*e1250*/  LDL.LU R21, [R1+0x2e64] ;  /* 0x002e640001157983 */ /* 0x000f220000300800 */
[----:B------:R-:W-:-:S02]  /*e1260*/  PRMT R4, R26, 0x3340, R25 ;  /* 0x000033401a047816 */ /* 0x000fc40000000019 */
[----:B--2---:R-:W-:Y:S02]  /*e1270*/  LOP3.LUT R28, R29, 0xffff, RZ, 0xc0, !PT ;  /* 0x0000ffff1d1c7812 */ /* 0x004fe400078ec0ff */
[----:B------:R-:W2:Y:S04]  /*e1280*/  LDL.LU R29, [R1+0x2e60] ;  /* 0x002e6000011d7983 */ /* 0x000ea80000300800 */
[----:B------:R-:W2:Y:S04]  /*e1290*/  LDL.LU R20, [R1+0x2d8c] ;  /* 0x002d8c0001147983 */ /* 0x000ea80000300800 */
[----:B------:R-:W2:Y:S01]  /*e12a0*/  LDL.LU R18, [R1+0x2da0] ;  /* 0x002da00001127983 */ /* 0x000ea20000300800 */
[----:B---3--:R-:W-:-:S03]  /*e12b0*/  LOP3.LUT R26, R17, 0xffff, RZ, 0xc0, !PT ;  /* 0x0000ffff111a7812 */ /* 0x008fc600078ec0ff */
[----:B------:R-:W3:Y:S04]  /*e12c0*/  LDL.LU R19, [R1+0x3d4] ;  /* 0x0003d40001137983 */ /* 0x000ee80000300800 */
[----:B------:R-:W2:Y:S01]  /*e12d0*/  LDL.LU R17, [R1+0x3d0] ;  /* 0x0003d00001117983 */ /* 0x000ea20000300800 */
[----:B------:R-:W-:Y:S02]  /*e12e0*/  LOP3.LUT R9, R9, 0xffff, RZ, 0xc0, !PT ;  /* 0x0000ffff09097812 */ /* 0x000fe400078ec0ff */
[----:B------:R-:W-:Y:S02]  /*e12f0*/  LOP3.LUT R8, R8, 0xffff, RZ, 0xc0, !PT ;  /* 0x0000ffff08087812 */ /* 0x000fe400078ec0ff */
[----:B------:R-:W-:Y:S02]  /*e1300*/  LOP3.LUT R6, R6, 0xffff, RZ, 0xc0, !PT ;  /* 0x0000ffff06067812 */ /* 0x000fe400078ec0ff */
[----:B------:R-:W-:-:S02]  /*e1310*/  LOP3.LUT R7, R7, 0xffff, RZ, 0xc0, !PT ;  /* 0x0000ffff07077812 */ /* 0x000fc400078ec0ff */
[----:B------:R-:W-:Y:S02]  /*e1320*/  LOP3.LUT R25, R13, 0xffff, RZ, 0xc0, !PT ;  /* 0x0000ffff0d197812 */ /* 0x000fe400078ec0ff */
[----:B------:R-:W-:Y:S02]  /*e1330*/  LOP3.LUT R11, R10, 0xffff, RZ, 0xc0, !PT ;  /* 0x0000ffff0a0b7812 */ /* 0x000fe400078ec0ff */
[--C-:B------:R-:W-:Y:S02]  /*e1340*/  PRMT R10, R9, 0x3340, R28.reuse ;  /* 0x00003340090a7816 */ /* 0x100fe4000000001c */
[----:B------:R-:W-:Y:S02]  /*e1350*/  SHF.R.U32.HI R13, RZ, 0x8, R28 ;  /* 0x00000008ff0d7819 */ /* 0x000fe4000001161c */
[----:B0-----:R-:W-:Y:S02]  /*e1360*/  SHF.R.U32.HI R12, RZ, 0x8, R9 ;  /* 0x00000008ff0c7819 */ /* 0x001fe40000011609 */
[----:B------:R-:W-:-:S02]  /*e1370*/  SHF.R.U32.HI R28, RZ, 0x8, R8 ;  /* 0x00000008ff1c7819 */ /* 0x000fc40000011608 */
[--C-:B------:R-:W-:Y:S02]  /*e1380*/  PRMT R8, R8, 0x3340, R26.reuse ;  /* 0x0000334008087816 */ /* 0x100fe4000000001a */
[----:B------:R-:W-:Y:S02]  /*e1390*/  SHF.R.U32.HI R9, RZ, 0x8, R26 ;  /* 0x00000008ff097819 */ /* 0x000fe4000001161a */
[----:B------:R-:W-:Y:S02]  /*e13a0*/  SHF.R.U32.HI R16, RZ, 0x8, R6 ;  /* 0x00000008ff107819 */ /* 0x000fe40000011606 */
[--C-:B------:R-:W-:Y:S02]  /*e13b0*/  PRMT R6, R6, 0x3340, R25.reuse ;  /* 0x0000334006067816 */ /* 0x100fe40000000019 */
[----:B------:R-:W-:Y:S02]  /*e13c0*/  SHF.R.U32.HI R26, RZ, 0x8, R25 ;  /* 0x00000008ff1a7819 */ /* 0x000fe40000011619 */
[----:B------:R-:W-:-:S02]  /*e13d0*/  PRMT R22, R7, 0x3340, R11 ;  /* 0x0000334007167816 */ /* 0x000fc4000000000b */
[----:B------:R-:W-:Y:S02]  /*e13e0*/  SHF.R.U32.HI R25, RZ, 0x8, R7 ;  /* 0x00000008ff197819 */ /* 0x000fe40000011607 */
[----:B------:R-:W-:Y:S02]  /*e13f0*/  SHF.R.U32.HI R11, RZ, 0x8, R11 ;  /* 0x00000008ff0b7819 */ /* 0x000fe4000001160b */
[----:B------:R-:W-:Y:S02]  /*e1400*/  LOP3.LUT R7, R28, 0xffff, RZ, 0xc0, !PT ;  /* 0x0000ffff1c077812 */ /* 0x000fe400078ec0ff */
[----:B------:R-:W-:Y:S02]  /*e1410*/  LOP3.LUT R25, R25, 0xffff, RZ, 0xc0, !PT ;  /* 0x0000ffff19197812 */ /* 0x000fe400078ec0ff */
[----:B------:R-:W-:Y:S02]  /*e1420*/  LOP3.LUT R11, R11, 0xffff, RZ, 0xc0, !PT ;  /* 0x0000ffff0b0b7812 */ /* 0x000fe400078ec0ff */
[----:B------:R-:W-:-:S02]  /*e1430*/  LOP3.LUT R9, R9, 0xffff, RZ, 0xc0, !PT ;  /* 0x0000ffff09097812 */ /* 0x000fc400078ec0ff */
[----:B------:R-:W-:Y:S02]  /*e1440*/  LOP3.LUT R28, R16, 0xffff, RZ, 0xc0, !PT ;  /* 0x0000ffff101c7812 */ /* 0x000fe400078ec0ff */
[----:B------:R-:W-:Y:S02]  /*e1450*/  LOP3.LUT R26, R26, 0xffff, RZ, 0xc0, !PT ;  /* 0x0000ffff1a1a7812 */ /* 0x000fe400078ec0ff */
[----:B------:R-:W-:Y:S02]  /*e1460*/  PRMT R11, R25, 0x3340, R11 ;  /* 0x00003340190b7816 */ /* 0x000fe4000000000b */
[----:B------:R-:W-:Y:S02]  /*e1470*/  PRMT R9, R7, 0x3340, R9 ;  /* 0x0000334007097816 */ /* 0x000fe40000000009 */
[----:B------:R-:W-:Y:S02]  /*e1480*/  LOP3.LUT R12, R12, 0xffff, RZ, 0xc0, !PT ;  /* 0x0000ffff0c0c7812 */ /* 0x000fe400078ec0ff */
[----:B------:R-:W-:-:S02]  /*e1490*/  LOP3.LUT R13, R13, 0xffff, RZ, 0xc0, !PT ;  /* 0x0000ffff0d0d7812 */ /* 0x000fc400078ec0ff */
[----:B------:R-:W-:Y:S01]  /*e14a0*/  PRMT R7, R28, 0x3340, R26 ;  /* 0x000033401c077816 */ /* 0x000fe2000000001a */
[----:B------:R-:W-:Y:S01]  /*e14b0*/  STL [R1+0x338], R22 ;  /* 0x0003381601007387 */ /* 0x000fe20000100800 */
[----:B----4-:R-:W-:-:S03]  /*e14c0*/  LOP3.LUT R16, R21, 0xffff, RZ, 0xc0, !PT ;  /* 0x0000ffff15107812 */ /* 0x010fc600078ec0ff */
[----:B------:R0:W-:Y:S01]  /*e14d0*/  STL [R1+0x314], R11 ;  /* 0x0003140b01007387 */ /* 0x0001e20000100800 */
[----:B------:R-:W-:Y:S02]  /*e14e0*/  PRMT R13, R12, 0x3340, R13 ;  /* 0x000033400c0d7816 */ /* 0x000fe4000000000d */
[----:B------:R-:W-:Y:S02]  /*e14f0*/  LOP3.LUT R25, R15, 0xffff, RZ, 0xc0, !PT ;  /* 0x0000ffff0f197812 */ /* 0x000fe400078ec0ff */
[----:B------:R-:W-:Y:S02]  /*e1500*/  SHF.R.U32.HI R24, RZ, 0x8, R16 ;  /* 0x00000008ff187819 */ /* 0x000fe40000011610 */
[----:B0-----:R-:W-:Y:S02]  /*e1510*/  LOP3.LUT R11, R0, 0xffff, RZ, 0xc0, !PT ;  /* 0x0000ffff000b7812 */ /* 0x001fe400078ec0ff */
[----:B---3--:R-:W-:Y:S02]  /*e1520*/  LOP3.LUT R28, R19, 0xffff, RZ, 0xc0, !PT ;  /* 0x0000ffff131c7812 */ /* 0x008fe400078ec0ff */
[----:B--2---:R-:W-:-:S02]  /*e1530*/  LOP3.LUT R26, R17, 0xffff, RZ, 0xc0, !PT ;  /* 0x0000ffff111a7812 */ /* 0x004fc400078ec0ff */
[----:B------:R-:W2:Y:S04]  /*e1540*/  LDL.LU R17, [R1+0x2e28] ;  /* 0x002e280001117983 */ /* 0x000ea80000300800 */
[----:B------:R-:W3:Y:S01]  /*e1550*/  LDL.LU R21, [R1+0x2dec] ;  /* 0x002dec0001157983 */ /* 0x000ee20000300800 */
[----:B------:R-:W-:-:S03]  /*e1560*/  LOP3.LUT R12, R20, 0xffff, RZ, 0xc0, !PT ;  /* 0x0000ffff140c7812 */ /* 0x000fc600078ec0ff */
[----:B------:R-:W4:Y:S01]  /*e1570*/  LDL.LU R15, [R1+0x2de8] ;  /* 0x002de800010f7983 */ /* 0x000f220000300800 */
[--C-:B------:R-:W-:Y:S02]  /*e1580*/  PRMT R16, R16, 0x3340, R28.reuse ;  /* 0x0000334010107816 */ /* 0x100fe4000000001c */
[----:B------:R-:W-:Y:S02]  /*e1590*/  LOP3.LUT R29, R29, 0xffff, RZ, 0xc0, !PT ;  /* 0x0000ffff1d1d7812 */ /* 0x000fe400078ec0ff */
[----:B------:R-:W-:Y:S01]  /*e15a0*/  LOP3.LUT R23, R18, 0xffff, RZ, 0xc0, !PT ;  /* 0x0000ffff12177812 */ /* 0x000fe200078ec0ff */
[----:B------:R-:W4:Y:S04]  /*e15b0*/  LDL.LU R20, [R1+0x2dac] ;  /* 0x002dac0001147983 */ /* 0x000f280000300800 */
[----:B------:R-:W4:Y:S04]  /*e15c0*/  LDL.LU R18, [R1+0x264] ;  /* 0x0002640001127983 */ /* 0x000f280000300800 */
[----:B------:R-:W4:Y:S04]  /*e15d0*/  LDL.LU R19, [R1+0x15c] ;  /* 0x00015c0001137983 */ /* 0x000f280000300800 */
[----:B------:R-:W4:Y:S01]  /*e15e0*/  LDL.LU R0, [R1+0x37c4] ;  /* 0x0037c40001007983 */ /* 0x000f220000300800 */
[----:B------:R-:W-:-:S03]  /*e15f0*/  SHF.R.U32.HI R22, RZ, 0x8, R28 ;  /* 0x00000008ff167819 */ /* 0x000fc6000001161c */
[----:B------:R0:W-:Y:S01]  /*e1600*/  STL [R1+0x33c], R16 ;  /* 0x00033c1001007387 */ /* 0x0001e20000100800 */
[----:B------:R-:W-:-:S05]  /*e1610*/  PRMT R28, R29, 0x3340, R26 ;  /* 0x000033401d1c7816 */ /* 0x000fca000000001a */
[----:B------:R1:W-:Y:S01]  /*e1620*/  STL [R1+0x80c], R28 ;  /* 0x00080c1c01007387 */ /* 0x0003e20000100800 */
[----:B0-----:R-:W-:Y:S02]  /*e1630*/  SHF.R.U32.HI R16, RZ, 0x8, R29 ;  /* 0x00000008ff107819 */ /* 0x001fe4000001161d */
[----:B------:R-:W-:Y:S02]  /*e1640*/  SHF.R.U32.HI R29, RZ, 0x8, R26 ;  /* 0x00000008ff1d7819 */ /* 0x000fe4000001161a */
[--C-:B------:R-:W-:Y:S02]  /*e1650*/  PRMT R26, R12, 0x3340, R25.reuse ;  /* 0x000033400c1a7816 */ /* 0x100fe40000000019 */
[----:B-1----:R-:W-:Y:S02]  /*e1660*/  SHF.R.U32.HI R28, RZ, 0x8, R12 ;  /* 0x00000008ff1c7819 */ /* 0x002fe4000001160c */
[----:B------:R-:W4:Y:S04]  /*e1670*/  LDL.LU R12, [R1+0x37c0] ;  /* 0x0037c000010c7983 */ /* 0x000f280000300800 */
[----:B------:R0:W-:Y:S01]  /*e1680*/  STL [R1+0x334], R26 ;  /* 0x0003341a01007387 */ /* 0x0001e20000100800 */
[----:B------:R-:W-:-:S02]  /*e1690*/  SHF.R.U32.HI R25, RZ, 0x8, R25 ;  /* 0x00000008ff197819 */ /* 0x000fc40000011619 */
        /* <DEDUP_REMOVED lines=12> */
[----:B------:R-:W4:Y:S01]  /*e1760*/  LDL.LU R29, [R1+0x37bc] ;  /* 0x0037bc00011d7983 */ /* 0x000f220000300800 */
        /* <DEDUP_REMOVED lines=11> */
[----:B--2---:R-:W-:-:S02]  /*e1820*/  LOP3.LUT R17, R17, 0xffff, RZ, 0xc0, !PT ;  /* 0x0000ffff11117812 */ /* 0x004fc400078ec0ff */
[----:B---3--:R-:W-:Y:S02]  /*e1830*/  LOP3.LUT R16, R21, 0xffff, RZ, 0xc0, !PT ;  /* 0x0000ffff15107812 */ /* 0x008fe400078ec0ff */
[----:B----4-:R-:W-:Y:S02]  /*e1840*/  LOP3.LUT R15, R15, 0xffff, RZ, 0xc0, !PT ;  /* 0x0000ffff0f0f7812 */ /* 0x010fe400078ec0ff */
[----:B------:R-:W-:Y:S02]  /*e1850*/  SHF.R.U32.HI R23, RZ, 0x8, R17 ;  /* 0x00000008ff177819 */ /* 0x000fe40000011611 */
[----:B------:R-:W-:Y:S02]  /*e1860*/  LOP3.LUT R28, R18, 0xffff, RZ, 0xc0, !PT ;  /* 0x0000ffff121c7812 */ /* 0x000fe400078ec0ff */
[----:B------:R-:W-:Y:S02]  /*e1870*/  LOP3.LUT R26, R19, 0xffff, RZ, 0xc0, !PT ;  /* 0x0000ffff131a7812 */ /* 0x000fe400078ec0ff */
[----:B0-----:R-:W-:-:S02]  /*e1880*/  LOP3.LUT R11, R0, 0xffff, RZ, 0xc0, !PT ;  /* 0x0000ffff000b7812 */ /* 0x001fc400078ec0ff */
[----:B------:R-:W-:Y:S02]  /*e1890*/  LOP3.LUT R24, R20, 0xffff, RZ, 0xc0, !PT ;  /* 0x0000ffff14187812 */ /* 0x000fe400078ec0ff */
[--C-:B------:R-:W-:Y:S01]  /*e18a0*/  PRMT R21, R17, 0x3340, R28.reuse ;  /* 0x0000334011157816 */ /* 0x100fe2000000001c */
[----:B------:R-:W2:Y:S01]  /*e18b0*/  LDL.LU R0, [R1+0x2e78] ;  /* 0x002e780001007983 */ /* 0x000ea20000300800 */
[----:B------:R-:W-:-:S03]  /*e18c0*/  SHF.R.U32.HI R17, RZ, 0x8, R28 ;  /* 0x00000008ff117819 */ /* 0x000fc6000001161c */
[----:B------:R-:W3:Y:S01]  /*e18d0*/  LDL.LU R20, [R1+0x2e74] ;  /* 0x002e740001147983 */ /* 0x000ee20000300800 */
[----:B------:R-:W-:Y:S01]  /*e18e0*/  IMAD.MOV.U32 R28, RZ, RZ, R15 ;  /* 0x000000ffff1c7224 */ /* 0x000fe200078e000f */
[----:B------:R-:W-:Y:S02]  /*e18f0*/  SHF.R.U32.HI R15, RZ, 0x8, R16 ;  /* 0x00000008ff0f7819 */ /* 0x000fe40000011610 */
[--C-:B------:R-:W-:Y:S02]  /*e1900*/  PRMT R16, R16, 0x3340, R26.reuse ;  /* 0x0000334010107816 */ /* 0x100fe4000000001a */
[----:B------:R-:W-:Y:S02]  /*e1910*/  SHF.R.U32.HI R26, RZ, 0x8, R26 ;  /* 0x00000008ff1a7819 */ /* 0x000fe4000001161a */
[----:B------:R-:W-:Y:S02]  /*e1920*/  LOP3.LUT R17, R17, 0xffff, RZ, 0xc0, !PT ;  /* 0x0000ffff11117812 */ /* 0x000fe400078ec0ff */
[----:B------:R-:W-:-:S02]  /*e1930*/  LOP3.LUT R15, R15, 0xffff, RZ, 0xc0, !PT ;  /* 0x0000ffff0f0f7812 */ /* 0x000fc400078ec0ff */
[----:B------:R-:W-:Y:S02]  /*e1940*/  LOP3.LUT R25, R29, 0xffff, RZ, 0xc0, !PT ;  /* 0x0000ffff1d197812 */ /* 0x000fe400078ec0ff */
[----:B------:R-:W4:Y:S04]  /*e1950*/  LDL.LU R29, [R1+0x2e50] ;  /* 0x002e5000011d7983 */ /* 0x000f280000300800 */
[----:B------:R-:W4:Y:S04]  /*e1960*/  LDL.LU R18, [R1+0x2e44] ;  /* 0x002e440001127983 */ /* 0x000f280000300800 */
[----:B------:R-:W4:Y:S04]  /*e1970*/  LDL.LU R19, [R1+0x3dc] ;  /* 0x0003dc0001137983 */ /* 0x000f280000300800 */
[----:B------:R0:W-:Y:S04]  /*e1980*/  STL [R1+0x804], R21 ;  /* 0x0008041501007387 */ /* 0x0001e80000100800 */
[----:B------:R-:W4:Y:S04]  /*e1990*/  LDL.LU R22, [R1+0x26c] ;  /* 0x00026c0001167983 */ /* 0x000f280000300800 */
[----:B0-----:R-:W4:Y:S04]  /*e19a0*/  LDL.LU R21, [R1+0x268] ;  /* 0x0002680001157983 */ /* 0x001f280000300800 */
[----:B------:R0:W-:Y:S02]  /*e19b0*/  STL [R1+0x7f0], R16 ;  /* 0x0007f01001007387 */ /* 0x0001e40000100800 */
[----:B0-----:R-:W-:-:S02]  /*e19c0*/  SHF.R.U32.HI R16, RZ, 0x8, R28 ;  /* 0x00000008ff107819 */ /* 0x001fc4000001161c */
[----:B------:R-:W-:-:S05]  /*e19d0*/  PRMT R28, R28, 0x3340, R25 ;  /* 0x000033401c1c7816 */ /* 0x000fca0000000019 */
[----:B------:R0:W-:Y:S01]  /*e19e0*/  STL [R1+0x7ec], R28 ;  /* 0x0007ec1c01007387 */ /* 0x0001e20000100800 */
[----:B------:R-:W-:Y:S02]  /*e19f0*/  SHF.R.U32.HI R25, RZ, 0x8, R25 ;  /* 0x00000008ff197819 */ /* 0x000fe40000011619 */
[----:B0-----:R-:W-:Y:S02]  /*e1a00*/  SHF.R.U32.HI R28, RZ, 0x8, R24 ;  /* 0x00000008ff1c7819 */ /* 0x001fe40000011618 */
[----:B------:R-:W-:-:S05]  /*e1a10*/  PRMT R24, R24, 0x3340, R11 ;  /* 0x0000334018187816 */ /* 0x000fca000000000b */
[----:B------:R0:W-:Y:S01]  /*e1a20*/  STL [R1+0x7e8], R24 ;  /* 0x0007e81801007387 */ /* 0x0001e20000100800 */
[----:B------:R-:W-:Y:S02]  /*e1a30*/  LOP3.LUT R25, R25, 0xffff, RZ, 0xc0, !PT ;  /* 0x0000ffff19197812 */ /* 0x000fe400078ec0ff */
[----:B0-----:R-:W-:Y:S02]  /*e1a40*/  LOP3.LUT R24, R23, 0xffff, RZ, 0xc0, !PT ;  /* 0x0000ffff17187812 */ /* 0x001fe400078ec0ff */
[----:B------:R-:W-:Y:S02]  /*e1a50*/  LOP3.LUT R23, R26, 0xffff, RZ, 0xc0, !PT ;  /* 0x0000ffff1a177812 */ /* 0x000fe400078ec0ff */
[----:B------:R-:W-:Y:S02]  /*e1a60*/  LOP3.LUT R26, R16, 0xffff, RZ, 0xc0, !PT ;  /* 0x0000ffff101a7812 */ /* 0x000fe400078ec0ff */
[----:B------:R-:W-:Y:S01]  /*e1a70*/  PRMT R24, R24, 0x3340, R17 ;  /* 0x0000334018187816 */ /* 0x000fe20000000011 */
[----:B------:R-:W4:Y:S04]  /*e1a80*/  LDL.LU R16, [R1+0x37b8] ;  /* 0x0037b80001107983 */ /* 0x000f280000300800 */
[----:B------:R-:W4:Y:S01]  /*e1a90*/  LDL.LU R17, [R1+0x37b4] ;  /* 0x0037b40001117983 */ /* 0x000f220000300800 */
[----:B------:R-:W-:-:S02]  /*e1aa0*/  PRMT R23, R15, 0x3340, R23 ;  /* 0x000033400f177816 */ /* 0x000fc40000000017 */
[----:B------:R-:W-:Y:S01]  /*e1ab0*/  PRMT R15, R26, 0x3340, R25 ;  /* 0x000033401a0f7816 */ /* 0x000fe20000000019 */
[----:B------:R-:W-:Y:S04]  /*e1ac0*/  STL [R1+0x604], R24 ;  /* 0x0006041801007387 */ /* 0x000fe80000100800 */
[----:B------:R-:W4:Y:S01]  /*e1ad0*/  LDL.LU R25, [R1+0x3d8] ;  /* 0x0003d80001197983 */ /* 0x000f220000300800 */
[----:B------:R-:W-:Y:S02]  /*e1ae0*/  SHF.R.U32.HI R11, RZ, 0x8, R11 ;  /* 0x00000008ff0b7819 */ /* 0x000fe4000001160b */
[----:B------:R-:W-:Y:S02]  /*e1af0*/  LOP3.LUT R28, R28, 0xffff, RZ, 0xc0, !PT ;  /* 0x0000ffff1c1c7812 */ /* 0x000fe400078ec0ff */
[----:B------:R-:W-:Y:S01]  /*e1b00*/  LOP3.LUT R11, R11, 0xffff, RZ, 0xc0, !PT ;  /* 0x0000ffff0b0b7812 */ /* 0x000fe200078ec0ff */
[----:B------:R-:W-:Y:S04]  /*e1b10*/  STL [R1+0x600], R23 ;  /* 0x0006001701007387 */ /* 0x000fe80000100800 */
[----:B------:R2:W-:Y:S01]  /*e1b20*/  STL [R1+0x5fc], R15 ;  /* 0x0005fc0f01007387 */ /* 0x0005e20000100800 */
[----:B------:R-:W-:-:S05]  /*e1b30*/  PRMT R11, R28, 0x3340, R11 ;  /* 0x000033401c0b7816 */ /* 0x000fca000000000b */
[----:B------:R0:W-:Y:S01]  /*e1b40*/  STL [R1+0x5f8], R11 ;  /* 0x0005f80b01007387 */ /* 0x0001e20000100800 */
[----:B--2---:R-:W-:Y:S02]  /*e1b50*/  LOP3.LUT R15, R0, 0xffff, RZ, 0xc0, !PT ;  /* 0x0000ffff000f7812 */ /* 0x004fe400078ec0ff */
[----:B---3--:R-:W-:Y:S01]  /*e1b60*/  LOP3.LUT R24, R20, 0xffff, RZ, 0xc0, !PT ;  /* 0x0000ffff14187812 */ /* 0x008fe200078ec0ff */
[----:B------:R-:W2:Y:S04]  /*e1b70*/  LDL.LU R0, [R1+0x2e08] ;  /* 0x002e080001007983 */ /* 0x000ea80000300800 */
[----:B------:R-:W3:Y:S01]  /*e1b80*/  LDL.LU R20, [R1+0x2e04] ;  /* 0x002e040001147983 */ /* 0x000ee20000300800 */
[----:B----4-:R-:W-:Y:S02]  /*e1b90*/  LOP3.LUT R28, R19, 0xffff, RZ, 0xc0, !PT ;  /* 0x0000ffff131c7812 */ /* 0x010fe400078ec0ff */
[----:B------:R-:W-:-:S02]  /*e1ba0*/  LOP3.LUT R29, R29, 0xffff, RZ, 0xc0, !PT ;  /* 0x0000ffff1d1d7812 */ /* 0x000fc400078ec0ff */
[----:B------:R-:W-:Y:S02]  /*e1bb0*/  LOP3.LUT R23, R18, 0xffff, RZ, 0xc0, !PT ;  /* 0x0000ffff12177812 */ /* 0x000fe400078ec0ff */
[----:B------:R-:W4:Y:S04]  /*e1bc0*/  LDL.LU R18, [R1+0x2dc8] ;  /* 0x002dc80001127983 */ /* 0x000f280000300800 */
[----:B------:R-:W4:Y:S01]  /*e1bd0*/  LDL.LU R19, [R1+0x2dc4] ;  /* 0x002dc40001137983 */ /* 0x000f220000300800 */
[----:B0-----:R-:W-:Y:S02]  /*e1be0*/  LOP3.LUT R11, R21, 0xffff, RZ, 0xc0, !PT ;  /* 0x0000ffff150b7812 */ /* 0x001fe400078ec0ff */
[----:B------:R-:W-:Y:S02]  /*e1bf0*/  SHF.R.U32.HI R21, RZ, 0x8, R28 ;  /* 0x00000008ff157819 */ /* 0x000fe4000001161c */
[----:B------:R-:W-:-:S02]  /*e1c00*/  LOP3.LUT R26, R25, 0xffff, RZ, 0xc0, !PT ;  /* 0x0000ffff191a7812 */ /* 0x000fc400078ec0ff */
[----:B------:R-:W-:Y:S02]  /*e1c10*/  LOP3.LUT R25, R22, 0xffff, RZ, 0xc0, !PT ;  /* 0x0000ffff16197812 */ /* 0x000fe400078ec0ff */
[----:B------:R-:W-:Y:S02]  /*e1c20*/  SHF.R.U32.HI R22, RZ, 0x8, R15 ;  /* 0x00000008ff167819 */ /* 0x000fe4000001160f */
[----:B------:R-:W-:Y:S02]  /*e1c30*/  PRMT R15, R15, 0x3340, R28 ;  /* 0x000033400f0f7816 */ /* 0x000fe4000000001c */
[----:B------:R-:W-:-:S03]  /*e1c40*/  PRMT R28, R24, 0x3340, R26 ;  /* 0x00003340181c7816 */ /* 0x000fc6000000001a */
[----:B------:R0:W-:Y:S04]  /*e1c50*/  STL [R1+0x7d0], R15 ;  /* 0x0007d00f01007387 */ /* 0x0001e80000100800 */
[----:B------:R1:W-:Y:S01]  /*e1c60*/  STL [R1+0x7cc], R28 ;  /* 0x0007cc1c01007387 */ /* 0x0003e20000100800 */
[----:B0-----:R-:W-:Y:S02]  /*e1c70*/  SHF.R.U32.HI R15, RZ, 0x8, R24 ;  /* 0x00000008ff0f7819 */ /* 0x001fe40000011618 */
[----:B------:R-:W-:Y:S02]  /*e1c80*/  SHF.R.U32.HI R24, RZ, 0x8, R29 ;  /* 0x00000008ff187819 */ /* 0x000fe4000001161d */
[----:B-1----:R-:W-:Y:S02]  /*e1c90*/  PRMT R28, R29, 0x3340, R25 ;  /* 0x000033401d1c7816 */ /* 0x002fe40000000019 */
[----:B------:R-:W4:Y:S04]  /*e1ca0*/  LDL.LU R29, [R1+0x37b0] ;  /* 0x0037b000011d7983 */ /* 0x000f280000300800 */
[----:B------:R0:W-:Y:S01]  /*e1cb0*/  STL [R1+0x7c8], R28 ;  /* 0x0007c81c01007387 */ /* 0x0001e20000100800 */
[----:B------:R-:W-:-:S02]  /*e1cc0*/  SHF.R.U32.HI R26, RZ, 0x8, R26 ;  /* 0x00000008ff1a7819 */ /* 0x000fc4000001161a */
[----:B------:R-:W-:Y:S02]  /*e1cd0*/  SHF.R.U32.HI R25, RZ, 0x8, R25 ;  /* 0x00000008ff197819 */ /* 0x000fe40000011619 */
[----:B------:R-:W-:Y:S02]  /*e1ce0*/  LOP3.LUT R22, R22, 0xffff, RZ, 0xc0, !PT ;  /* 0x0000ffff16167812 */ /* 0x000fe400078ec0ff */
[----:B0-----:R-:W-:Y:S02]  /*e1cf0*/  SHF.R.U32.HI R28, RZ, 0x8, R23 ;  /* 0x00000008ff1c7819 */ /* 0x001fe40000011617 */
[--C-:B------:R-:W-:Y:S02]  /*e1d00*/  PRMT R23, R23, 0x3340, R11.reuse ;  /* 0x0000334017177816 */ /* 0x100fe4000000000b */
[----:B------:R-:W-:Y:S02]  /*e1d10*/  SHF.R.U32.HI R11, RZ, 0x8, R11 ;  /* 0x00000008ff0b7819 */ /* 0x000fe4000001160b */
[----:B------:R-:W-:Y:S01]  /*e1d20*/  LOP3.LUT R15, R15, 0xffff, RZ, 0xc0, !PT ;  /* 0x0000ffff0f0f7812 */ /* 0x000fe200078ec0ff */
[----:B------:R0:W-:Y:S01]  /*e1d30*/  STL [R1+0x7c4], R23 ;  /* 0x0007c41701007387 */ /* 0x0001e20000100800 */
[----:B------:R-:W-:-:S02]  /*e1d40*/  LOP3.LUT R25, R25, 0xffff, RZ, 0xc0, !PT ;  /* 0x0000ffff19197812 */ /* 0x000fc400078ec0ff */
[----:B------:R-:W-:Y:S02]  /*e1d50*/  LOP3.LUT R28, R28, 0xffff, RZ, 0xc0, !PT ;  /* 0x0000ffff1c1c7812 */ /* 0x000fe400078ec0ff */
[----:B------:R-:W-:Y:S02]  /*e1d60*/  LOP3.LUT R11, R11, 0xffff, RZ, 0xc0, !PT ;  /* 0x0000ffff0b0b7812 */ /* 0x000fe400078ec0ff */
[----:B0-----:R-:W-:Y:S02]  /*e1d70*/  LOP3.LUT R23, R21, 0xffff, RZ, 0xc0, !PT ;  /* 0x0000ffff15177812 */ /* 0x001fe400078ec0ff */
[----:B------:R-:W-:Y:S02]  /*e1d80*/  LOP3.LUT R21, R26, 0xffff, RZ, 0xc0, !PT ;  /* 0x0000ffff1a157812 */ /* 0x000fe400078ec0ff */
[----:B------:R-:W-:Y:S02]  /*e1d90*/  LOP3.LUT R26, R24, 0xffff, RZ, 0xc0, !PT ;  /* 0x0000ffff181a7812 */ /* 0x000fe400078ec0ff */
[----:B------:R-:W-:-:S02]  /*e1da0*/  PRMT R22, R22, 0x3340, R23 ;  /* 0x0000334016167816 */ /* 0x000fc40000000017 */
        /* <DEDUP_REMOVED lines=8> */
[----:B------:R-:W-:Y:S02]  /*e1e30*/  LOP3.LUT R26, R17, 0xffff, RZ, 0xc0, !PT ;  /* 0x0000ffff111a7812 */ /* 0x000fe400078ec0ff */
[----:B0-----:R-:W-:Y:S02]  /*e1e40*/  LOP3.LUT R11, R12, 0xffff, RZ, 0xc0, !PT ;  /* 0x0000ffff0c0b7812 */ /* 0x001fe400078ec0ff */
[----:B------:R-:W4:Y:S01]  /*e1e50*/  LDL.LU R12, [R1+0x2e98] ;  /* 0x002e9800010c7983 */ /* 0x000f220000300800 */
[----:B--2---:R-:W-:Y:S02]  /*e1e60*/  LOP3.LUT R0, R0, 0xffff, RZ, 0xc0, !PT ;  /* 0x0000ffff00007812 */ /* 0x004fe400078ec0ff */
[----:B---3--:R-:W-:Y:S02]  /*e1e70*/  LOP3.LUT R22, R20, 0xffff, RZ, 0xc0, !PT ;  /* 0x0000ffff14167812 */ /* 0x008fe400078ec0ff */
[----:B------:R-:W-:Y:S02]  /*e1e80*/  SHF.R.U32.HI R23, RZ, 0x8, R0 ;  /* 0x00000008ff177819 */ /* 0x000fe40000011600 */
[----:B----4-:R-:W-:-:S02]  /*e1e90*/  LOP3.LUT R15, R18, 0xffff, RZ, 0xc0, !PT ;  /* 0x0000ffff120f7812 */ /* 0x010fc400078ec0ff */
[----:B------:R-:W-:Y:S02]  /*e1ea0*/  LOP3.LUT R24, R19, 0xffff, RZ, 0xc0, !PT ;  /* 0x0000ffff13187812 */ /* 0x000fe400078ec0ff */
[----:B------:R-:W-:Y:S02]  /*e1eb0*/  LOP3.LUT R28, R29, 0xffff, RZ, 0xc0, !PT ;  /* 0x0000ffff1d1c7812 */ /* 0x000fe400078ec0ff */
[----:B------:R-:W2:Y:S04]  /*e1ec0*/  LDL.LU R29, [R1+0x2e94] ;  /* 0x002e9400011d7983 */ /* 0x000ea80000300800 */
[----:B------:R-:W3:Y:S04]  /*e1ed0*/  LDL.LU R16, [R1+0x2e58] ;  /* 0x002e580001107983 */ /* 0x000ee80000300800 */
[----:B------:R-:W4:Y:S04]  /*e1ee0*/  LDL.LU R20, [R1+0x2e20] ;  /* 0x002e200001147983 */ /* 0x000f280000300800 */
[----:B------:R-:W2:Y:S04]  /*e1ef0*/  LDL.LU R18, [R1+0x3f4] ;  /* 0x0003f40001127983 */ /* 0x000ea80000300800 */
[----:B------:R-:W4:Y:S04]  /*e1f00*/  LDL.LU R19, [R1+0x3f0] ;  /* 0x0003f00001137983 */ /* 0x000f280000300800 */
[----:B------:R-:W4:Y:S01]  /*e1f10*/  LDL.LU R17, [R1+0x270] ;  /* 0x0002700001117983 */ /* 0x000f220000300800 */
[----:B------:R-:W-:-:S02]  /*e1f20*/  PRMT R0, R0, 0x3340, R28 ;  /* 0x0000334000007816 */ /* 0x000fc4000000001c */
[----:B------:R-:W-:Y:S02]  /*e1f30*/  SHF.R.U32.HI R21, RZ, 0x8, R28 ;  /* 0x00000008ff157819 */ /* 0x000fe4000001161c */
[----:B------:R-:W-:Y:S01]  /*e1f40*/  PRMT R28, R22, 0x3340, R26 ;  /* 0x00003340161c7816 */ /* 0x000fe2000000001a */
[----:B------:R0:W-:Y:S02]  /*e1f50*/  STL [R1+0x78c], R0 ;  /* 0x00078c0001007387 */ /* 0x0001e40000100800 */
[----:B0-----:R-:W-:Y:S02]  /*e1f60*/  SHF.R.U32.HI R0, RZ, 0x8, R22 ;  /* 0x00000008ff007819 */ /* 0x001fe40000011616 */
[----:B------:R-:W4:Y:S04]  /*e1f70*/  LDL.LU R22, [R1+0x16c] ;  /* 0x00016c0001167983 */ /* 0x000f280000300800 */
[----:B------:R0:W-:Y:S02]  /*e1f80*/  STL [R1+0x788], R28 ;  /* 0x0007881c01007387 */ /* 0x0001e40000100800 */
[----:B0-----:R-:W-:Y:S01]  /*e1f90*/  SHF.R.U32.HI R28, RZ, 0x8, R26 ;  /* 0x00000008ff1c7819 */ /* 0x001fe2000001161a */
[----:B------:R-:W-:-:S05]  /*e1fa0*/  IMAD.MOV.U32 R26, RZ, RZ, R15 ;  /* 0x000000ffff1a7224 */ /* 0x000fca00078e000f */
[----:B------:R-:W-:Y:S02]  /*e1fb0*/  SHF.R.U32.HI R15, RZ, 0x8, R26 ;  /* 0x00000008ff0f7819 */ /* 0x000fe4000001161a */
[----:B------:R-:W-:-:S05]  /*e1fc0*/  PRMT R26, R26, 0x3340, R25 ;  /* 0x000033401a1a7816 */ /* 0x000fca0000000019 */
[----:B------:R0:W-:Y:S01]  /*e1fd0*/  STL [R1+0x784], R26 ;  /* 0x0007841a01007387 */ /* 0x0001e20000100800 */
[----:B------:R-:W-:Y:S02]  /*e1fe0*/  LOP3.LUT R23, R23, 0xffff, RZ, 0xc0, !PT ;  /* 0x0000ffff17177812 */ /* 0x000fe400078ec0ff */
[----:B0-----:R-:W-:Y:S02]  /*e1ff0*/  SHF.R.U32.HI R26, RZ, 0x8, R25 ;  /* 0x00000008ff1a7819 */ /* 0x001fe40000011619 */
[----:B------:R-:W-:Y:S02]  /*e2000*/  SHF.R.U32.HI R25, RZ, 0x8, R24 ;  /* 0x00000008ff197819 */ /* 0x000fe40000011618 */
        /* <DEDUP_REMOVED lines=11> */
[----:B------:R-:W-:Y:S01]  /*e20c0*/  PRMT R21, R0, 0x3340, R21 ;  /* 0x0000334000157816 */ /* 0x000fe20000000015 */
[----:B------:R-:W4:Y:S01]  /*e20d0*/  LDL.LU R15, [R1+0x37ac] ;  /* 0x0037ac00010f7983 */ /* 0x000f220000300800 */
[----:B------:R-:W-:-:S03]  /*e20e0*/  PRMT R23, R28, 0x3340, R26 ;  /* 0x000033401c177816 */ /* 0x000fc6000000001a */
[----:B------:R-:W-:Y:S01]  /*e20f0*/  STL [R1+0x5cc], R24 ;  /* 0x0005cc1801007387 */ /* 0x000fe20000100800 */
[----:B------:R-:W-:-:S03]  /*e2100*/  PRMT R0, R25, 0x3340, R11 ;  /* 0x0000334019007816 */ /* 0x000fc6000000000b */
[----:B------:R0:W-:Y:S04]  /*e2110*/  STL [R1+0x5c8], R21 ;  /* 0x0005c81501007387 */ /* 0x0001e80000100800 */
[----:B------:R1:W-:Y:S04]  /*e2120*/  STL [R1+0x5c4], R23 ;  /* 0x0005c41701007387 */ /* 0x0003e80000100800 */
[----:B------:R3:W-:Y:S01]  /*e2130*/  STL [R1+0x5c0], R0 ;  /* 0x0005c00001007387 */ /* 0x0007e20000100800 */
[----:B0-----:R-:W-:-:S03]  /*e2140*/  LOP3.LUT R21, R12, 0xffff, RZ, 0xc0, !PT ;  /* 0x0000ffff0c157812 */ /* 0x001fc600078ec0ff */
[----:B------:R-:W4:Y:S01]  /*e2150*/  LDL.LU R12, [R1+0x2ea8] ;  /* 0x002ea800010c7983 */ /* 0x000f220000300800 */
[----:B-1----:R-:W-:Y:S02]  /*e2160*/  SHF.R.U32.HI R23, RZ, 0x8, R21 ;  /* 0x00000008ff177819 */ /* 0x002fe40000011615 */
[----:B--2---:R-:W-:Y:S02]  /*e2170*/  LOP3.LUT R28, R18, 0xffff, RZ, 0xc0, !PT ;  /* 0x0000ffff121c7812 */ /* 0x004fe400078ec0ff */
[----:B---3--:R-:W-:Y:S02]  /*e2180*/  LOP3.LUT R0, R16, 0xffff, RZ, 0xc0, !PT ;  /* 0x0000ffff10007812 */ /* 0x008fe400078ec0ff */
[----:B----4-:R-:W-:Y:S02]  /*e2190*/  LOP3.LUT R25, R17, 0xffff, RZ, 0xc0, !PT ;  /* 0x0000ffff11197812 */ /* 0x010fe400078ec0ff */
[----:B------:R-:W-:Y:S01]  /*e21a0*/  LOP3.LUT R24, R20, 0xffff, RZ, 0xc0, !PT ;  /* 0x0000ffff14187812 */ /* 0x000fe200078ec0ff */
[----:B------:R-:W2:Y:S01]  /*e21b0*/  LDL.LU R17, [R1+0x2ea4] ;  /* 0x002ea40001117983 */ /* 0x000ea20000300800 */
[----:B------:R-:W-:-:S03]  /*e21c0*/  PRMT R21, R21, 0x3340, R28 ;  /* 0x0000334015157816 */ /* 0x000fc6000000001c */
[----:B------:R-:W3:Y:S01]  /*e21d0*/  LDL.LU R16, [R1+0x2e24] ;  /* 0x002e240001107983 */ /* 0x000ee20000300800 */
[----:B------:R-:W-:-:S03]  /*e21e0*/  LOP3.LUT R29, R29, 0xffff, RZ, 0xc0, !PT ;  /* 0x0000ffff1d1d7812 */ /* 0x000fc600078ec0ff */
[----:B------:R-:W4:Y:S01]  /*e21f0*/  LDL.LU R20, [R1+0x2de4] ;  /* 0x002de40001147983 */ /* 0x000f220000300800 */
[----:B------:R-:W-:-:S03]  /*e2200*/  LOP3.LUT R26, R19, 0xffff, RZ, 0xc0, !PT ;  /* 0x0000ffff131a7812 */ /* 0x000fc600078ec0ff */
[----:B------:R-:W2:Y:S04]  /*e2210*/  LDL.LU R18, [R1+0x3fc] ;  /* 0x0003fc0001127983 */ /* 0x000ea80000300800 */
[----:B------:R-:W4:Y:S04]  /*e2220*/  LDL.LU R19, [R1+0x3f8] ;  /* 0x0003f80001137983 */ /* 0x000f280000300800 */
[----:B------:R0:W-:Y:S01]  /*e2230*/  STL [R1+0x75c], R21 ;  /* 0x00075c1501007387 */ /* 0x0001e20000100800 */
[----:B------:R-:W-:Y:S02]  /*e2240*/  LOP3.LUT R11, R22, 0xffff, RZ, 0xc0, !PT ;  /* 0x0000ffff160b7812 */ /* 0x000fe400078ec0ff */
[----:B0-----:R-:W-:-:S02]  /*e2250*/  SHF.R.U32.HI R21, RZ, 0x8, R29 ;  /* 0x00000008ff157819 */ /* 0x001fc4000001161d */
[----:B------:R-:W-:Y:S02]  /*e2260*/  PRMT R29, R29, 0x3340, R26 ;  /* 0x000033401d1d7816 */ /* 0x000fe4000000001a */
[----:B------:R-:W-:Y:S02]  /*e2270*/  SHF.R.U32.HI R22, RZ, 0x8, R28 ;  /* 0x00000008ff167819 */ /* 0x000fe4000001161c */
[----:B------:R-:W-:Y:S02]  /*e2280*/  SHF.R.U32.HI R28, RZ, 0x8, R26 ;  /* 0x00000008ff1c7819 */ /* 0x000fe4000001161a */
[--C-:B------:R-:W-:Y:S01]  /*e2290*/  PRMT R26, R0, 0x3340, R25.reuse ;  /* 0x00003340001a7816 */ /* 0x100fe20000000019 */
[----:B------:R0:W-:Y:S02]  /*e22a0*/  STL [R1+0x758], R29 ;  /* 0x0007581d01007387 */ /* 0x0001e40000100800 */
[----:B0-----:R-:W-:Y:S02]  /*e22b0*/  SHF.R.U32.HI R29, RZ, 0x8, R0 ;  /* 0x00000008ff1d7819 */ /* 0x001fe40000011600 */
[----:B------:R-:W4:Y:S04]  /*e22c0*/  LDL.LU R0, [R1+0x37a8] ;  /* 0x0037a80001007983 */ /* 0x000f280000300800 */
[----:B------:R0:W-:Y:S02]  /*e22d0*/  STL [R1+0x754], R26 ;  /* 0x0007541a01007387 */ /* 0x0001e40000100800 */
[----:B0-----:R-:W-:-:S02]  /*e22e0*/  SHF.R.U32.HI R26, RZ, 0x8, R25 ;  /* 0x00000008ff1a7819 */ /* 0x001fc40000011619 */
[----:B------:R-:W-:Y:S02]  /*e22f0*/  SHF.R.U32.HI R25, RZ, 0x8, R24 ;  /* 0x00000008ff197819 */ /* 0x000fe40000011618 */
[----:B------:R-:W-:-:S05]  /*e2300*/  PRMT R24, R24, 0x3340, R11 ;  /* 0x0000334018187816 */ /* 0x000fca000000000b */
[----:B------:R0:W-:Y:S02]  /*e2310*/  STL [R1+0x748], R24 ;  /* 0x0007481801007387 */ /* 0x0001e40000100800 */
[----:B0-----:R-:W-:Y:S02]  /*e2320*/  LOP3.LUT R24, R22, 0xffff, RZ, 0xc0, !PT ;  /* 0x0000ffff16187812 */ /* 0x001fe400078ec0ff */
[----:B------:R-:W-:Y:S02]  /*e2330*/  LOP3.LUT R22, R28, 0xffff, RZ, 0xc0, !PT ;  /* 0x0000ffff1c167812 */ /* 0x000fe400078ec0ff */
[----:B------:R-:W-:Y:S02]  /*e2340*/  LOP3.LUT R28, R29, 0xffff, RZ, 0xc0, !PT ;  /* 0x0000ffff1d1c7812 */ /* 0x000fe400078ec0ff */
[----:B------:R-:W4:Y:S01]  /*e2350*/  LDL.LU R29, [R1+0x37a4] ;  /* 0x0037a400011d7983 */ /* 0x000f220000300800 */
[----:B------:R-:W-:Y:S02]  /*e2360*/  SHF.R.U32.HI R11, RZ, 0x8, R11 ;  /* 0x00000008ff0b7819 */ /* 0x000fe4000001160b */
        /* <DEDUP_REMOVED lines=10> */
[----:B------:R0:W-:Y:S04]  /*e2410*/  STL [R1+0x5b8], R21 ;  /* 0x0005b81501007387 */ /* 0x0001e80000100800 */
[----:B------:R-:W-:Y:S04]  /*e2420*/  STL [R1+0x5b4], R22 ;  /* 0x0005b41601007387 */ /* 0x000fe80000100800 */
[----:B------:R1:W-:Y:S01]  /*e2430*/  STL [R1+0x5b0], R11 ;  /* 0x0005b00b01007387 */ /* 0x0003e20000100800 */
[----:B0-----:R-:W-:-:S02]  /*e2440*/  LOP3.LUT R21, R12, 0xffff, RZ, 0xc0, !PT ;  /* 0x0000ffff0c157812 */ /* 0x001fc400078ec0ff */
[----:B-1----:R-:W-:Y:S02]  /*e2450*/  LOP3.LUT R11, R15, 0xffff, RZ, 0xc0, !PT ;  /* 0x0000ffff0f0b7812 */ /* 0x002fe400078ec0ff */
[----:B------:R-:W4:Y:S01]  /*e2460*/  LDL.LU R15, [R1+0x2e70] ;  /* 0x002e7000010f7983 */ /* 0x000f220000300800 */
[----:B------:R-:W-:Y:S02]  /*e2470*/  SHF.R.U32.HI R23, RZ, 0x8, R21 ;  /* 0x00000008ff177819 */ /* 0x000fe40000011615 */
[----:B---3--:R-:W-:Y:S02]  /*e2480*/  LOP3.LUT R22, R16, 0xffff, RZ, 0xc0, !PT ;  /* 0x0000ffff10167812 */ /* 0x008fe400078ec0ff */
[----:B--2---:R-:W-:Y:S02]  /*e2490*/  LOP3.LUT R28, R18, 0xffff, RZ, 0xc0, !PT ;  /* 0x0000ffff121c7812 */ /* 0x004fe400078ec0ff */
[----:B----4-:R-:W-:Y:S01]  /*e24a0*/  LOP3.LUT R12, R20, 0xffff, RZ, 0xc0, !PT ;  /* 0x0000ffff140c7812 */ /* 0x010fe200078ec0ff */
[----:B------:R-:W2:Y:S04]  /*e24b0*/  LDL.LU R16, [R1+0x2e6c] ;  /* 0x002e6c0001107983 */ /* 0x000ea80000300800 */
[----:B------:R-:W3:Y:S01]  /*e24c0*/  LDL.LU R20, [R1+0x2e38] ;  /* 0x002e380001147983 */ /* 0x000ee20000300800 */
[----:B------:R-:W-:-:S02]  /*e24d0*/  PRMT R24, R21, 0x3340, R28 ;  /* 0x0000334015187816 */ /* 0x000fc4000000001c */
[----:B------:R-:W-:Y:S02]  /*e24e0*/  LOP3.LUT R17, R17, 0xffff, RZ, 0xc0, !PT ;  /* 0x0000ffff11117812 */ /* 0x000fe400078ec0ff */
[----:B------:R-:W-:Y:S01]  /*e24f0*/  LOP3.LUT R26, R19, 0xffff, RZ, 0xc0, !PT ;  /* 0x0000ffff131a7812 */ /* 0x000fe200078ec0ff */
[----:B------:R-:W4:Y:S04]  /*e2500*/  LDL.LU R18, [R1+0x2e34] ;  /* 0x002e340001127983 */ /* 0x000f280000300800 */
[----:B------:R-:W4:Y:S01]  /*e2510*/  LDL.LU R19, [R1+0x278] ;  /* 0x0002780001137983 */ /* 0x000f220000300800 */
[----:B------:R-:W-:Y:S01]  /*e2520*/  SHF.R.U32.HI R21, RZ, 0x8, R28 ;  /* 0x00000008ff157819 */ /* 0x000fe2000001161c */
[----:B------:R-:W-:Y:S01]  /*e2530*/  IMAD.MOV.U32 R28, RZ, RZ, R22 ;  /* 0x000000ffff1c7224 */ /* 0x000fe200078e0016 */
[----:B------:R-:W-:-:S02]  /*e2540*/  LOP3.LUT R25, R29, 0xffff, RZ, 0xc0, !PT ;  /* 0x0000ffff1d197812 */ /* 0x000fc400078ec0ff */
[----:B------:R-:W4:Y:S04]  /*e2550*/  LDL.LU R29, [R1+0x274] ;  /* 0x00027400011d7983 */ /* 0x000f280000300800 */
[----:B------:R0:W-:Y:S04]  /*e2560*/  STL [R1+0x73c], R24 ;  /* 0x00073c1801007387 */ /* 0x0001e80000100800 */
[----:B------:R-:W4:Y:S01]  /*e2570*/  LDL.LU R22, [R1+0x170] ;  /* 0x0001700001167983 */ /* 0x000f220000300800 */
[----:B0-----:R-:W-:Y:S02]  /*e2580*/  SHF.R.U32.HI R24, RZ, 0x8, R17 ;  /* 0x00000008ff187819 */ /* 0x001fe40000011611 */
[----:B------:R-:W-:-:S05]  /*e2590*/  PRMT R17, R17, 0x3340, R26 ;  /* 0x0000334011117816 */ /* 0x000fca000000001a */
[----:B------:R0:W-:Y:S02]  /*e25a0*/  STL [R1+0x738], R17 ;  /* 0x0007381101007387 */ /* 0x0001e40000100800 */
[----:B0-----:R-:W-:Y:S01]  /*e25b0*/  SHF.R.U32.HI R17, RZ, 0x8, R26 ;  /* 0x00000008ff117819 */ /* 0x001fe2000001161a */
[----:B------:R-:W-:-:S05]  /*e25c0*/  IMAD.MOV.U32 R26, RZ, RZ, R28 ;  /* 0x000000ffff1a7224 */ /* 0x000fca00078e001c */
        /* <DEDUP_REMOVED lines=24> */
[----:B------:R0:W-:Y:S04]  /*e2750*/  STL [R1+0x53c], R23 ;  /* 0x00053c1701007387 */ /* 0x0001e80000100800 */
[----:B------:R2:W-:Y:S04]  /*e2760*/  STL [R1+0x538], R21 ;  /* 0x0005381501007387 */ /* 0x0005e80000100800 */
[----:B------:R3:W-:Y:S04]  /*e2770*/  STL [R1+0x534], R12 ;  /* 0x0005340c01007387 */ /* 0x0007e80000100800 */
[----:B------:R1:W-:Y:S01]  /*e2780*/  STL [R1+0x530], R11 ;  /* 0x0005300b01007387 */ /* 0x0003e20000100800 */
[----:B0-----:R-:W-:-:S02]  /*e2790*/  LOP3.LUT R23, R15, 0xffff, RZ, 0xc0, !PT ;  /* 0x0000ffff0f177812 */ /* 0x001fc400078ec0ff */
[----:B--2---:R-:W-:Y:S02]  /*e27a0*/  LOP3.LUT R21, R16, 0xffff, RZ, 0xc0, !PT ;  /* 0x0000ffff10157812 */ /* 0x004fe400078ec0ff */
[----:B---3--:R-:W-:Y:S01]  /*e27b0*/  LOP3.LUT R12, R20, 0xffff, RZ, 0xc0, !PT ;  /* 0x0000ffff140c7812 */ /* 0x008fe200078ec0ff */
[----:B------:R-:W2:Y:S01]  /*e27c0*/  LDL.LU R16, [R1+0x2ec8] ;  /* 0x002ec80001107983 */ /* 0x000ea20000300800 */
[----:B----4-:R-:W-:Y:S02]  /*e27d0*/  LOP3.LUT R28, R19, 0xffff, RZ, 0xc0, !PT ;  /* 0x0000ffff131c7812 */ /* 0x010fe400078ec0ff */
[----:B------:R-:W-:Y:S02]  /*e27e0*/  LOP3.LUT R15, R18, 0xffff, RZ, 0xc0, !PT ;  /* 0x0000ffff120f7812 */ /* 0x000fe400078ec0ff */
[----:B------:R-:W-:Y:S02]  /*e27f0*/  PRMT R24, R23, 0x3340, R28 ;  /* 0x0000334017187816 */ /* 0x000fe4000000001c */
[----:B------:R-:W-:-:S02]  /*e2800*/  LOP3.LUT R26, R29, 0xffff, RZ, 0xc0, !PT ;  /* 0x0000ffff1d1a7812 */ /* 0x000fc400078ec0ff */
[----:B------:R-:W3:Y:S04]  /*e2810*/  LDL.LU R29, [R1+0x2ec4] ;  /* 0x002ec400011d7983 */ /* 0x000ee80000300800 */
[----:B------:R-:W4:Y:S04]  /*e2820*/  LDL.LU R20, [R1+0x2e00] ;  /* 0x002e000001147983 */ /* 0x000f280000300800 */
[----:B------:R-:W3:Y:S04]  /*e2830*/  LDL.LU R18, [R1+0x2dfc] ;  /* 0x002dfc0001127983 */ /* 0x000ee80000300800 */
[----:B------:R-:W3:Y:S01]  /*e2840*/  LDL.LU R19, [R1+0x404] ;  /* 0x0004040001137983 */ /* 0x000ee20000300800 */
[----:B-1----:R-:W-:-:S02]  /*e2850*/  LOP3.LUT R11, R22, 0xffff, RZ, 0xc0, !PT ;  /* 0x0000ffff160b7812 */ /* 0x002fc400078ec0ff */
[----:B------:R-:W-:Y:S02]  /*e2860*/  SHF.R.U32.HI R22, RZ, 0x8, R23 ;  /* 0x00000008ff167819 */ /* 0x000fe40000011617 */
[----:B------:R-:W-:Y:S02]  /*e2870*/  SHF.R.U32.HI R23, RZ, 0x8, R28 ;  /* 0x00000008ff177819 */ /* 0x000fe4000001161c */
[----:B------:R-:W-:Y:S02]  /*e2880*/  SHF.R.U32.HI R28, RZ, 0x8, R21 ;  /* 0x00000008ff1c7819 */ /* 0x000fe40000011615 */
[----:B------:R-:W-:Y:S02]  /*e2890*/  LOP3.LUT R25, R17, 0xffff, RZ, 0xc0, !PT ;  /* 0x0000ffff11197812 */ /* 0x000fe400078ec0ff */
[----:B------:R-:W4:Y:S04]  /*e28a0*/  LDL.LU R17, [R1+0x400] ;  /* 0x0004000001117983 */ /* 0x000f280000300800 */
[----:B------:R0:W-:Y:S02]  /*e28b0*/  STL [R1+0x710], R24 ;  /* 0x0007101801007387 */ /* 0x0001e40000100800 */
[----:B0-----:R-:W-:-:S02]  /*e28c0*/  PRMT R24, R21, 0x3340, R26 ;  /* 0x0000334015187816 */ /* 0x001fc4000000001a */
[----:B------:R-:W-:Y:S02]  /*e28d0*/  SHF.R.U32.HI R21, RZ, 0x8, R26 ;  /* 0x00000008ff157819 */ /* 0x000fe4000001161a */
[----:B------:R-:W-:Y:S01]  /*e28e0*/  PRMT R26, R12, 0x3340, R25 ;  /* 0x000033400c1a7816 */ /* 0x000fe20000000019 */
[----:B------:R0:W-:Y:S02]  /*e28f0*/  STL [R1+0x70c], R24 ;  /* 0x00070c1801007387 */ /* 0x0001e40000100800 */
[----:B0-----:R-:W-:Y:S02]  /*e2900*/  SHF.R.U32.HI R24, RZ, 0x8, R12 ;  /* 0x00000008ff187819 */ /* 0x001fe4000001160c */
        /* <DEDUP_REMOVED lines=13> */
[----:B------:R-:W-:Y:S02]  /*e29e0*/  PRMT R22, R22, 0x3340, R23 ;  /* 0x0000334016167816 */ /* 0x000fe40000000017 */
[----:B0-----:R-:W-:Y:S02]  /*e29f0*/  LOP3.LUT R15, R28, 0xffff, RZ, 0xc0, !PT ;  /* 0x0000ffff1c0f7812 */ /* 0x001fe400078ec0ff */
[----:B------:R-:W-:Y:S02]  /*e2a00*/  LOP3.LUT R28, R24, 0xffff, RZ, 0xc0, !PT ;  /* 0x0000ffff181c7812 */ /* 0x000fe400078ec0ff */
[----:B------:R-:W-:-:S02]  /*e2a10*/  PRMT R21, R15, 0x3340, R21 ;  /* 0x000033400f157816 */ /* 0x000fc40000000015 */
[----:B------:R-:W-:Y:S02]  /*e2a20*/  PRMT R15, R28, 0x3340, R26 ;  /* 0x000033401c0f7816 */ /* 0x000fe4000000001a */
[----:B------:R-:W-:Y:S01]  /*e2a30*/  PRMT R11, R25, 0x3340, R11 ;  /* 0x00003340190b7816 */ /* 0x000fe2000000000b */
[----:B------:R-:W-:Y:S04]  /*e2a40*/  STL [R1+0x518], R22 ;  /* 0x0005181601007387 */ /* 0x000fe80000100800 */
[----:B------:R-:W-:Y:S04]  /*e2a50*/  STL [R1+0x514], R21 ;  /* 0x0005141501007387 */ /* 0x000fe80000100800 */
[----:B------:R-:W-:Y:S04]  /*e2a60*/  STL [R1+0x4e0], R15 ;  /* 0x0004e00f01007387 */ /* 0x000fe80000100800 */
[----:B------:R0:W-:Y:S02]  /*e2a70*/  STL [R1+0x4cc], R11 ;  /* 0x0004cc0b01007387 */ /* 0x0001e40000100800 */
[----:B0-----:R-:W-:-:S02]  /*e2a80*/  LOP3.LUT R11, R0, 0xffff, RZ, 0xc0, !PT ;  /* 0x0000ffff000b7812 */ /* 0x001fc400078ec0ff */
[----:B--2---:R-:W-:-:S04]  /*e2a90*/  LOP3.LUT R21, R16, 0xffff, RZ, 0xc0, !PT ;  /* 0x0000ffff10157812 */ /* 0x004fc800078ec0ff */
[----:B------:R-:W-:Y:S02]  /*e2aa0*/  SHF.R.U32.HI R24, RZ, 0x8, R21 ;  /* 0x00000008ff187819 */ /* 0x000fe40000011615 */
[----:B---3--:R-:W-:Y:S02]  /*e2ab0*/  LOP3.LUT R28, R19, 0xffff, RZ, 0xc0, !PT ;  /* 0x0000ffff131c7812 */ /* 0x008fe400078ec0ff */
[----:B----4-:R-:W-:Y:S02]  /*e2ac0*/  LOP3.LUT R15, R20, 0xffff, RZ, 0xc0, !PT ;  /* 0x0000ffff140f7812 */ /* 0x010fe400078ec0ff */
[----:B------:R-:W-:Y:S02]  /*e2ad0*/  LOP3.LUT R29, R29, 0xffff, RZ, 0xc0, !PT ;  /* 0x0000ffff1d1d7812 */ /* 0x000fe400078ec0ff */
[----:B------:R-:W-:Y:S02]  /*e2ae0*/  LOP3.LUT R23, R18, 0xffff, RZ, 0xc0, !PT ;  /* 0x0000ffff12177812 */ /* 0x000fe400078ec0ff */
[----:B------:R-:W-:-:S02]  /*e2af0*/  PRMT R21, R21, 0x3340, R28 ;  /* 0x0000334015157816 */ /* 0x000fc4000000001c */
[----:B------:R-:W-:Y:S02]  /*e2b00*/  SHF.R.U32.HI R22, RZ, 0x8, R28 ;  /* 0x00000008ff167819 */ /* 0x000fe4000001161c */
[----:B------:R-:W-:Y:S02]  /*e2b10*/  LOP3.LUT R26, R17, 0xffff, RZ, 0xc0, !PT ;  /* 0x0000ffff111a7812 */ /* 0x000fe400078ec0ff */
[----:B------:R-:W2:Y:S04]  /*e2b20*/  LDL.LU R17, [R1+0x2e9c] ;  /* 0x002e9c0001117983 */ /* 0x000ea80000300800 */
[----:B------:R-:W3:Y:S01]  /*e2b30*/  LDL.LU R16, [R1+0x2e5c] ;  /* 0x002e5c0001107983 */ /* 0x000ee20000300800 */
[----:B------:R-:W-:Y:S02]  /*e2b40*/  PRMT R28, R29, 0x3340, R26 ;  /* 0x000033401d1c7816 */ /* 0x000fe4000000001a */
[----:B------:R-:W-:-:S02]  /*e2b50*/  LOP3.LUT R25, R12, 0xffff, RZ, 0xc0, !PT ;  /* 0x0000ffff0c197812 */ /* 0x000fc400078ec0ff */
[----:B------:R-:W4:Y:S04]  /*e2b60*/  LDL.LU R12, [R1+0x2e54] ;  /* 0x002e5400010c7983 */ /* 0x000f280000300800 */
[----:B------:R-:W4:Y:S04]  /*e2b70*/  LDL.LU R20, [R1+0x2e1c] ;  /* 0x002e1c0001147983 */ /* 0x000f280000300800 */
[----:B------:R-:W4:Y:S04]  /*e2b80*/  LDL.LU R18, [R1+0x27c] ;  /* 0x00027c0001127983 */ /* 0x000f280000300800 */
[----:B------:R-:W4:Y:S04]  /*e2b90*/  LDL.LU R19, [R1+0x17c] ;  /* 0x00017c0001137983 */ /* 0x000f280000300800 */
[----:B------:R-:W4:Y:S04]  /*e2ba0*/  LDL.LU R0, [R1+0x3798] ;  /* 0x0037980001007983 */ /* 0x000f280000300800 */
[----:B------:R0:W-:Y:S04]  /*e2bb0*/  STL [R1+0x6f0], R21 ;  /* 0x0006f01501007387 */ /* 0x0001e80000100800 */
[----:B------:R1:W-:Y:S01]  /*e2bc0*/  STL [R1+0x6ec], R28 ;  /* 0x0006ec1c01007387 */ /* 0x0003e20000100800 */
[----:B0-----:R-:W-:-:S02]  /*e2bd0*/  SHF.R.U32.HI R21, RZ, 0x8, R29 ;  /* 0x00000008ff157819 */ /* 0x001fc4000001161d */
[----:B------:R-:W-:Y:S02]  /*e2be0*/  SHF.R.U32.HI R29, RZ, 0x8, R26 ;  /* 0x00000008ff1d7819 */ /* 0x000fe4000001161a */
[----:B------:R-:W-:Y:S02]  /*e2bf0*/  PRMT R26, R15, 0x3340, R25 ;  /* 0x000033400f1a7816 */ /* 0x000fe40000000019 */
        /* <DEDUP_REMOVED lines=25> */
[----:B------:R-:W-:Y:S04]  /*e2d90*/  STL [R1+0x4b8], R22 ;  /* 0x0004b81601007387 */ /* 0x000fe80000100800 */
[----:B------:R-:W-:Y:S04]  /*e2da0*/  STL [R1+0x4b0], R21 ;  /* 0x0004b01501007387 */ /* 0x000fe80000100800 */
[----:B------:R1:W-:Y:S01]  /*e2db0*/  STL [R1+0x48c], R11 ;  /* 0x00048c0b01007387 */ /* 0x0003e20000100800 */
[----:B--2---:R-:W-:-:S02]  /*e2dc0*/  LOP3.LUT R17, R17, 0xffff, RZ, 0xc0, !PT ;  /* 0x0000ffff11117812 */ /* 0x004fc400078ec0ff */
[----:B---3--:R-:W-:Y:S02]  /*e2dd0*/  LOP3.LUT R16, R16, 0xffff, RZ, 0xc0, !PT ;  /* 0x0000ffff10107812 */ /* 0x008fe400078ec0ff */
[----:B0-----:R-:W-:Y:S02]  /*e2de0*/  SHF.R.U32.HI R23, RZ, 0x8, R17 ;  /* 0x00000008ff177819 */ /* 0x001fe40000011611 */
[----:B----4-:R-:W-:Y:S02]  /*e2df0*/  LOP3.LUT R12, R12, 0xffff, RZ, 0xc0, !PT ;  /* 0x0000ffff0c0c7812 */ /* 0x010fe400078ec0ff */
[----:B------:R-:W-:Y:S02]  /*e2e00*/  LOP3.LUT R28, R18, 0xffff, RZ, 0xc0, !PT ;  /* 0x0000ffff121c7812 */ /* 0x000fe400078ec0ff */
[----:B------:R-:W-:Y:S02]  /*e2e10*/  LOP3.LUT R26, R19, 0xffff, RZ, 0xc0, !PT ;  /* 0x0000ffff131a7812 */ /* 0x000fe400078ec0ff */
[----:B-1----:R-:W-:-:S02]  /*e2e20*/  LOP3.LUT R11, R0, 0xffff, RZ, 0xc0, !PT ;  /* 0x0000ffff000b7812 */ /* 0x002fc400078ec0ff */
        /* <DEDUP_REMOVED lines=95> */
[----:B------:R-:W2:Y:S04]  /*e3420*/  LDL.LU R20, [R1+0x2f00] ;  /* 0x002f000001147983 */ /* 0x000ea80000300800 */
[----:B------:R-:W3:Y:S01]  /*e3430*/  LDL.LU R17, [R1+0x2ecc] ;  /* 0x002ecc0001117983 */ /* 0x000ee20000300800 */
[----:B------:R-:W-:-:S02]  /*e3440*/  SHF.R.U32.HI R22, RZ, 0x8, R0 ;  /* 0x00000008ff167819 */ /* 0x000fc40000011600 */
[----:B----4-:R-:W-:Y:S02]  /*e3450*/  LOP3.LUT R12, R18, 0xffff, RZ, 0xc0, !PT ;  /* 0x0000ffff120c7812 */ /* 0x010fe400078ec0ff */
[----:B------:R-:W-:Y:S01]  /*e3460*/  LOP3.LUT R24, R19, 0xffff, RZ, 0xc0, !PT ;  /* 0x0000ffff13187812 */ /* 0x000fe200078ec0ff */
[----:B------:R-:W4:Y:S04]  /*e3470*/  LDL.LU R18, [R1+0x2e8c] ;  /* 0x002e8c0001127983 */ /* 0x000f280000300800 */
[----:B------:R-:W4:Y:S04]  /*e3480*/  LDL.LU R19, [R1+0xb04] ;  /* 0x000b040001137983 */ /* 0x000f280000300800 */
[----:B------:R-:W4:Y:S01]  /*e3490*/  LDL.LU R16, [R1+0xb00] ;  /* 0x000b000001107983 */ /* 0x000f220000300800 */
[----:B------:R-:W-:-:S03]  /*e34a0*/  LOP3.LUT R28, R29, 0xffff, RZ, 0xc0, !PT ;  /* 0x0000ffff1d1c7812 */ /* 0x000fc600078ec0ff */
[----:B------:R-:W4:Y:S01]  /*e34b0*/  LDL.LU R29, [R1+0x2a8] ;  /* 0x0002a800011d7983 */ /* 0x000f220000300800 */
[--C-:B------:R-:W-:Y:S02]  /*e34c0*/  PRMT R21, R0, 0x3340, R28.reuse ;  /* 0x0000334000157816 */ /* 0x100fe4000000001c */
[----:B------:R-:W-:Y:S02]  /*e34d0*/  SHF.R.U32.HI R0, RZ, 0x8, R28 ;  /* 0x00000008ff007819 */ /* 0x000fe4000001161c */
[--C-:B------:R-:W-:Y:S01]  /*e34e0*/  PRMT R28, R23, 0x3340, R26.reuse ;  /* 0x00003340171c7816 */ /* 0x100fe2000000001a */
        /* <DEDUP_REMOVED lines=26> */
[----:B------:R-:W4:Y:S01]  /*e3690*/  LDL.LU R0, [R1+0x377c] ;  /* 0x00377c0001007983 */ /* 0x000f220000300800 */
[----:B------:R-:W-:-:S03]  /*e36a0*/  PRMT R11, R25, 0x3340, R11 ;  /* 0x00003340190b7816 */ /* 0x000fc6000000000b */
[----:B------:R-:W-:Y:S04]  /*e36b0*/  STL [R1+0x3dc], R24 ;  /* 0x0003dc1801007387 */ /* 0x000fe80000100800 */
[----:B------:R0:W-:Y:S04]  /*e36c0*/  STL [R1+0x3d8], R22 ;  /* 0x0003d81601007387 */ /* 0x0001e80000100800 */
[----:B------:R2:W-:Y:S04]  /*e36d0*/  STL [R1+0x3d4], R21 ;  /* 0x0003d41501007387 */ /* 0x0005e80000100800 */
[----:B------:R1:W-:Y:S01]  /*e36e0*/  STL [R1+0x3d0], R11 ;  /* 0x0003d00b01007387 */ /* 0x0003e20000100800 */
[----:B0-----:R-:W-:-:S03]  /*e36f0*/  LOP3.LUT R22, R15, 0xffff, RZ, 0xc0, !PT ;  /* 0x0000ffff0f167812 */ /* 0x001fc600078ec0ff */
[----:B------:R-:W4:Y:S01]  /*e3700*/  LDL.LU R15, [R1+0x2f14] ;  /* 0x002f1400010f7983 */ /* 0x000f220000300800 */
[----:B--2---:R-:W-:-:S03]  /*e3710*/  LOP3.LUT R21, R20, 0xffff, RZ, 0xc0, !PT ;  /* 0x0000ffff14157812 */ /* 0x004fc600078ec0ff */
[----:B------:R-:W2:Y:S01]  /*e3720*/  LDL.LU R20, [R1+0x2f10] ;  /* 0x002f100001147983 */ /* 0x000ea20000300800 */
[----:B---3--:R-:W-:Y:S02]  /*e3730*/  LOP3.LUT R17, R17, 0xffff, RZ, 0xc0, !PT ;  /* 0x0000ffff11117812 */ /* 0x008fe400078ec0ff */
[----:B----4-:R-:W-:Y:S02]  /*e3740*/  LOP3.LUT R28, R19, 0xffff, RZ, 0xc0, !PT ;  /* 0x0000ffff131c7812 */ /* 0x010fe400078ec0ff */
[----:B------:R-:W-:Y:S02]  /*e3750*/  LOP3.LUT R24, R18, 0xffff, RZ, 0xc0, !PT ;  /* 0x0000ffff12187812 */ /* 0x000fe400078ec0ff */
[----:B------:R-:W-:Y:S01]  /*e3760*/  LOP3.LUT R26, R16, 0xffff, RZ, 0xc0, !PT ;  /* 0x0000ffff101a7812 */ /* 0x000fe200078ec0ff */
[----:B------:R-:W3:Y:S04]  /*e3770*/  LDL.LU R18, [R1+0x2ea0] ;  /* 0x002ea00001127983 */ /* 0x000ee80000300800 */
[----:B------:R-:W4:Y:S04]  /*e3780*/  LDL.LU R19, [R1+0x2e68] ;  /* 0x002e680001137983 */ /* 0x000f280000300800 */
[----:B------:R-:W3:Y:S01]  /*e3790*/  LDL.LU R16, [R1+0xb20] ;  /* 0x000b200001107983 */ /* 0x000ee20000300800 */
[----:B------:R-:W-:-:S03]  /*e37a0*/  LOP3.LUT R25, R29, 0xffff, RZ, 0xc0, !PT ;  /* 0x0000ffff1d197812 */ /* 0x000fc600078ec0ff */
[----:B------:R-:W4:Y:S01]  /*e37b0*/  LDL.LU R29, [R1+0xb0c] ;  /* 0x000b0c00011d7983 */ /* 0x000f220000300800 */
[----:B-1----:R-:W-:Y:S02]  /*e37c0*/  LOP3.LUT R11, R23, 0xffff, RZ, 0xc0, !PT ;  /* 0x0000ffff170b7812 */ /* 0x002fe400078ec0ff */
        /* <DEDUP_REMOVED lines=38> */
[----:B--2---:R-:W-:Y:S02]  /*e3a30*/  LOP3.LUT R21, R20, 0xffff, RZ, 0xc0, !PT ;  /* 0x0000ffff14157812 */ /* 0x004fe400078ec0ff */
[----:B------:R-:W2:Y:S01]  /*e3a40*/  LDL.LU R20, [R1+0x2ee4] ;  /* 0x002ee40001147983 */ /* 0x000ea20000300800 */
[----:B---3--:R-:W-:Y:S02]  /*e3a50*/  LOP3.LUT R28, R16, 0xffff, RZ, 0xc0, !PT ;  /* 0x0000ffff101c7812 */ /* 0x008fe400078ec0ff */
[----:B------:R-:W-:-:S02]  /*e3a60*/  LOP3.LUT R15, R18, 0xffff, RZ, 0xc0, !PT ;  /* 0x0000ffff120f7812 */ /* 0x000fc400078ec0ff */
[----:B----4-:R-:W-:Y:S01]  /*e3a70*/  LOP3.LUT R23, R19, 0xffff, RZ, 0xc0, !PT ;  /* 0x0000ffff13177812 */ /* 0x010fe200078ec0ff */
[----:B------:R-:W3:Y:S04]  /*e3a80*/  LDL.LU R18, [R1+0x2eb8] ;  /* 0x002eb80001127983 */ /* 0x000ee80000300800 */
[----:B------:R-:W4:Y:S04]  /*e3a90*/  LDL.LU R19, [R1+0x2eb4] ;  /* 0x002eb40001137983 */ /* 0x000f280000300800 */
[----:B------:R-:W3:Y:S01]  /*e3aa0*/  LDL.LU R16, [R1+0x2c0] ;  /* 0x0002c00001107983 */ /* 0x000ee20000300800 */
[----:B------:R-:W-:-:S02]  /*e3ab0*/  LOP3.LUT R26, R29, 0xffff, RZ, 0xc0, !PT ;  /* 0x0000ffff1d1a7812 */ /* 0x000fc400078ec0ff */
[--C-:B------:R-:W-:Y:S02]  /*e3ac0*/  PRMT R29, R22, 0x3340, R28.reuse ;  /* 0x00003340161d7816 */ /* 0x100fe4000000001c */
[----:B------:R-:W-:Y:S01]  /*e3ad0*/  SHF.R.U32.HI R22, RZ, 0x8, R28 ;  /* 0x00000008ff167819 */ /* 0x000fe2000001161c */
[----:B------:R-:W-:Y:S01]  /*e3ae0*/  IMAD.MOV.U32 R28, RZ, RZ, R15 ;  /* 0x000000ffff1c7224 */ /* 0x000fe200078e000f */
[----:B------:R-:W-:Y:S02]  /*e3af0*/  SHF.R.U32.HI R15, RZ, 0x8, R21 ;  /* 0x00000008ff0f7819 */ /* 0x000fe40000011615 */
[----:B------:R-:W-:Y:S02]  /*e3b00*/  LOP3.LUT R25, R17, 0xffff, RZ, 0xc0, !PT ;  /* 0x0000ffff11197812 */ /* 0x000fe400078ec0ff */
[----:B------:R-:W4:Y:S04]  /*e3b10*/  LDL.LU R17, [R1+0x2ac] ;  /* 0x0002ac0001117983 */ /* 0x000f280000300800 */
[----:B------:R0:W-:Y:S02]  /*e3b20*/  STL [R1+0x674], R29 ;  /* 0x0006741d01007387 */ /* 0x0001e40000100800 */
[----:B0-----:R-:W-:-:S02]  /*e3b30*/  PRMT R29, R21, 0x3340, R26 ;  /* 0x00003340151d7816 */ /* 0x001fc4000000001a */
[----:B------:R-:W4:Y:S04]  /*e3b40*/  LDL.LU R21, [R1+0x190] ;  /* 0x0001900001157983 */ /* 0x000f280000300800 */
        /* <DEDUP_REMOVED lines=26> */
[----:B------:R-:W-:Y:S02]  /*e3cf0*/  PRMT R11, R25, 0x3340, R11 ;  /* 0x00003340190b7816 */ /* 0x000fe4000000000b */
[----:B------:R-:W-:Y:S01]  /*e3d00*/  LOP3.LUT R12, R12, 0xffff, RZ, 0xc0, !PT ;  /* 0x0000ffff0c0c7812 */ /* 0x000fe200078ec0ff */
[----:B------:R-:W-:Y:S04]  /*e3d10*/  STL [R1+0x3bc], R23 ;  /* 0x0003bc1701007387 */ /* 0x000fe80000100800 */
[----:B------:R0:W-:Y:S04]  /*e3d20*/  STL [R1+0x3b8], R22 ;  /* 0x0003b81601007387 */ /* 0x0001e80000100800 */
[----:B------:R1:W-:Y:S01]  /*e3d30*/  STL [R1+0x3b4], R15 ;  /* 0x0003b40f01007387 */ /* 0x0003e20000100800 */
[----:B--2---:R-:W-:-:S03]  /*e3d40*/  LOP3.LUT R24, R20, 0xffff, RZ, 0xc0, !PT ;  /* 0x0000ffff14187812 */ /* 0x004fc600078ec0ff */
[----:B------:R2:W-:Y:S04]  /*e3d50*/  STL [R1+0x3b0], R11 ;  /* 0x0003b00b01007387 */ /* 0x0005e80000100800 */
[----:B------:R-:W4:Y:S01]  /*e3d60*/  LDL.LU R20, [R1+0x2f3c] ;  /* 0x002f3c0001147983 */ /* 0x000f220000300800 */
[----:B0-----:R-:W-:Y:S02]  /*e3d70*/  SHF.R.U32.HI R22, RZ, 0x8, R12 ;  /* 0x00000008ff167819 */ /* 0x001fe4000001160c */
[----:B---3--:R-:W-:Y:S02]  /*e3d80*/  LOP3.LUT R28, R16, 0xffff, RZ, 0xc0, !PT ;  /* 0x0000ffff101c7812 */ /* 0x008fe400078ec0ff */
[----:B-1----:R-:W-:Y:S02]  /*e3d90*/  LOP3.LUT R15, R18, 0xffff, RZ, 0xc0, !PT ;  /* 0x0000ffff120f7812 */ /* 0x002fe400078ec0ff */
[----:B----4-:R-:W-:-:S02]  /*e3da0*/  LOP3.LUT R23, R19, 0xffff, RZ, 0xc0, !PT ;  /* 0x0000ffff13177812 */ /* 0x010fc400078ec0ff */
[--C-:B------:R-:W-:Y:S02]  /*e3db0*/  PRMT R12, R12, 0x3340, R28.reuse ;  /* 0x000033400c0c7816 */ /* 0x100fe4000000001c */
[----:B------:R-:W-:Y:S02]  /*e3dc0*/  LOP3.LUT R26, R17, 0xffff, RZ, 0xc0, !PT ;  /* 0x0000ffff111a7812 */ /* 0x000fe400078ec0ff */
[----:B--2---:R-:W-:Y:S02]  /*e3dd0*/  LOP3.LUT R11, R21, 0xffff, RZ, 0xc0, !PT ;  /* 0x0000ffff150b7812 */ /* 0x004fe400078ec0ff */
[----:B------:R-:W-:Y:S02]  /*e3de0*/  SHF.R.U32.HI R21, RZ, 0x8, R28 ;  /* 0x00000008ff157819 */ /* 0x000fe4000001161c */
[----:B------:R-:W-:Y:S02]  /*e3df0*/  PRMT R28, R24, 0x3340, R26 ;  /* 0x00003340181c7816 */ /* 0x000fe4000000001a */
[----:B------:R-:W-:-:S02]  /*e3e00*/  LOP3.LUT R25, R29, 0xffff, RZ, 0xc0, !PT ;  /* 0x0000ffff1d197812 */ /* 0x000fc400078ec0ff */
[----:B------:R-:W2:Y:S04]  /*e3e10*/  LDL.LU R29, [R1+0x2f38] ;  /* 0x002f3800011d7983 */ /* 0x000ea80000300800 */
[----:B------:R-:W3:Y:S04]  /*e3e20*/  LDL.LU R17, [R1+0x2e88] ;  /* 0x002e880001117983 */ /* 0x000ee80000300800 */
[----:B------:R-:W4:Y:S04]  /*e3e30*/  LDL.LU R18, [R1+0x2e84] ;  /* 0x002e840001127983 */ /* 0x000f280000300800 */
[----:B------:R-:W2:Y:S04]  /*e3e40*/  LDL.LU R19, [R1+0xb34] ;  /* 0x000b340001137983 */ /* 0x000ea80000300800 */
[----:B------:R-:W3:Y:S04]  /*e3e50*/  LDL.LU R16, [R1+0xb30] ;  /* 0x000b300001107983 */ /* 0x000ee80000300800 */
[----:B------:R0:W-:Y:S04]  /*e3e60*/  STL [R1+0x664], R12 ;  /* 0x0006640c01007387 */ /* 0x0001e80000100800 */
[----:B------:R1:W-:Y:S01]  /*e3e70*/  STL [R1+0x660], R28 ;  /* 0x0006601c01007387 */ /* 0x0003e20000100800 */
[----:B0-----:R-:W-:-:S02]  /*e3e80*/  SHF.R.U32.HI R12, RZ, 0x8, R24 ;  /* 0x00000008ff0c7819 */ /* 0x001fc40000011618 */
[----:B------:R-:W-:Y:S02]  /*e3e90*/  SHF.R.U32.HI R24, RZ, 0x8, R15 ;  /* 0x00000008ff187819 */ /* 0x000fe4000001160f */
[--C-:B-1----:R-:W-:Y:S02]  /*e3ea0*/  PRMT R28, R15, 0x3340, R25.reuse ;  /* 0x000033400f1c7816 */ /* 0x102fe40000000019 */
[----:B------:R-:W3:Y:S04]  /*e3eb0*/  LDL.LU R15, [R1+0x3770] ;  /* 0x00377000010f7983 */ /* 0x000ee80000300800 */
[----:B------:R0:W-:Y:S01]  /*e3ec0*/  STL [R1+0x65c], R28 ;  /* 0x00065c1c01007387 */ /* 0x0001e20000100800 */
[----:B------:R-:W-:Y:S02]  /*e3ed0*/  SHF.R.U32.HI R26, RZ, 0x8, R26 ;  /* 0x00000008ff1a7819 */ /* 0x000fe4000001161a */
[----:B------:R-:W-:-:S02]  /*e3ee0*/  SHF.R.U32.HI R25, RZ, 0x8, R25 ;  /* 0x00000008ff197819 */ /* 0x000fc40000011619 */
        /* <DEDUP_REMOVED lines=20> */
[----:B0-----:R-:W-:-:S03]  /*e4030*/  LOP3.LUT R21, R20, 0xffff, RZ, 0xc0, !PT ;  /* 0x0000ffff14157812 */ /* 0x001fc600078ec0ff */
[----:B-1----:R-:W3:Y:S04]  /*e4040*/  LDL.LU R12, [R1+0x2f08] ;  /* 0x002f0800010c7983 */ /* 0x002ee80000300800 */
[----:B------:R-:W3:Y:S01]  /*e4050*/  LDL.LU R20, [R1+0x2ed4] ;  /* 0x002ed40001147983 */ /* 0x000ee20000300800 */
[----:B------:R-:W-:Y:S02]  /*e4060*/  SHF.R.U32.HI R24, RZ, 0x8, R21 ;  /* 0x00000008ff187819 */ /* 0x000fe40000011615 */
[----:B------:R-:W-:Y:S02]  /*e4070*/  LOP3.LUT R11, R0, 0xffff, RZ, 0xc0, !PT ;  /* 0x0000ffff000b7812 */ /* 0x000fe400078ec0ff */
[----:B--2---:R-:W-:Y:S02]  /*e4080*/  LOP3.LUT R28, R19, 0xffff, RZ, 0xc0, !PT ;  /* 0x0000ffff131c7812 */ /* 0x004fe400078ec0ff */
[----:B----4-:R-:W-:-:S02]  /*e4090*/  LOP3.LUT R23, R18, 0xffff, RZ, 0xc0, !PT ;  /* 0x0000ffff12177812 */ /* 0x010fc400078ec0ff */
[----:B------:R-:W-:Y:S01]  /*e40a0*/  LOP3.LUT R29, R29, 0xffff, RZ, 0xc0, !PT ;  /* 0x0000ffff1d1d7812 */ /* 0x000fe200078ec0ff */
[----:B------:R-:W2:Y:S01]  /*e40b0*/  LDL.LU R18, [R1+0x2ed0] ;  /* 0x002ed00001127983 */ /* 0x000ea20000300800 */
[----:B------:R-:W-:Y:S02]  /*e40c0*/  PRMT R21, R21, 0x3340, R28 ;  /* 0x0000334015157816 */ /* 0x000fe4000000001c */
[----:B---3--:R-:W-:Y:S01]  /*e40d0*/  LOP3.LUT R26, R16, 0xffff, RZ, 0xc0, !PT ;  /* 0x0000ffff101a7812 */ /* 0x008fe200078ec0ff */
[----:B------:R-:W3:Y:S04]  /*e40e0*/  LDL.LU R19, [R1+0x2e90] ;  /* 0x002e900001137983 */ /* 0x000ee80000300800 */
[----:B------:R-:W4:Y:S01]  /*e40f0*/  LDL.LU R16, [R1+0x2c4] ;  /* 0x0002c40001107983 */ /* 0x000f220000300800 */
[----:B------:R-:W-:-:S02]  /*e4100*/  LOP3.LUT R17, R17, 0xffff, RZ, 0xc0, !PT ;  /* 0x0000ffff11117812 */ /* 0x000fc400078ec0ff */
[----:B------:R-:W-:Y:S02]  /*e4110*/  SHF.R.U32.HI R22, RZ, 0x8, R28 ;  /* 0x00000008ff167819 */ /* 0x000fe4000001161c */
[----:B------:R-:W-:Y:S02]  /*e4120*/  PRMT R28, R29, 0x3340, R26 ;  /* 0x000033401d1c7816 */ /* 0x000fe4000000001a */
[----:B------:R-:W-:Y:S02]  /*e4130*/  LOP3.LUT R25, R15, 0xffff, RZ, 0xc0, !PT ;  /* 0x0000ffff0f197812 */ /* 0x000fe400078ec0ff */
[----:B------:R-:W3:Y:S04]  /*e4140*/  LDL.LU R15, [R1+0x376c] ;  /* 0x00376c00010f7983 */ /* 0x000ee80000300800 */
[----:B------:R-:W3:Y:S04]  /*e4150*/  LDL.LU R0, [R1+0x3768] ;  /* 0x0037680001007983 */ /* 0x000ee80000300800 */
[----:B------:R0:W-:Y:S04]  /*e4160*/  STL [R1+0x654], R21 ;  /* 0x0006541501007387 */ /* 0x0001e80000100800 */
[----:B------:R1:W-:Y:S01]  /*e4170*/  STL [R1+0x650], R28 ;  /* 0x0006501c01007387 */ /* 0x0003e20000100800 */
[----:B0-----:R-:W-:-:S02]  /*e4180*/  SHF.R.U32.HI R21, RZ, 0x8, R29 ;  /* 0x00000008ff157819 */ /* 0x001fc4000001161d */
[----:B------:R-:W-:Y:S02]  /*e4190*/  SHF.R.U32.HI R29, RZ, 0x8, R26 ;  /* 0x00000008ff1d7819 */ /* 0x000fe4000001161a */
[----:B------:R-:W-:Y:S02]  /*e41a0*/  PRMT R26, R17, 0x3340, R25 ;  /* 0x00003340111a7816 */ /* 0x000fe40000000019 */
[----:B-1----:R-:W-:Y:S02]  /*e41b0*/  SHF.R.U32.HI R28, RZ, 0x8, R17 ;  /* 0x00000008ff1c7819 */ /* 0x002fe40000011611 */
[----:B------:R-:W3:Y:S04]  /*e41c0*/  LDL.LU R17, [R1+0x3764] ;  /* 0x0037640001117983 */ /* 0x000ee80000300800 */
        /* <DEDUP_REMOVED lines=14> */
[----:B------:R-:W3:Y:S01]  /*e42b0*/  LDL.LU R29, [R1+0x3760] ;  /* 0x00376000011d7983 */ /* 0x000ee20000300800 */
[----:B------:R-:W-:Y:S02]  /*e42c0*/  PRMT R23, R23, 0x3340, R24 ;  /* 0x0000334017177816 */ /* 0x000fe40000000018 */
[----:B------:R-:W-:Y:S02]  /*e42d0*/  LOP3.LUT R28, R28, 0xffff, RZ, 0xc0, !PT ;  /* 0x0000ffff1c1c7812 */ /* 0x000fe400078ec0ff */
[----:B------:R-:W-:Y:S02]  /*e42e0*/  LOP3.LUT R26, R26, 0xffff, RZ, 0xc0, !PT ;  /* 0x0000ffff1a1a7812 */ /* 0x000fe400078ec0ff */
[----:B------:R-:W-:Y:S02]  /*e42f0*/  PRMT R21, R21, 0x3340, R22 ;  /* 0x0000334015157816 */ /* 0x000fe40000000016 */
[----:B------:R-:W-:Y:S01]  /*e4300*/  LOP3.LUT R25, R25, 0xffff, RZ, 0xc0, !PT ;  /* 0x0000ffff19197812 */ /* 0x000fe200078ec0ff */
[----:B------:R-:W-:Y:S01]  /*e4310*/  STL [R1+0x2b8], R23 ;  /* 0x0002b81701007387 */ /* 0x000fe20000100800 */
[----:B------:R-:W-:-:S03]  /*e4320*/  PRMT R22, R28, 0x3340, R26 ;  /* 0x000033401c167816 */ /* 0x000fc6000000001a */
[----:B------:R0:W-:Y:S01]  /*e4330*/  STL [R1+0x2b4], R21 ;  /* 0x0002b41501007387 */ /* 0x0001e20000100800 */
[----:B------:R-:W-:Y:S02]  /*e4340*/  PRMT R11, R25, 0x3340, R11 ;  /* 0x00003340190b7816 */ /* 0x000fe4000000000b */
[----:B------:R-:W-:Y:S01]  /*e4350*/  LOP3.LUT R20, R20, 0xffff, RZ, 0xc0, !PT ;  /* 0x0000ffff14147812 */ /* 0x000fe200078ec0ff */
[----:B------:R-:W-:Y:S04]  /*e4360*/  STL [R1+0x2b0], R22 ;  /* 0x0002b01601007387 */ /* 0x000fe80000100800 */
[----:B------:R1:W-:Y:S01]  /*e4370*/  STL [R1+0x2ac], R11 ;  /* 0x0002ac0b01007387 */ /* 0x0003e20000100800 */
[----:B0-----:R-:W-:Y:S02]  /*e4380*/  LOP3.LUT R21, R12, 0xffff, RZ, 0xc0, !PT ;  /* 0x0000ffff0c157812 */ /* 0x001fe400078ec0ff */
[----:B------:R-:W-:-:S02]  /*e4390*/  SHF.R.U32.HI R23, RZ, 0x8, R20 ;  /* 0x00000008ff177819 */ /* 0x000fc40000011614 */
[----:B--2---:R-:W-:Y:S02]  /*e43a0*/  LOP3.LUT R12, R18, 0xffff, RZ, 0xc0, !PT ;  /* 0x0000ffff120c7812 */ /* 0x004fe400078ec0ff */
[----:B------:R-:W2:Y:S01]  /*e43b0*/  LDL.LU R18, [R1+0x2f5c] ;  /* 0x002f5c0001127983 */ /* 0x000ea20000300800 */
[----:B----4-:R-:W-:Y:S02]  /*e43c0*/  LOP3.LUT R28, R16, 0xffff, RZ, 0xc0, !PT ;  /* 0x0000ffff101c7812 */ /* 0x010fe400078ec0ff */
[----:B---3--:R-:W-:Y:S02]  /*e43d0*/  LOP3.LUT R24, R19, 0xffff, RZ, 0xc0, !PT ;  /* 0x0000ffff13187812 */ /* 0x008fe400078ec0ff */
[----:B-1----:R-:W-:Y:S02]  /*e43e0*/  LOP3.LUT R11, R15, 0xffff, RZ, 0xc0, !PT ;  /* 0x0000ffff0f0b7812 */ /* 0x002fe400078ec0ff */
[----:B------:R-:W3:Y:S01]  /*e43f0*/  LDL.LU R15, [R1+0x2f58] ;  /* 0x002f5800010f7983 */ /* 0x000ee20000300800 */
[----:B------:R-:W-:-:S02]  /*e4400*/  LOP3.LUT R25, R17, 0xffff, RZ, 0xc0, !PT ;  /* 0x0000ffff11197812 */ /* 0x000fc400078ec0ff */
[----:B------:R-:W-:Y:S02]  /*e4410*/  SHF.R.U32.HI R17, RZ, 0x8, R21 ;  /* 0x00000008ff117819 */ /* 0x000fe40000011615 */
[--C-:B------:R-:W-:Y:S02]  /*e4420*/  PRMT R21, R21, 0x3340, R28.reuse ;  /* 0x0000334015157816 */ /* 0x100fe4000000001c */
[----:B------:R-:W-:Y:S02]  /*e4430*/  SHF.R.U32.HI R28, RZ, 0x8, R28 ;  /* 0x00000008ff1c7819 */ /* 0x000fe4000001161c */
[----:B------:R-:W-:Y:S02]  /*e4440*/  LOP3.LUT R26, R29, 0xffff, RZ, 0xc0, !PT ;  /* 0x0000ffff1d1a7812 */ /* 0x000fe400078ec0ff */
[----:B------:R-:W4:Y:S04]  /*e4450*/  LDL.LU R29, [R1+0x2f28] ;  /* 0x002f2800011d7983 */ /* 0x000f280000300800 */
[----:B------:R-:W4:Y:S01]  /*e4460*/  LDL.LU R19, [R1+0x2f24] ;  /* 0x002f240001137983 */ /* 0x000f220000300800 */
[----:B------:R-:W-:-:S03]  /*e4470*/  PRMT R20, R20, 0x3340, R26 ;  /* 0x0000334014147816 */ /* 0x000fc6000000001a */
[----:B------:R-:W4:Y:S04]  /*e4480*/  LDL.LU R16, [R1+0xb44] ;  /* 0x000b440001107983 */ /* 0x000f280000300800 */
[----:B------:R0:W-:Y:S04]  /*e4490*/  STL [R1+0x644], R21 ;  /* 0x0006441501007387 */ /* 0x0001e80000100800 */
[----:B------:R-:W4:Y:S04]  /*e44a0*/  LDL.LU R22, [R1+0x2cc] ;  /* 0x0002cc0001167983 */ /* 0x000f280000300800 */
        /* <DEDUP_REMOVED lines=11> */
[----:B------:R-:W-:Y:S01]  /*e4560*/  LOP3.LUT R17, R28, 0xffff, RZ, 0xc0, !PT ;  /* 0x0000ffff1c117812 */ /* 0x000fe200078ec0ff */
[----:B------:R-:W-:Y:S01]  /*e4570*/  IMAD.MOV.U32 R28, RZ, RZ, R20 ;  /* 0x000000ffff1c7224 */ /* 0x000fe200078e0014 */
[----:B------:R-:W-:Y:S02]  /*e4580*/  LOP3.LUT R20, R26, 0xffff, RZ, 0xc0, !PT ;  /* 0x0000ffff1a147812 */ /* 0x000fe400078ec0ff */
[----:B------:R-:W-:Y:S02]  /*e4590*/  LOP3.LUT R26, R25, 0xffff, RZ, 0xc0, !PT ;  /* 0x0000ffff191a7812 */ /* 0x000fe400078ec0ff */
[----:B------:R-:W-:-:S02]  /*e45a0*/  PRMT R24, R24, 0x3340, R17 ;  /* 0x0000334018187816 */ /* 0x000fc40000000011 */
[----:B------:R-:W-:Y:S02]  /*e45b0*/  LOP3.LUT R25, R12, 0xffff, RZ, 0xc0, !PT ;  /* 0x0000ffff0c197812 */ /* 0x000fe400078ec0ff */
[----:B------:R-:W4:Y:S04]  /*e45c0*/  LDL.LU R12, [R1+0x375c] ;  /* 0x00375c00010c7983 */ /* 0x000f280000300800 */
[----:B------:R-:W4:Y:S01]  /*e45d0*/  LDL.LU R17, [R1+0x3758] ;  /* 0x0037580001117983 */ /* 0x000f220000300800 */
[----:B------:R-:W-:-:S03]  /*e45e0*/  PRMT R20, R20, 0x3340, R26 ;  /* 0x0000334014147816 */ /* 0x000fc6000000001a */
[----:B------:R-:W-:Y:S04]  /*e45f0*/  STL [R1+0x2a8], R24 ;  /* 0x0002a81801007387 */ /* 0x000fe80000100800 */
[----:B------:R-:W4:Y:S01]  /*e4600*/  LDL.LU R26, [R1+0xb40] ;  /* 0x000b4000011a7983 */ /* 0x000f220000300800 */
[----:B------:R-:W-:Y:S02]  /*e4610*/  LOP3.LUT R23, R23, 0xffff, RZ, 0xc0, !PT ;  /* 0x0000ffff17177812 */ /* 0x000fe400078ec0ff */
[----:B------:R-:W-:Y:S02]  /*e4620*/  LOP3.LUT R28, R28, 0xffff, RZ, 0xc0, !PT ;  /* 0x0000ffff1c1c7812 */ /* 0x000fe400078ec0ff */
[----:B------:R-:W-:Y:S02]  /*e4630*/  SHF.R.U32.HI R11, RZ, 0x8, R11 ;  /* 0x00000008ff0b7819 */ /* 0x000fe4000001160b */
[----:B------:R-:W-:-:S02]  /*e4640*/  PRMT R23, R23, 0x3340, R28 ;  /* 0x0000334017177816 */ /* 0x000fc4000000001c */
[----:B------:R-:W-:-:S03]  /*e4650*/  LOP3.LUT R11, R11, 0xffff, RZ, 0xc0, !PT ;  /* 0x0000ffff0b0b7812 */ /* 0x000fc600078ec0ff */
[----:B------:R-:W-:Y:S01]  /*e4660*/  STL [R1+0x2a4], R23 ;  /* 0x0002a41701007387 */ /* 0x000fe20000100800 */
[----:B------:R-:W-:-:S03]  /*e4670*/  PRMT R11, R25, 0x3340, R11 ;  /* 0x00003340190b7816 */ /* 0x000fc6000000000b */
[----:B------:R2:W-:Y:S04]  /*e4680*/  STL [R1+0x2a0], R20 ;  /* 0x0002a01401007387 */ /* 0x0005e80000100800 */
[----:B------:R0:W-:Y:S01]  /*e4690*/  STL [R1+0x29c], R11 ;  /* 0x00029c0b01007387 */ /* 0x0001e20000100800 */
[----:B--2---:R-:W-:-:S03]  /*e46a0*/  LOP3.LUT R20, R18, 0xffff, RZ, 0xc0, !PT ;  /* 0x0000ffff12147812 */ /* 0x004fc600078ec0ff */
[----:B------:R-:W2:Y:S01]  /*e46b0*/  LDL.LU R18, [R1+0x2ef0] ;  /* 0x002ef00001127983 */ /* 0x000ea20000300800 */
[----:B---3--:R-:W-:-:S03]  /*e46c0*/  LOP3.LUT R24, R15, 0xffff, RZ, 0xc0, !PT ;  /* 0x0000ffff0f187812 */ /* 0x008fc600078ec0ff */
[----:B------:R-:W3:Y:S01]  /*e46d0*/  LDL.LU R15, [R1+0x2eec] ;  /* 0x002eec00010f7983 */ /* 0x000ee20000300800 */
[----:B----4-:R-:W-:Y:S02]  /*e46e0*/  LOP3.LUT R28, R16, 0xffff, RZ, 0xc0, !PT ;  /* 0x0000ffff101c7812 */ /* 0x010fe400078ec0ff */
[----:B------:R-:W-:Y:S02]  /*e46f0*/  LOP3.LUT R25, R22, 0xffff, RZ, 0xc0, !PT ;  /* 0x0000ffff16197812 */ /* 0x000fe400078ec0ff */
[----:B------:R-:W-:Y:S02]  /*e4700*/  SHF.R.U32.HI R22, RZ, 0x8, R20 ;  /* 0x00000008ff167819 */ /* 0x000fe40000011614 */
[----:B------:R-:W-:Y:S02]  /*e4710*/  PRMT R20, R20, 0x3340, R28 ;  /* 0x0000334014147816 */ /* 0x000fe4000000001c */
[----:B------:R-:W-:Y:S02]  /*e4720*/  LOP3.LUT R29, R29, 0xffff, RZ, 0xc0, !PT ;  /* 0x0000ffff1d1d7812 */ /* 0x000fe400078ec0ff */
[----:B------:R-:W-:-:S02]  /*e4730*/  LOP3.LUT R23, R19, 0xffff, RZ, 0xc0, !PT ;  /* 0x0000ffff13177812 */ /* 0x000fc400078ec0ff */
[----:B------:R-:W4:Y:S04]  /*e4740*/  LDL.LU R19, [R1+0x2ec0] ;  /* 0x002ec00001137983 */ /* 0x000f280000300800 */
[----:B------:R-:W4:Y:S01]  /*e4750*/  LDL.LU R16, [R1+0x2ebc] ;  /* 0x002ebc0001107983 */ /* 0x000f220000300800 */
[----:B0-----:R-:W-:Y:S02]  /*e4760*/  LOP3.LUT R11, R21, 0xffff, RZ, 0xc0, !PT ;  /* 0x0000ffff150b7812 */ /* 0x001fe400078ec0ff */
[----:B------:R-:W-:Y:S01]  /*e4770*/  SHF.R.U32.HI R21, RZ, 0x8, R28 ;  /* 0x00000008ff157819 */ /* 0x000fe2000001161c */
[----:B------:R0:W-:Y:S02]  /*e4780*/  STL [R1+0x634], R20 ;  /* 0x0006341401007387 */ /* 0x0001e40000100800 */
[----:B0-----:R-:W-:-:S02]  /*e4790*/  SHF.R.U32.HI R20, RZ, 0x8, R24 ;  /* 0x00000008ff147819 */ /* 0x001fc40000011618 */
[----:B------:R-:W-:-:S04]  /*e47a0*/  LOP3.LUT R26, R26, 0xffff, RZ, 0xc0, !PT ;  /* 0x0000ffff1a1a7812 */ /* 0x000fc800078ec0ff */
[----:B------:R-:W-:Y:S02]  /*e47b0*/  PRMT R28, R24, 0x3340, R26 ;  /* 0x00003340181c7816 */ /* 0x000fe4000000001a */
[----:B------:R-:W-:-:S03]  /*e47c0*/  SHF.R.U32.HI R24, RZ, 0x8, R29 ;  /* 0x00000008ff187819 */ /* 0x000fc6000001161d */
[----:B------:R0:W-:Y:S02]  /*e47d0*/  STL [R1+0x630], R28 ;  /* 0x0006301c01007387 */ /* 0x0001e40000100800 */
[--C-:B0-----:R-:W-:Y:S02]  /*e47e0*/  PRMT R28, R29, 0x3340, R25.reuse ;  /* 0x000033401d1c7816 */ /* 0x101fe40000000019 */
[----:B------:R-:W4:Y:S04]  /*e47f0*/  LDL.LU R29, [R1+0x3754] ;  /* 0x00375400011d7983 */ /* 0x000f280000300800 */
        /* <DEDUP_REMOVED lines=26> */
[----:B--2---:R-:W-:-:S04]  /*e49a0*/  LOP3.LUT R18, R18, 0xffff, RZ, 0xc0, !PT ;  /* 0x0000ffff12127812 */ /* 0x004fc800078ec0ff */
[----:B------:R-:W-:Y:S02]  /*e49b0*/  SHF.R.U32.HI R12, RZ, 0x8, R18 ;  /* 0x00000008ff0c7819 */ /* 0x000fe40000011612 */
[----:B---3--:R-:W-:Y:S02]  /*e49c0*/  LOP3.LUT R22, R15, 0xffff, RZ, 0xc0, !PT ;  /* 0x0000ffff0f167812 */ /* 0x008fe400078ec0ff */
[----:B------:R-:W2:Y:S01]  /*e49d0*/  LDL.LU R15, [R1+0x2f7c] ;  /* 0x002f7c00010f7983 */ /* 0x000ea20000300800 */
[----:B------:R-:W-:Y:S02]  /*e49e0*/  LOP3.LUT R12, R12, 0xffff, RZ, 0xc0, !PT ;  /* 0x0000ffff0c0c7812 */ /* 0x000fe400078ec0ff */
[----:B----4-:R-:W-:Y:S02]  /*e49f0*/  LOP3.LUT R24, R19, 0xffff, RZ, 0xc0, !PT ;  /* 0x0000ffff13187812 */ /* 0x010fe400078ec0ff */
[----:B------:R-:W-:Y:S01]  /*e4a00*/  LOP3.LUT R20, R16, 0xffff, RZ, 0xc0, !PT ;  /* 0x0000ffff10147812 */ /* 0x000fe200078ec0ff */
[----:B------:R-:W3:Y:S04]  /*e4a10*/  LDL.LU R19, [R1+0x2f78] ;  /* 0x002f780001137983 */ /* 0x000ee80000300800 */
[----:B------:R-:W4:Y:S04]  /*e4a20*/  LDL.LU R0, [R1+0x2f40] ;  /* 0x002f400001007983 */ /* 0x000f280000300800 */
[----:B------:R-:W4:Y:S04]  /*e4a30*/  LDL.LU R16, [R1+0x2efc] ;  /* 0x002efc0001107983 */ /* 0x000f280000300800 */
[----:B------:R-:W4:Y:S01]  /*e4a40*/  LDL.LU R17, [R1+0xb54] ;  /* 0x000b540001117983 */ /* 0x000f220000300800 */
[----:B------:R-:W-:-:S03]  /*e4a50*/  LOP3.LUT R28, R29, 0xffff, RZ, 0xc0, !PT ;  /* 0x0000ffff1d1c7812 */ /* 0x000fc600078ec0ff */
[----:B------:R-:W4:Y:S04]  /*e4a60*/  LDL.LU R29, [R1+0xb50] ;  /* 0x000b5000011d7983 */ /* 0x000f280000300800 */
[----:B------:R-:W4:Y:S01]  /*e4a70*/  LDL.LU R21, [R1+0x910] ;  /* 0x0009100001157983 */ /* 0x000f220000300800 */
[--C-:B------:R-:W-:Y:S02]  /*e4a80*/  PRMT R23, R18, 0x3340, R28.reuse ;  /* 0x0000334012177816 */ /* 0x100fe4000000001c */
[----:B------:R-:W-:Y:S02]  /*e4a90*/  SHF.R.U32.HI R18, RZ, 0x8, R28 ;  /* 0x00000008ff127819 */ /* 0x000fe4000001161c */
[----:B------:R-:W-:Y:S01]  /*e4aa0*/  SHF.R.U32.HI R28, RZ, 0x8, R22 ;  /* 0x00000008ff1c7819 */ /* 0x000fe20000011616 */
[----:B------:R0:W-:Y:S02]  /*e4ab0*/  STL [R1+0x624], R23 ;  /* 0x0006241701007387 */ /* 0x0001e40000100800 */
[----:B0-----:R-:W-:-:S02]  /*e4ac0*/  PRMT R23, R22, 0x3340, R26 ;  /* 0x0000334016177816 */ /* 0x001fc4000000001a */
[----:B------:R-:W-:Y:S02]  /*e4ad0*/  SHF.R.U32.HI R22, RZ, 0x8, R26 ;  /* 0x00000008ff167819 */ /* 0x000fe4000001161a */
[----:B------:R-:W-:Y:S01]  /*e4ae0*/  PRMT R26, R24, 0x3340, R25 ;  /* 0x00003340181a7816 */ /* 0x000fe20000000019 */
[----:B------:R0:W-:Y:S01]  /*e4af0*/  STL [R1+0x620], R23 ;  /* 0x0006201701007387 */ /* 0x0001e20000100800 */
[----:B------:R-:W-:Y:S02]  /*e4b00*/  LOP3.LUT R18, R18, 0xffff, RZ, 0xc0, !PT ;  /* 0x0000ffff12127812 */ /* 0x000fe400078ec0ff */
[----:B0-----:R-:W-:Y:S02]  /*e4b10*/  SHF.R.U32.HI R23, RZ, 0x8, R24 ;  /* 0x00000008ff177819 */ /* 0x001fe40000011618 */
[----:B------:R-:W4:Y:S04]  /*e4b20*/  LDL.LU R24, [R1+0x3750] ;  /* 0x0037500001187983 */ /* 0x000f280000300800 */
[----:B------:R0:W-:Y:S01]  /*e4b30*/  STL [R1+0x61c], R26 ;  /* 0x00061c1a01007387 */ /* 0x0001e20000100800 */
[----:B------:R-:W-:-:S02]  /*e4b40*/  PRMT R12, R12, 0x3340, R18 ;  /* 0x000033400c0c7816 */ /* 0x000fc40000000012 */
[----:B0-----:R-:W-:Y:S02]  /*e4b50*/  SHF.R.U32.HI R26, RZ, 0x8, R25 ;  /* 0x00000008ff1a7819 */ /* 0x001fe40000011619 */
[----:B------:R-:W-:Y:S02]  /*e4b60*/  SHF.R.U32.HI R25, RZ, 0x8, R20 ;  /* 0x00000008ff197819 */ /* 0x000fe40000011614 */
[----:B------:R-:W-:-:S05]  /*e4b70*/  PRMT R20, R20, 0x3340, R11 ;  /* 0x0000334014147816 */ /* 0x000fca000000000b */
[----:B------:R0:W-:Y:S02]  /*e4b80*/  STL [R1+0x618], R20 ;  /* 0x0006181401007387 */ /* 0x0001e40000100800 */
[----:B0-----:R-:W-:Y:S02]  /*e4b90*/  LOP3.LUT R20, R28, 0xffff, RZ, 0xc0, !PT ;  /* 0x0000ffff1c147812 */ /* 0x001fe400078ec0ff */
[----:B------:R-:W-:Y:S02]  /*e4ba0*/  LOP3.LUT R28, R23, 0xffff, RZ, 0xc0, !PT ;  /* 0x0000ffff171c7812 */ /* 0x000fe400078ec0ff */
[----:B------:R-:W4:Y:S04]  /*e4bb0*/  LDL.LU R23, [R1+0x374c] ;  /* 0x00374c0001177983 */ /* 0x000f280000300800 */
[----:B------:R-:W4:Y:S04]  /*e4bc0*/  LDL.LU R18, [R1+0x3748] ;  /* 0x0037480001127983 */ /* 0x000f280000300800 */
[----:B------:R0:W-:Y:S04]  /*e4bd0*/  STL [R1+0x288], R12 ;  /* 0x0002880c01007387 */ /* 0x0001e80000100800 */
[----:B0-----:R-:W4:Y:S01]  /*e4be0*/  LDL.LU R12, [R1+0x3744] ;  /* 0x00374400010c7983 */ /* 0x001f220000300800 */
[----:B------:R-:W-:-:S02]  /*e4bf0*/  SHF.R.U32.HI R11, RZ, 0x8, R11 ;  /* 0x00000008ff0b7819 */ /* 0x000fc4000001160b */
[----:B------:R-:W-:Y:S02]  /*e4c00*/  LOP3.LUT R22, R22, 0xffff, RZ, 0xc0, !PT ;  /* 0x0000ffff16167812 */ /* 0x000fe400078ec0ff */
[----:B------:R-:W-:Y:S02]  /*e4c10*/  LOP3.LUT R26, R26, 0xffff, RZ, 0xc0, !PT ;  /* 0x0000ffff1a1a7812 */ /* 0x000fe400078ec0ff */
[----:B------:R-:W-:Y:S02]  /*e4c20*/  LOP3.LUT R25, R25, 0xffff, RZ, 0xc0, !PT ;  /* 0x0000ffff19197812 */ /* 0x000fe400078ec0ff */
[----:B------:R-:W-:Y:S02]  /*e4c30*/  LOP3.LUT R11, R11, 0xffff, RZ, 0xc0, !PT ;  /* 0x0000ffff0b0b7812 */ /* 0x000fe400078ec0ff */
[----:B------:R-:W-:Y:S02]  /*e4c40*/  PRMT R20, R20, 0x3340, R22 ;  /* 0x0000334014147816 */ /* 0x000fe40000000016 */
[----:B------:R-:W-:-:S02]  /*e4c50*/  PRMT R22, R28, 0x3340, R26 ;  /* 0x000033401c167816 */ /* 0x000fc4000000001a */
[----:B------:R-:W-:Y:S01]  /*e4c60*/  PRMT R11, R25, 0x3340, R11 ;  /* 0x00003340190b7816 */ /* 0x000fe2000000000b */
[----:B------:R2:W-:Y:S04]  /*e4c70*/  STL [R1+0x284], R20 ;  /* 0x0002841401007387 */ /* 0x0005e80000100800 */
[----:B------:R0:W-:Y:S04]  /*e4c80*/  STL [R1+0x280], R22 ;  /* 0x0002801601007387 */ /* 0x0001e80000100800 */
[----:B------:R-:W-:Y:S01]  /*e4c90*/  STL [R1+0x27c], R11 ;  /* 0x00027c0b01007387 */ /* 0x000fe20000100800 */
[----:B--2---:R-:W-:-:S02]  /*e4ca0*/  LOP3.LUT R20, R15, 0xffff, RZ, 0xc0, !PT ;  /* 0x0000ffff0f147812 */ /* 0x004fc400078ec0ff */
[----:B---3--:R-:W-:Y:S02]  /*e4cb0*/  LOP3.LUT R15, R19, 0xffff, RZ, 0xc0, !PT ;  /* 0x0000ffff130f7812 */ /* 0x008fe400078ec0ff */
[----:B------:R-:W2:Y:S01]  /*e4cc0*/  LDL.LU R19, [R1+0x2f90] ;  /* 0x002f900001137983 */ /* 0x000ea20000300800 */
[----:B----4-:R-:W-:Y:S02]  /*e4cd0*/  LOP3.LUT R28, R17, 0xffff, RZ, 0xc0, !PT ;  /* 0x0000ffff111c7812 */ /* 0x010fe400078ec0ff */
[----:B0-----:R-:W-:Y:S01]  /*e4ce0*/  LOP3.LUT R22, R16, 0xffff, RZ, 0xc0, !PT ;  /* 0x0000ffff10167812 */ /* 0x001fe200078ec0ff */
[----:B------:R-:W3:Y:S04]  /*e4cf0*/  LDL.LU R17, [R1+0x2f8c] ;  /* 0x002f8c0001117983 */ /* 0x000ee80000300800 */
[----:B------:R-:W4:Y:S01]  /*e4d00*/  LDL.LU R16, [R1+0x2f0c] ;  /* 0x002f0c0001107983 */ /* 0x000f220000300800 */
[----:B------:R-:W-:-:S02]  /*e4d10*/  LOP3.LUT R0, R0, 0xffff, RZ, 0xc0, !PT ;  /* 0x0000ffff00007812 */ /* 0x000fc400078ec0ff */
[----:B------:R-:W-:Y:S02]  /*e4d20*/  LOP3.LUT R26, R29, 0xffff, RZ, 0xc0, !PT ;  /* 0x0000ffff1d1a7812 */ /* 0x000fe400078ec0ff */
[----:B------:R-:W-:Y:S02]  /*e4d30*/  LOP3.LUT R25, R21, 0xffff, RZ, 0xc0, !PT ;  /* 0x0000ffff15197812 */ /* 0x000fe400078ec0ff */
[--C-:B------:R-:W-:Y:S01]  /*e4d40*/  PRMT R21, R20, 0x3340, R28.reuse ;  /* 0x0000334014157816 */ /* 0x100fe2000000001c */
[----:B------:R-:W3:Y:S04]  /*e4d50*/  LDL.LU R29, [R1+0x2ed8] ;  /* 0x002ed800011d7983 */ /* 0x000ee80000300800 */
[----:B------:R0:W-:Y:S04]  /*e4d60*/  STL [R1+0x610], R21 ;  /* 0x0006101501007387 */ /* 0x0001e80000100800 */
[----:B0-----:R-:W3:Y:S01]  /*e4d70*/  LDL.LU R21, [R1+0x1b8] ;  /* 0x0001b80001157983 */ /* 0x001ee20000300800 */
[----:B------:R-:W-:-:S02]  /*e4d80*/  SHF.R.U32.HI R28, RZ, 0x8, R28 ;  /* 0x00000008ff1c7819 */ /* 0x000fc4000001161c */
[----:B------:R-:W-:Y:S02]  /*e4d90*/  LOP3.LUT R11, R12, 0xffff, RZ, 0xc0, !PT ;  /* 0x0000ffff0c0b7812 */ /* 0x000fe400078ec0ff */
        /* <DEDUP_REMOVED lines=17> */
[----:B------:R-:W-:-:S02]  /*e4eb0*/  LOP3.LUT R25, R0, 0xffff, RZ, 0xc0, !PT ;  /* 0x0000ffff00197812 */ /* 0x000fc400078ec0ff */
[----:B------:R-:W-:Y:S01]  /*e4ec0*/  PRMT R22, R22, 0x3340, R12 ;  /* 0x0000334016167816 */ /* 0x000fe2000000000c */
        /* <DEDUP_REMOVED lines=15> */
[----:B----4-:R-:W-:Y:S02]  /*e4fc0*/  LOP3.LUT R22, R16, 0xffff, RZ, 0xc0, !PT ;  /* 0x0000ffff10167812 */ /* 0x010fe400078ec0ff */
[----:B------:R-:W-:Y:S01]  /*e4fd0*/  SHF.R.U32.HI R18, RZ, 0x8, R20 ;  /* 0x00000008ff127819 */ /* 0x000fe20000011614 */
[----:B------:R-:W2:Y:S01]  /*e4fe0*/  LDL.LU R16, [R1+0x2f68] ;  /* 0x002f680001107983 */ /* 0x000ea20000300800 */
[----:B---3--:R-:W-:Y:S02]  /*e4ff0*/  LOP3.LUT R17, R17, 0xffff, RZ, 0xc0, !PT ;  /* 0x0000ffff11117812 */ /* 0x008fe400078ec0ff */
[----:B------:R-:W-:Y:S02]  /*e5000*/  LOP3.LUT R29, R29, 0xffff, RZ, 0xc0, !PT ;  /* 0x0000ffff1d1d7812 */ /* 0x000fe400078ec0ff */
[----:B------:R-:W-:-:S02]  /*e5010*/  LOP3.LUT R25, R21, 0xffff, RZ, 0xc0, !PT ;  /* 0x0000ffff15197812 */ /* 0x000fc400078ec0ff */
[----:B------:R-:W-:Y:S02]  /*e5020*/  LOP3.LUT R28, R12, 0xffff, RZ, 0xc0, !PT ;  /* 0x0000ffff0c1c7812 */ /* 0x000fe400078ec0ff */
[----:B------:R-:W-:Y:S01]  /*e5030*/  LOP3.LUT R26, R0, 0xffff, RZ, 0xc0, !PT ;  /* 0x0000ffff001a7812 */ /* 0x000fe200078ec0ff */
[----:B------:R-:W3:Y:S04]  /*e5040*/  LDL.LU R12, [R1+0x2f64] ;  /* 0x002f6400010c7983 */ /* 0x000ee80000300800 */
[----:B------:R-:W4:Y:S01]  /*e5050*/  LDL.LU R15, [R1+0x2f30] ;  /* 0x002f3000010f7983 */ /* 0x000f220000300800 */
[----:B------:R-:W-:-:S03]  /*e5060*/  PRMT R20, R20, 0x3340, R28 ;  /* 0x0000334014147816 */ /* 0x000fc6000000001c */
[----:B------:R-:W3:Y:S04]  /*e5070*/  LDL.LU R0, [R1+0x2f2c] ;  /* 0x002f2c0001007983 */ /* 0x000ee80000300800 */
[----:B------:R-:W3:Y:S01]  /*e5080*/  LDL.LU R19, [R1+0x918] ;  /* 0x0009180001137983 */ /* 0x000ee20000300800 */
        /* <DEDUP_REMOVED lines=21> */
[----:B------:R-:W-:Y:S02]  /*e51e0*/  PRMT R29, R29, 0x3340, R18 ;  /* 0x000033401d1d7816 */ /* 0x000fe40000000012 */
[----:B------:R-:W-:-:S02]  /*e51f0*/  LOP3.LUT R21, R11, 0xffff, RZ, 0xc0, !PT ;  /* 0x0000ffff0b157812 */ /* 0x000fc400078ec0ff */
[----:B------:R-:W-:Y:S02]  /*e5200*/  LOP3.LUT R11, R17, 0xffff, RZ, 0xc0, !PT ;  /* 0x0000ffff110b7812 */ /* 0x000fe400078ec0ff */
[----:B------:R-:W4:Y:S04]  /*e5210*/  LDL.LU R17, [R1+0x3734] ;  /* 0x0037340001117983 */ /* 0x000f280000300800 */
[----:B------:R-:W4:Y:S04]  /*e5220*/  LDL.LU R18, [R1+0x3730] ;  /* 0x0037300001127983 */ /* 0x000f280000300800 */
[----:B------:R0:W-:Y:S04]  /*e5230*/  STL [R1+0x268], R29 ;  /* 0x0002681d01007387 */ /* 0x0001e80000100800 */
[----:B0-----:R-:W4:Y:S01]  /*e5240*/  LDL.LU R29, [R1+0x372c] ;  /* 0x00372c00011d7983 */ /* 0x001f220000300800 */
[----:B------:R-:W-:-:S02]  /*e5250*/  LOP3.LUT R28, R28, 0xffff, RZ, 0xc0, !PT ;  /* 0x0000ffff1c1c7812 */ /* 0x000fc400078ec0ff */
[----:B------:R-:W-:Y:S02]  /*e5260*/  LOP3.LUT R26, R26, 0xffff, RZ, 0xc0, !PT ;  /* 0x0000ffff1a1a7812 */ /* 0x000fe400078ec0ff */
[----:B------:R-:W-:Y:S02]  /*e5270*/  LOP3.LUT R25, R25, 0xffff, RZ, 0xc0, !PT ;  /* 0x0000ffff19197812 */ /* 0x000fe400078ec0ff */
[----:B------:R-:W-:Y:S02]  /*e5280*/  PRMT R21, R20, 0x3340, R21 ;  /* 0x0000334014157816 */ /* 0x000fe40000000015 */
[----:B------:R-:W-:Y:S02]  /*e5290*/  PRMT R20, R28, 0x3340, R26 ;  /* 0x000033401c147816 */ /* 0x000fe4000000001a */
[----:B------:R-:W-:Y:S01]  /*e52a0*/  PRMT R11, R25, 0x3340, R11 ;  /* 0x00003340190b7816 */ /* 0x000fe2000000000b */
[----:B------:R0:W-:Y:S04]  /*e52b0*/  STL [R1+0x264], R21 ;  /* 0x0002641501007387 */ /* 0x0001e80000100800 */
[----:B------:R-:W-:Y:S04]  /*e52c0*/  STL [R1+0x260], R20 ;  /* 0x0002601401007387 */ /* 0x000fe80000100800 */
[----:B------:R-:W-:Y:S01]  /*e52d0*/  STL [R1+0x25c], R11 ;  /* 0x00025c0b01007387 */ /* 0x000fe20000100800 */
[----:B--2---:R-:W-:-:S04]  /*e52e0*/  LOP3.LUT R16, R16, 0xffff, RZ, 0xc0, !PT ;  /* 0x0000ffff10107812 */ /* 0x004fc800078ec0ff */
[----:B0-----:R-:W-:Y:S02]  /*e52f0*/  SHF.R.U32.HI R21, RZ, 0x8, R16 ;  /* 0x00000008ff157819 */ /* 0x001fe40000011610 */
[----:B---3--:R-:W-:-:S04]  /*e5300*/  LOP3.LUT R28, R19, 0xffff, RZ, 0xc0, !PT ;  /* 0x0000ffff131c7812 */ /* 0x008fc800078ec0ff */
[----:B------:R-:W-:Y:S02]  /*e5310*/  PRMT R16, R16, 0x3340, R28 ;  /* 0x0000334010107816 */ /* 0x000fe4000000001c */
[----:B----4-:R-:W-:Y:S02]  /*e5320*/  LOP3.LUT R25, R18, 0xffff, RZ, 0xc0, !PT ;  /* 0x0000ffff12197812 */ /* 0x010fe400078ec0ff */
[----:B------:R-:W-:Y:S02]  /*e5330*/  LOP3.LUT R26, R29, 0xffff, RZ, 0xc0, !PT ;  /* 0x0000ffff1d1a7812 */ /* 0x000fe400078ec0ff */
[----:B------:R-:W2:Y:S04]  /*e5340*/  LDL.LU R29, [R1+0x3728] ;  /* 0x00372800011d7983 */ /* 0x000ea80000300800 */
[----:B------:R-:W3:Y:S04]  /*e5350*/  LDL.LU R18, [R1+0x2ef8] ;  /* 0x002ef80001127983 */ /* 0x000ee80000300800 */
[----:B------:R0:W-:Y:S04]  /*e5360*/  STL [R1+0x5d0], R16 ;  /* 0x0005d01001007387 */ /* 0x0001e80000100800 */
[----:B0-----:R-:W4:Y:S01]  /*e5370*/  LDL.LU R16, [R1+0x25ec] ;  /* 0x0025ec0001107983 */ /* 0x001f220000300800 */
[----:B------:R-:W-:-:S02]  /*e5380*/  LOP3.LUT R12, R12, 0xffff, RZ, 0xc0, !PT ;  /* 0x0000ffff0c0c7812 */ /* 0x000fc400078ec0ff */
[----:B------:R-:W-:Y:S02]  /*e5390*/  SHF.R.U32.HI R19, RZ, 0x8, R28 ;  /* 0x00000008ff137819 */ /* 0x000fe4000001161c */
[----:B------:R-:W-:Y:S02]  /*e53a0*/  SHF.R.U32.HI R28, RZ, 0x8, R12 ;  /* 0x00000008ff1c7819 */ /* 0x000fe4000001160c */
[----:B------:R-:W-:Y:S02]  /*e53b0*/  PRMT R12, R12, 0x3340, R26 ;  /* 0x000033400c0c7816 */ /* 0x000fe4000000001a */
[----:B------:R-:W-:Y:S02]  /*e53c0*/  LOP3.LUT R15, R15, 0xffff, RZ, 0xc0, !PT ;  /* 0x0000ffff0f0f7812 */ /* 0x000fe400078ec0ff */
[----:B------:R-:W-:Y:S02]  /*e53d0*/  LOP3.LUT R0, R0, 0xffff, RZ, 0xc0, !PT ;  /* 0x0000ffff00007812 */ /* 0x000fe400078ec0ff */
[----:B------:R-:W-:Y:S01]  /*e53e0*/  LOP3.LUT R11, R17, 0xffff, RZ, 0xc0, !PT ;  /* 0x0000ffff110b7812 */ /* 0x000fe200078ec0ff */
[----:B------:R0:W-:Y:S01]  /*e53f0*/  STL [R1+0x32c], R12 ;  /* 0x00032c0c01007387 */ /* 0x0001e20000100800 */
[----:B------:R-:W-:-:S02]  /*e5400*/  PRMT R20, R15, 0x3340, R25 ;  /* 0x000033400f147816 */ /* 0x000fc40000000019 */
[----:B------:R-:W-:Y:S02]  /*e5410*/  SHF.R.U32.HI R26, RZ, 0x8, R26 ;  /* 0x00000008ff1a7819 */ /* 0x000fe4000001161a */
[----:B------:R-:W-:Y:S02]  /*e5420*/  SHF.R.U32.HI R17, RZ, 0x8, R0 ;  /* 0x00000008ff117819 */ /* 0x000fe40000011600 */
[----:B0-----:R-:W-:Y:S02]  /*e5430*/  SHF.R.U32.HI R12, RZ, 0x8, R15 ;  /* 0x00000008ff0c7819 */ /* 0x001fe4000001160f */
[----:B------:R-:W-:Y:S02]  /*e5440*/  SHF.R.U32.HI R15, RZ, 0x8, R25 ;  /* 0x00000008ff0f7819 */ /* 0x000fe40000011619 */
[--C-:B------:R-:W-:Y:S01]  /*e5450*/  PRMT R25, R0, 0x3340, R11.reuse ;  /* 0x0000334000197816 */ /* 0x100fe2000000000b */
[----:B------:R0:W-:Y:S01]  /*e5460*/  STL [R1+0x328], R20 ;  /* 0x0003281401007387 */ /* 0x0001e20000100800 */
[----:B------:R-:W-:-:S02]  /*e5470*/  SHF.R.U32.HI R0, RZ, 0x8, R11 ;  /* 0x00000008ff007819 */ /* 0x000fc4000001160b */
[----:B------:R-:W-:Y:S02]  /*e5480*/  LOP3.LUT R11, R19, 0xffff, RZ, 0xc0, !PT ;  /* 0x0000ffff130b7812 */ /* 0x000fe400078ec0ff */
[----:B------:R-:W-:Y:S02]  /*e5490*/  LOP3.LUT R28, R28, 0xffff, RZ, 0xc0, !PT ;  /* 0x0000ffff1c1c7812 */ /* 0x000fe400078ec0ff */
[----:B------:R-:W-:Y:S01]  /*e54a0*/  LOP3.LUT R26, R26, 0xffff, RZ, 0xc0, !PT ;  /* 0x0000ffff1a1a7812 */ /* 0x000fe200078ec0ff */
[----:B0-----:R-:W3:Y:S04]  /*e54b0*/  LDL.LU R20, [R1+0x2ef4] ;  /* 0x002ef40001147983 */ /* 0x001ee80000300800 */
[----:B------:R0:W-:Y:S01]  /*e54c0*/  STL [R1+0x324], R25 ;  /* 0x0003241901007387 */ /* 0x0001e20000100800 */
[----:B------:R-:W-:-:S02]  /*e54d0*/  LOP3.LUT R12, R12, 0xffff, RZ, 0xc0, !PT ;  /* 0x0000ffff0c0c7812 */ /* 0x000fc400078ec0ff */
[----:B------:R-:W-:Y:S02]  /*e54e0*/  LOP3.LUT R15, R15, 0xffff, RZ, 0xc0, !PT ;  /* 0x0000ffff0f0f7812 */ /* 0x000fe400078ec0ff */
[----:B0-----:R-:W-:Y:S02]  /*e54f0*/  LOP3.LUT R25, R21, 0xffff, RZ, 0xc0, !PT ;  /* 0x0000ffff15197812 */ /* 0x001fe400078ec0ff */
[----:B------:R-:W3:Y:S04]  /*e5500*/  LDL.LU R21, [R1+0x2c04] ;  /* 0x002c040001157983 */ /* 0x000ee80000300800 */
[----:B------:R-:W3:Y:S01]  /*e5510*/  LDL.LU R19, [R1+0x25e8] ;  /* 0x0025e80001137983 */ /* 0x000ee20000300800 */
[----:B------:R-:W-:Y:S02]  /*e5520*/  PRMT R25, R25, 0x3340, R11 ;  /* 0x0000334019197816 */ /* 0x000fe4000000000b */
[----:B------:R-:W-:-:S02]  /*e5530*/  PRMT R11, R28, 0x3340, R26 ;  /* 0x000033401c0b7816 */ /* 0x000fc4000000001a */
[----:B------:R-:W-:Y:S01]  /*e5540*/  LOP3.LUT R0, R0, 0xffff, RZ, 0xc0, !PT ;  /* 0x0000ffff00007812 */ /* 0x000fe200078ec0ff */
[----:B------:R-:W3:Y:S01]  /*e5550*/  LDL.LU R28, [R1+0xb4] ;  /* 0x0000b400011c7983 */ /* 0x000ee20000300800 */
[----:B------:R-:W-:-:S03]  /*e5560*/  LOP3.LUT R17, R17, 0xffff, RZ, 0xc0, !PT ;  /* 0x0000ffff11117812 */ /* 0x000fc600078ec0ff */
[----:B------:R0:W-:Y:S04]  /*e5570*/  STL [R1+0x24c], R25 ;  /* 0x00024c1901007387 */ /* 0x0001e80000100800 */
[----:B------:R1:W-:Y:S01]  /*e5580*/  STL [R1+0x250], R11 ;  /* 0x0002500b01007387 */ /* 0x0003e20000100800 */
[----:B0-----:R-:W-:Y:S02]  /*e5590*/  PRMT R25, R12, 0x3340, R15 ;  /* 0x000033400c197816 */ /* 0x001fe4000000000f */
[----:B-1----:R-:W-:Y:S01]  /*e55a0*/  PRMT R11, R17, 0x3340, R0 ;  /* 0x00003340110b7816 */ /* 0x002fe20000000000 */
[----:B------:R-:W3:Y:S04]  /*e55b0*/  LDL.LU R15, [R1+0x3724] ;  /* 0x00372400010f7983 */ /* 0x000ee80000300800 */
[----:B------:R-:W3:Y:S04]  /*e55c0*/  LDL.LU R12, [R1+0x3720] ;  /* 0x00372000010c7983 */ /* 0x000ee80000300800 */
[----:B------:R-:W3:Y:S04]  /*e55d0*/  LDL.LU R0, [R1+0x371c] ;  /* 0x00371c0001007983 */ /* 0x000ee80000300800 */
[----:B------:R-:W-:Y:S04]  /*e55e0*/  STL [R1+0x23c], R25 ;  /* 0x00023c1901007387 */ /* 0x000fe80000100800 */
[----:B------:R-:W3:Y:S04]  /*e55f0*/  LDL.LU R17, [R1+0x3718] ;  /* 0x0037180001117983 */ /* 0x000ee80000300800 */
[----:B------:R2:W-:Y:S02]  /*e5600*/  STL [R1+0x244], R11 ;  /* 0x0002440b01007387 */ /* 0x0005e40000100800 */
[----:B--2---:R-:W-:-:S05]  /*e5610*/  VIADD R11, R29, 0x113 ;  /* 0x000001131d0b7836 */ /* 0x004fca0000000000 */
[----:B------:R-:W-:Y:S02]  /*e5620*/  ISETP.GE.AND P0, PT, R11, UR58, PT ;  /* 0x0000003a0b007c0c */ /* 0x000fe4000bf06270 */
[----:B----4-:R-:W-:Y:S02]  /*e5630*/  R2UR UR58, R16 ;  /* 0x00000000103a72ca */ /* 0x010fe400000e0000 */
[----:B------:R-:W2:Y:S01]  /*e5640*/  LDL.LU R16, [R1+0x2c08] ;  /* 0x002c080001107983 */ /* 0x000ea20000300800 */
[C---:B------:R-:W-:Y:S01]  /*e5650*/  VIADD R25, R29.reuse, 0x111 ;  /* 0x000001111d197836 */ /* 0x040fe20000000000 */
[----:B---3--:R-:W-:Y:S01]  /*e5660*/  LOP3.LUT R18, R18, 0xffff, RZ, 0xc0, !PT ;  /* 0x0000ffff12127812 */ /* 0x008fe200078ec0ff */
[----:B------:R-:W-:Y:S01]  /*e5670*/  UMOV UR54, UR56 ;  /* 0x0000003800367c82 */ /* 0x000fe20008000000 */
[----:B------:R-:W-:Y:S01]  /*e5680*/  VIADD R26, R29, 0x10f ;  /* 0x0000010f1d1a7836 */ /* 0x000fe20000000000 */
[----:B------:R-:W-:Y:S02]  /*e5690*/  LOP3.LUT R20, R20, 0xffff, RZ, 0xc0, !PT ;  /* 0x0000ffff14147812 */ /* 0x000fe400078ec0ff */
[----:B------:R-:W-:-:S02]  /*e56a0*/  ISETP.LT.AND P1, PT, R17, UR6, !P0 ;  /* 0x0000000611007c0c */ /* 0x000fc4000c721270 */
[----:B------:R-:W-:Y:S01]  /*e56b0*/  ISETP.LT.AND P0, PT, R0, UR4, !P0 ;  /* 0x0000000400007c0c */ /* 0x000fe2000c701270 */
[----:B------:R-:W0:Y:S01]  /*e56c0*/  LDCU UR6, c[0x0][0x398] ;  /* 0x00007300ff0677ac */ /* 0x000e220008000800 */
[----:B------:R-:W-:Y:S01]  /*e56d0*/  LOP3.LUT R12, R12, 0xfffbffff, RZ, 0xc0, !PT ;  /* 0xfffbffff0c0c7812 */ /* 0x000fe200078ec0ff */
[----:B------:R-:W1:Y:S08]  /*e56e0*/  LDCU UR4, c[0x0][0x398] ;  /* 0x00007300ff0477ac */ /* 0x000e700008000800 */
[----:B------:R-:W-:-:S04]  /*e56f0*/  @P1 LOP3.LUT R12, R12, 0x40000, RZ, 0xfc, !PT ;  /* 0x000400000c0c1812 */ /* 0x000fc800078efcff */
[----:B------:R-:W-:-:S04]  /*e5700*/  LOP3.LUT R12, R12, 0xfffdffff, RZ, 0xc0, !PT ;  /* 0xfffdffff0c0c7812 */ /* 0x000fc800078ec0ff */
[----:B------:R-:W-:Y:S02]  /*e5710*/  @P0 LOP3.LUT R12, R12, 0x20000, RZ, 0xfc, !PT ;  /* 0x000200000c0c0812 */ /* 0x000fe400078efcff */
[----:B------:R-:W-:-:S04]  /*e5720*/  ISETP.GE.AND P0, PT, R25, UR60, PT ;  /* 0x0000003c19007c0c */ /* 0x000fc8000bf06270 */
[----:B0-----:R-:W-:Y:S02]  /*e5730*/  ISETP.LT.AND P1, PT, R17, UR6, !P0 ;  /* 0x0000000611007c0c */ /* 0x001fe4000c721270 */
[----:B------:R-:W-:Y:S02]  /*e5740*/  LOP3.LUT R28, R28, 0xffff, RZ, 0xc0, !PT ;  /* 0x0000ffff1c1c7812 */ /* 0x000fe400078ec0ff */
[----:B-1----:R-:W-:Y:S02]  /*e5750*/  ISETP.LT.AND P0, PT, R0, UR4, !P0 ;  /* 0x0000000400007c0c */ /* 0x002fe4000c701270 */
[----:B------:R-:W-:Y:S02]  /*e5760*/  LOP3.LUT R11, R15, 0xffff, RZ, 0xc0, !PT ;  /* 0x0000ffff0f0b7812 */ /* 0x000fe400078ec0ff */
[----:B------:R-:W-:Y:S02]  /*e5770*/  LOP3.LUT R12, R12, 0xfffeffff, RZ, 0xc0, !PT ;  /* 0xfffeffff0c0c7812 */ /* 0x000fe400078ec0ff */
[----:B------:R-:W-:-:S02]  /*e5780*/  R2UR UR60, R21 ;  /* 0x00000000153c72ca */ /* 0x000fc400000e0000 */
[----:B------:R-:W-:Y:S02]  /*e5790*/  R2UR UR56, R19 ;  /* 0x00000000133872ca */ /* 0x000fe400000e0000 */
[----:B------:R-:W-:Y:S02]  /*e57a0*/  SHF.R.U32.HI R25, RZ, 0x8, R18 ;  /* 0x00000008ff197819 */ /* 0x000fe40000011612 */
[--C-:B------:R-:W-:Y:S02]  /*e57b0*/  PRMT R21, R18, 0x3340, R28.reuse ;  /* 0x0000334012157816 */ /* 0x100fe4000000001c */
[----:B------:R-:W-:Y:S02]  /*e57c0*/  SHF.R.U32.HI R19, RZ, 0x8, R28 ;  /* 0x00000008ff137819 */ /* 0x000fe4000001161c */
[----:B------:R-:W-:Y:S02]  /*e57d0*/  SHF.R.U32.HI R18, RZ, 0x8, R20 ;  /* 0x00000008ff127819 */ /* 0x000fe40000011614 */
[----:B------:R-:W-:Y:S01]  /*e57e0*/  SHF.R.U32.HI R28, RZ, 0x8, R11 ;  /* 0x00000008ff1c7819 */ /* 0x000fe2000001160b */
[----:B------:R-:W3:Y:S01]  /*e57f0*/  LDL.LU R15, [R1+0x3714] ;  /* 0x00371400010f7983 */ /* 0x000ee20000300800 */
[----:B------:R-:W-:-:S02]  /*e5800*/  @P1 LOP3.LUT R12, R12, 0x10000, RZ, 0xfc, !PT ;  /* 0x000100000c0c1812 */ /* 0x000fc400078efcff */
[----:B------:R-:W-:Y:S02]  /*e5810*/  PRMT R20, R20, 0x3340, R11 ;  /* 0x0000334014147816 */ /* 0x000fe4000000000b */
[----:B------:R-:W-:Y:S02]  /*e5820*/  LOP3.LUT R25, R25, 0xffff, RZ, 0xc0, !PT ;  /* 0x0000ffff19197812 */ /* 0x000fe400078ec0ff */
[----:B------:R-:W-:Y:S02]  /*e5830*/  LOP3.LUT R11, R19, 0xffff, RZ, 0xc0, !PT ;  /* 0x0000ffff130b7812 */ /* 0x000fe400078ec0ff */
[----:B------:R-:W-:Y:S02]  /*e5840*/  LOP3.LUT R12, R12, 0xffff7fff, RZ, 0xc0, !PT ;  /* 0xffff7fff0c0c7812 */ /* 0x000fe400078ec0ff */
[----:B------:R-:W-:Y:S02]  /*e5850*/  LOP3.LUT R18, R18, 0xffff, RZ, 0xc0, !PT ;  /* 0x0000ffff12127812 */ /* 0x000fe400078ec0ff */
[----:B------:R-:W-:-:S02]  /*e5860*/  LOP3.LUT R28, R28, 0xffff, RZ, 0xc0, !PT ;  /* 0x0000ffff1c1c7812 */ /* 0x000fc400078ec0ff */
[----:B------:R-:W-:Y:S02]  /*e5870*/  PRMT R11, R25, 0x3340, R11 ;  /* 0x00003340190b7816 */ /* 0x000fe4000000000b */
[----:B------:R-:W-:Y:S01]  /*e5880*/  @P0 LOP3.LUT R12, R12, 0x8000, RZ, 0xfc, !PT ;  /* 0x000080000c0c0812 */ /* 0x000fe200078efcff */
[----:B------:R0:W-:Y:S01]  /*e5890*/  STL [R1+0x320], R21 ;  /* 0x0003201501007387 */ /* 0x0001e20000100800 */
[----:B------:R-:W-:Y:S02]  /*e58a0*/  PRMT R18, R18, 0x3340, R28 ;  /* 0x0000334012127816 */ /* 0x000fe4000000001c */
[----:B------:R-:W-:Y:S01]  /*e58b0*/  ISETP.GE.AND P0, PT, R26, UR54, PT ;  /* 0x000000361a007c0c */ /* 0x000fe2000bf06270 */
[----:B------:R-:W-:Y:S01]  /*e58c0*/  STL [R1+0x31c], R20 ;  /* 0x00031c1401007387 */ /* 0x000fe20000100800 */
[----:B------:R-:W1:Y:S01]  /*e58d0*/  LDCU UR4, c[0x0][0x398] ;  /* 0x00007300ff0477ac */ /* 0x000e620008000800 */
[----:B------:R-:W4:Y:S01]  /*e58e0*/  LDCU UR6, c[0x0][0x398] ;  /* 0x00007300ff0677ac */ /* 0x000f220008000800 */
[----:B--2---:R-:W-:-:S02]  /*e58f0*/  R2UR UR54, R16 ;  /* 0x00000000103672ca */ /* 0x004fc400000e0000 */
[----:B------:R-:W2:Y:S04]  /*e5900*/  LDL.LU R16, [R1+0x2c10] ;  /* 0x002c100001107983 */ /* 0x000ea80000300800 */
[----:B------:R1:W-:Y:S04]  /*e5910*/  STL [R1+0x234], R11 ;  /* 0x0002340b01007387 */ /* 0x0003e80000100800 */
[----:B------:R1:W-:Y:S04]  /*e5920*/  STL [R1+0x238], R18 ;  /* 0x0002381201007387 */ /* 0x0003e80000100800 */
[----:B0-----:R-:W2:Y:S04]  /*e5930*/  LDL.LU R21, [R1+0x2c18] ;  /* 0x002c180001157983 */ /* 0x001ea80000300800 */
[----:B------:R-:W2:Y:S01]  /*e5940*/  LDL.LU R19, [R1+0x2fa8] ;  /* 0x002fa80001137983 */ /* 0x000ea20000300800 */
[----:B------:R-:W-:-:S02]  /*e5950*/  ISETP.LT.AND P1, PT, R17, UR10, !P0 ;  /* 0x0000000a11007c0c */ /* 0x000fc4000c721270 */
[----:B------:R-:W-:Y:S02]  /*e5960*/  ISETP.LT.AND P0, PT, R0, UR8, !P0 ;  /* 0x0000000800007c0c */ /* 0x000fe4000c701270 */
[----:B------:R-:W-:Y:S01]  /*e5970*/  LOP3.LUT R12, R12, 0xffffbfff, RZ, 0xc0, !PT ;  /* 0xffffbfff0c0c7812 */ /* 0x000fe200078ec0ff */
[----:B------:R-:W0:Y:S01]  /*e5980*/  LDCU UR8, c[0x0][0x398] ;  /* 0x00007300ff0877ac */ /* 0x000e220008000800 */
[----:B------:R-:W0:Y:S01]  /*e5990*/  LDCU UR10, c[0x0][0x398] ;  /* 0x00007300ff0a77ac */ /* 0x000e220008000800 */
[----:B-1----:R-:W-:-:S06]  /*e59a0*/  VIADD R11, R29, 0x10d ;  /* 0x0000010d1d0b7836 */ /* 0x002fcc0000000000 */
[----:B------:R-:W-:-:S04]  /*e59b0*/  @P1 LOP3.LUT R12, R12, 0x4000, RZ, 0xfc, !PT ;  /* 0x000040000c0c1812 */ /* 0x000fc800078efcff */
[----:B------:R-:W-:-:S04]  /*e59c0*/  LOP3.LUT R12, R12, 0xffffdfff, RZ, 0xc0, !PT ;  /* 0xffffdfff0c0c7812 */ /* 0x000fc800078ec0ff */
[----:B------:R-:W-:Y:S02]  /*e59d0*/  @P0 LOP3.LUT R12, R12, 0x2000, RZ, 0xfc, !PT ;  /* 0x000020000c0c0812 */ /* 0x000fe400078efcff */
[----:B------:R-:W-:-:S04]  /*e59e0*/  ISETP.GE.AND P0, PT, R11, UR58, PT ;  /* 0x0000003a0b007c0c */ /* 0x000fc8000bf06270 */
[----:B------:R-:W-:Y:S02]  /*e59f0*/  ISETP.LT.AND P1, PT, R17, UR4, !P0 ;  /* 0x0000000411007c0c */ /* 0x000fe4000c721270 */
[----:B----4-:R-:W-:Y:S02]  /*e5a00*/  ISETP.LT.AND P0, PT, R0, UR6, !P0 ;  /* 0x0000000600007c0c */ /* 0x010fe4000c701270 */
[----:B------:R-:W-:Y:S01]  /*e5a10*/  LOP3.LUT R12, R12, 0xffffefff, RZ, 0xc0, !PT ;  /* 0xffffefff0c0c7812 */ /* 0x000fe200078ec0ff */
[----:B------:R-:W-:Y:S01]  /*e5a20*/  VIADD R11, R29, 0x10b ;  /* 0x0000010b1d0b7836 */ /* 0x000fe20000000000 */
[----:B------:R-:W1:Y:S01]  /*e5a30*/  LDCU UR4, c[0x0][0x398] ;  /* 0x00007300ff0477ac */ /* 0x000e620008000800 */
[----:B------:R-:W4:Y:S06]  /*e5a40*/  LDCU UR6, c[0x0][0x398] ;  /* 0x00007300ff0677ac */ /* 0x000f2c0008000800 */
[----:B------:R-:W-:-:S04]  /*e5a50*/  @P1 LOP3.LUT R12, R12, 0x1000, RZ, 0xfc, !PT ;  /* 0x000010000c0c1812 */ /* 0x000fc800078efcff */
[----:B------:R-:W-:-:S04]  /*e5a60*/  LOP3.LUT R12, R12, 0xfffff7ff, RZ, 0xc0, !PT ;  /* 0xfffff7ff0c0c7812 */ /* 0x000fc800078ec0ff */
[----:B------:R-:W-:Y:S02]  /*e5a70*/  @P0 LOP3.LUT R12, R12, 0x800, RZ, 0xfc, !PT ;  /* 0x000008000c0c0812 */ /* 0x000fe400078efcff */
[----:B------:R-:W-:-:S04]  /*e5a80*/  ISETP.GE.AND P0, PT, R11, UR60, PT ;  /* 0x0000003c0b007c0c */ /* 0x000fc8000bf06270 */
[----:B------:R-:W-:Y:S02]  /*e5a90*/  ISETP.LT.AND P1, PT, R17, UR12, !P0 ;  /* 0x0000000c11007c0c */ /* 0x000fe4000c721270 */
[----:B0-----:R-:W-:Y:S02]  /*e5aa0*/  ISETP.LT.AND P0, PT, R0, UR8, !P0 ;  /* 0x0000000800007c0c */ /* 0x001fe4000c701270 */
[----:B------:R-:W-:Y:S01]  /*e5ab0*/  LOP3.LUT R12, R12, 0xfffffbff, RZ, 0xc0, !PT ;  /* 0xfffffbff0c0c7812 */ /* 0x000fe200078ec0ff */
[C---:B------:R-:W-:Y:S02]  /*e5ac0*/  VIADD R11, R29.reuse, 0x109 ;  /* 0x000001091d0b7836 */ /* 0x040fe40000000000 */
[----:B------:R-:W-:Y:S01]  /*e5ad0*/  VIADD R25, R29, 0x105 ;  /* 0x000001051d197836 */ /* 0x000fe20000000000 */
[----:B------:R-:W0:Y:S01]  /*e5ae0*/  LDCU UR8, c[0x0][0x398] ;  /* 0x00007300ff0877ac */ /* 0x000e220008000800 */
[----:B------:R-:W0:Y:S04]  /*e5af0*/  LDCU UR12, c[0x0][0x398] ;  /* 0x00007300ff0c77ac */ /* 0x000e280008000800 */
[----:B------:R-:W-:-:S04]  /*e5b00*/  @P1 LOP3.LUT R12, R12, 0x400, RZ, 0xfc, !PT ;  /* 0x000004000c0c1812 */ /* 0x000fc800078efcff */
[----:B------:R-:W-:-:S04]  /*e5b10*/  LOP3.LUT R12, R12, 0xfffffdff, RZ, 0xc0, !PT ;  /* 0xfffffdff0c0c7812 */ /* 0x000fc800078ec0ff */
[----:B------:R-:W-:Y:S02]  /*e5b20*/  @P0 LOP3.LUT R12, R12, 0x200, RZ, 0xfc, !PT ;  /* 0x000002000c0c0812 */ /* 0x000fe400078efcff */
[----:B------:R-:W-:-:S04]  /*e5b30*/  ISETP.GE.AND P0, PT, R11, UR56, PT ;  /* 0x000000380b007c0c */ /* 0x000fc8000bf06270 */
[----:B------:R-:W-:Y:S02]  /*e5b40*/  ISETP.LT.AND P1, PT, R17, UR14, !P0 ;  /* 0x0000000e11007c0c */ /* 0x000fe4000c721270 */
[----:B-1----:R-:W-:Y:S02]  /*e5b50*/  ISETP.LT.AND P0, PT, R0, UR4, !P0 ;  /* 0x0000000400007c0c */ /* 0x002fe4000c701270 */
[----:B------:R-:W-:Y:S01]  /*e5b60*/  LOP3.LUT R12, R12, 0xfffffeff, RZ, 0xc0, !PT ;  /* 0xfffffeff0c0c7812 */ /* 0x000fe200078ec0ff */
[C---:B------:R-:W-:Y:S02]  /*e5b70*/  VIADD R11, R29.reuse, 0x107 ;  /* 0x000001071d0b7836 */ /* 0x040fe40000000000 */
[C---:B------:R-:W-:Y:S01]  /*e5b80*/  VIADD R26, R29.reuse, 0x103 ;  /* 0x000001031d1a7836 */ /* 0x040fe20000000000 */
[----:B------:R-:W1:Y:S01]  /*e5b90*/  LDCU UR4, c[0x0][0x398] ;  /* 0x00007300ff0477ac */ /* 0x000e620008000800 */
[C---:B------:R-:W-:Y:S02]  /*e5ba0*/  VIADD R28, R29.reuse, 0x101 ;  /* 0x000001011d1c7836 */ /* 0x040fe40000000000 */
[----:B------:R-:W-:Y:S01]  /*e5bb0*/  VIADD R18, R29, 0xff ;  /* 0x000000ff1d127836 */ /* 0x000fe20000000000 */
[----:B------:R-:W0:Y:S01]  /*e5bc0*/  LDCU UR14, c[0x0][0x398] ;  /* 0x00007300ff0e77ac */ /* 0x000e220008000800 */
[----:B------:R-:W-:-:S04]  /*e5bd0*/  @P1 LOP3.LUT R12, R12, 0x100, RZ, 0xfc, !PT ;  /* 0x000001000c0c1812 */ /* 0x000fc800078efcff */
[----:B------:R-:W-:-:S04]  /*e5be0*/  LOP3.LUT R12, R12, 0xffffff7f, RZ, 0xc0, !PT ;  /* 0xffffff7f0c0c7812 */ /* 0x000fc800078ec0ff */
[----:B------:R-:W-:Y:S02]  /*e5bf0*/  @P0 LOP3.LUT R12, R12, 0x80, RZ, 0xfc, !PT ;  /* 0x000000800c0c0812 */ /* 0x000fe400078efcff */
[----:B------:R-:W-:-:S04]  /*e5c00*/  ISETP.GE.AND P0, PT, R11, UR54, PT ;  /* 0x000000360b007c0c */ /* 0x000fc8000bf06270 */
[----:B----4-:R-:W-:Y:S02]  /*e5c10*/  ISETP.LT.AND P1, PT, R17, UR6, !P0 ;  /* 0x0000000611007c0c */ /* 0x010fe4000c721270 */
[----:B------:R-:W-:Y:S02]  /*e5c20*/  ISETP.LT.AND P0, PT, R0, UR10, !P0 ;  /* 0x0000000a00007c0c */ /* 0x000fe4000c701270 */
[----:B---3--:R-:W-:Y:S02]  /*e5c30*/  R2UR UR58, R15 ;  /* 0x000000000f3a72ca */ /* 0x008fe400000e0000 */
[----:B------:R-:W-:Y:S01]  /*e5c40*/  LOP3.LUT R12, R12, 0xffffffbf, RZ, 0xc0, !PT ;  /* 0xffffffbf0c0c7812 */ /* 0x000fe200078ec0ff */
[----:B------:R-:W3:Y:S04]  /*e5c50*/  LDL.LU R15, [R1+0x2fa4] ;  /* 0x002fa400010f7983 */ /* 0x000ee80000300800 */
[----:B------:R-:W4:Y:S01]  /*e5c60*/  LDL.LU R20, [R1+0xb74] ;  /* 0x000b740001147983 */ /* 0x000f220000300800 */
[----:B------:R-:W0:Y:S01]  /*e5c70*/  LDCU UR6, c[0x0][0x398] ;  /* 0x00007300ff0677ac */ /* 0x000e220008000800 */
[----:B------:R-:W0:Y:S01]  /*e5c80*/  LDCU UR10, c[0x0][0x398] ;  /* 0x00007300ff0a77ac */ /* 0x000e220008000800 */
[----:B------:R-:W-:-:S04]  /*e5c90*/  @P1 LOP3.LUT R12, R12, 0x40, RZ, 0xfc, !PT ;  /* 0x000000400c0c1812 */ /* 0x000fc800078efcff */
[----:B------:R-:W-:-:S04]  /*e5ca0*/  LOP3.LUT R12, R12, 0xffffffdf, RZ, 0xc0, !PT ;  /* 0xffffffdf0c0c7812 */ /* 0x000fc800078ec0ff */
[----:B------:R-:W-:Y:S02]  /*e5cb0*/  @P0 LOP3.LUT R12, R12, 0x20, RZ, 0xfc, !PT ;  /* 0x000000200c0c0812 */ /* 0x000fe400078efcff */
[----:B------:R-:W-:Y:S02]  /*e5cc0*/  ISETP.GE.AND P0, PT, R25, UR58, PT ;  /* 0x0000003a19007c0c */ /* 0x000fe4000bf06270 */
[----:B--2---:R-:W-:Y:S02]  /*e5cd0*/  R2UR UR60, R16 ;  /* 0x00000000103c72ca */ /* 0x004fe400000e0000 */
[----:B------:R-:W2:Y:S01]  /*e5ce0*/  LDL.LU R16, [R1+0xb70] ;  /* 0x000b700001107983 */ /* 0x000ea20000300800 */
[----:B------:R-:W-:Y:S02]  /*e5cf0*/  R2UR UR56, R21 ;  /* 0x00000000153872ca */ /* 0x000fe400000e0000 */
[----:B------:R-:W-:Y:S02]  /*e5d00*/  LOP3.LUT R21, R19, 0xffff, RZ, 0xc0, !PT ;  /* 0x0000ffff13157812 */ /* 0x000fe400078ec0ff */
[----:B------:R-:W2:Y:S04]  /*e5d10*/  LDL.LU R19, [R1+0x2c24] ;  /* 0x002c240001137983 */ /* 0x000ea80000300800 */
[----:B------:R-:W2:Y:S04]  /*e5d20*/  LDL.LU R11, [R1+0x2c1c] ;  /* 0x002c1c00010b7983 */ /* 0x000ea80000300800 */
[----:B------:R-:W2:Y:S01]  /*e5d30*/  LDL.LU R25, [R1+0x2c20] ;  /* 0x002c200001197983 */ /* 0x000ea20000300800 */
[----:B0-----:R-:W-:-:S02]  /*e5d40*/  ISETP.LT.AND P1, PT, R17, UR8, !P0 ;  /* 0x0000000811007c0c */ /* 0x001fc4000c721270 */
[----:B------:R-:W-:Y:S02]  /*e5d50*/  ISETP.LT.AND P0, PT, R0, UR12, !P0 ;  /* 0x0000000c00007c0c */ /* 0x000fe4000c701270 */
[----:B------:R-:W-:Y:S01]  /*e5d60*/  LOP3.LUT R12, R12, 0xffffffef, RZ, 0xc0, !PT ;  /* 0xffffffef0c0c7812 */ /* 0x000fe200078ec0ff */
[----:B------:R-:W0:Y:S01]  /*e5d70*/  LDCU UR12, c[0x0][0x398] ;  /* 0x00007300ff0c77ac */ /* 0x000e220008000800 */
[----:B------:R-:W0:Y:S07]  /*e5d80*/  LDCU UR8, c[0x0][0x398] ;  /* 0x00007300ff0877ac */ /* 0x000e2e0008000800 */
[----:B------:R-:W-:-:S04]  /*e5d90*/  @P1 LOP3.LUT R12, R12, 0x10, RZ, 0xfc, !PT ;  /* 0x000000100c0c1812 */ /* 0x000fc800078efcff */
[----:B------:R-:W-:-:S04]  /*e5da0*/  LOP3.LUT R12, R12, 0xfffffff7, RZ, 0xc0, !PT ;  /* 0xfffffff70c0c7812 */ /* 0x000fc800078ec0ff */
[----:B------:R-:W-:Y:S02]  /*e5db0*/  @P0 LOP3.LUT R12, R12, 0x8, RZ, 0xfc, !PT ;  /* 0x000000080c0c0812 */ /* 0x000fe400078efcff */
[----:B------:R-:W-:Y:S02]  /*e5dc0*/  ISETP.GE.AND P0, PT, R26, UR60, PT ;  /* 0x0000003c1a007c0c */ /* 0x000fe4000bf06270 */
[----:B----4-:R-:W-:Y:S02]  /*e5dd0*/  LOP3.LUT R20, R20, 0xffff, RZ, 0xc0, !PT ;  /* 0x0000ffff14147812 */ /* 0x010fe400078ec0ff */
[----:B---3--:R-:W-:Y:S02]  /*e5de0*/  LOP3.LUT R15, R15, 0xffff, RZ, 0xc0, !PT ;  /* 0x0000ffff0f0f7812 */ /* 0x008fe400078ec0ff */
[----:B--2---:R-:W-:Y:S02]  /*e5df0*/  R2UR UR54, R11 ;  /* 0x000000000b3672ca */ /* 0x004fe400000e0000 */
[----:B------:R-:W-:-:S02]  /*e5e00*/  LOP3.LUT R11, R16, 0xffff, RZ, 0xc0, !PT ;  /* 0x0000ffff100b7812 */ /* 0x000fc400078ec0ff */
[----:B------:R-:W-:Y:S02]  /*e5e10*/  SHF.R.U32.HI R16, RZ, 0x8, R21 ;  /* 0x00000008ff107819 */ /* 0x000fe40000011615 */
[--C-:B------:R-:W-:Y:S02]  /*e5e20*/  PRMT R21, R21, 0x3340, R20.reuse ;  /* 0x0000334015157816 */ /* 0x100fe40000000014 */
[----:B------:R-:W-:Y:S02]  /*e5e30*/  R2UR UR58, R25 ;  /* 0x00000000193a72ca */ /* 0x000fe400000e0000 */
[----:B------:R-:W-:Y:S02]  /*e5e40*/  R2UR UR60, R19 ;  /* 0x00000000133c72ca */ /* 0x000fe400000e0000 */
[----:B------:R-:W-:Y:S01]  /*e5e50*/  PRMT R25, R15, 0x3340, R11 ;  /* 0x000033400f197816 */ /* 0x000fe2000000000b */
[----:B------:R2:W-:Y:S04]  /*e5e60*/  STL [R1+0x310], R21 ;  /* 0x0003101501007387 */ /* 0x0005e80000100800 */
[----:B------:R-:W3:Y:S01]  /*e5e70*/  LDL.LU R19, [R1+0x2c30] ;  /* 0x002c300001137983 */ /* 0x000ee20000300800 */
[----:B--2---:R-:W-:-:S02]  /*e5e80*/  SHF.R.U32.HI R21, RZ, 0x8, R20 ;  /* 0x00000008ff157819 */ /* 0x004fc40000011614 */
[----:B------:R-:W-:Y:S02]  /*e5e90*/  SHF.R.U32.HI R20, RZ, 0x8, R15 ;  /* 0x00000008ff147819 */ /* 0x000fe4000001160f */
[----:B------:R-:W2:Y:S04]  /*e5ea0*/  LDL.LU R15, [R1+0x3710] ;  /* 0x00371000010f7983 */ /* 0x000ea80000300800 */
[----:B------:R4:W-:Y:S01]  /*e5eb0*/  STL [R1+0x30c], R25 ;  /* 0x00030c1901007387 */ /* 0x0009e20000100800 */
[----:B------:R-:W-:-:S03]  /*e5ec0*/  SHF.R.U32.HI R26, RZ, 0x8, R11 ;  /* 0x00000008ff1a7819 */ /* 0x000fc6000001160b */
[----:B------:R-:W3:Y:S01]  /*e5ed0*/  LDL.LU R11, [R1+0x2c28] ;  /* 0x002c2800010b7983 */ /* 0x000ee20000300800 */
[----:B------:R-:W-:Y:S02]  /*e5ee0*/  ISETP.LT.AND P1, PT, R17, UR16, !P0 ;  /* 0x0000001011007c0c */ /* 0x000fe4000c721270 */
[----:B-1----:R-:W-:Y:S02]  /*e5ef0*/  ISETP.LT.AND P0, PT, R0, UR4, !P0 ;  /* 0x0000000400007c0c */ /* 0x002fe4000c701270 */
[----:B------:R-:W-:Y:S02]  /*e5f00*/  LOP3.LUT R12, R12, 0xfffffffb, RZ, 0xc0, !PT ;  /* 0xfffffffb0c0c7812 */ /* 0x000fe400078ec0ff */
[----:B----4-:R-:W-:Y:S02]  /*e5f10*/  LOP3.LUT R25, R16, 0xffff, RZ, 0xc0, !PT ;  /* 0x0000ffff10197812 */ /* 0x010fe400078ec0ff */
[----:B--2---:R-:W-:-:S05]  /*e5f20*/  LOP3.LUT R15, R15, 0x7fffffff, RZ, 0xc0, !PT ;  /* 0x7fffffff0f0f7812 */ /* 0x004fca00078ec0ff */
[----:B------:R-:W-:Y:S01]  /*e5f30*/  @P1 LOP3.LUT R12, R12, 0x4, RZ, 0xfc, !PT ;  /* 0x000000040c0c1812 */ /* 0x000fe200078efcff */
[----:B------:R-:W2:Y:S01]  /*e5f40*/  LDL.LU R16, [R1+0x2c38] ;  /* 0x002c380001107983 */ /* 0x000ea20000300800 */
[----:B------:R-:W-:Y:S01]  /*e5f50*/  LOP3.LUT R26, R26, 0xffff, RZ, 0xc0, !PT ;  /* 0x0000ffff1a1a7812 */ /* 0x000fe200078ec0ff */
[----:B------:R-:W1:Y:S01]  /*e5f60*/  LDCU UR4, c[0x0][0x398] ;  /* 0x00007300ff0477ac */ /* 0x000e620008000800 */
[----:B------:R-:W-:Y:S01]  /*e5f70*/  LOP3.LUT R12, R12, 0xfffffffd, RZ, 0xc0, !PT ;  /* 0xfffffffd0c0c7812 */ /* 0x000fe200078ec0ff */
[----:B------:R-:W4:Y:S03]  /*e5f80*/  LDCU UR16, c[0x0][0x398] ;  /* 0x00007300ff1077ac */ /* 0x000f260008000800 */
[----:B------:R-:W-:Y:S02]  /*e5f90*/  @P0 LOP3.LUT R12, R12, 0x2, RZ, 0xfc, !PT ;  /* 0x000000020c0c0812 */ /* 0x000fe400078efcff */
[----:B------:R-:W-:-:S04]  /*e5fa0*/  ISETP.GE.AND P0, PT, R28, UR56, PT ;  /* 0x000000381c007c0c */ /* 0x000fc8000bf06270 */
[----:B------:R-:W-:Y:S02]  /*e5fb0*/  ISETP.LT.AND P1, PT, R17, UR20, !P0 ;  /* 0x0000001411007c0c */ /* 0x000fe4000c721270 */
[----:B------:R-:W-:Y:S02]  /*e5fc0*/  ISETP.LT.AND P0, PT, R0, UR18, !P0 ;  /* 0x0000001200007c0c */ /* 0x000fe4000c701270 */
[----:B------:R-:W-:Y:S02]  /*e5fd0*/  LOP3.LUT R12, R12, 0xfffffffe, RZ, 0xc0, !PT ;  /* 0xfffffffe0c0c7812 */ /* 0x000fe400078ec0ff */
[----:B---3--:R-:W-:Y:S02]  /*e5fe0*/  R2UR UR56, R11 ;  /* 0x000000000b3872ca */ /* 0x008fe400000e0000 */
[----:B------:R-:W-:Y:S01]  /*e5ff0*/  LOP3.LUT R28, R20, 0xffff, RZ, 0xc0, !PT ;  /* 0x0000ffff141c7812 */ /* 0x000fe200078ec0ff */
[----:B------:R-:W3:Y:S01]  /*e6000*/  LDCU UR18, c[0x0][0x398] ;  /* 0x00007300ff1277ac */ /* 0x000ee20008000800 */
[----:B------:R-:W0:Y:S03]  /*e6010*/  LDCU UR20, c[0x0][0x398] ;  /* 0x00007300ff1477ac */ /* 0x000e260008000800 */
[----:B------:R-:W-:-:S02]  /*e6020*/  @P1 LOP3.LUT R12, R12, 0x1, RZ, 0xfc, !PT ;  /* 0x000000010c0c1812 */ /* 0x000fc400078efcff */
[----:B------:R-:W-:Y:S02]  /*e6030*/  @P0 LOP3.LUT R15, R15, 0x80000000, RZ, 0xfc, !PT ;  /* 0x800000000f0f0812 */ /* 0x000fe400078efcff */
[----:B------:R-:W-:Y:S01]  /*e6040*/  ISETP.GE.AND P0, PT, R18, UR54, PT ;  /* 0x0000003612007c0c */ /* 0x000fe2000bf06270 */
[----:B------:R-:W-:Y:S04]  /*e6050*/  STL [R1+0x3640], R12 ;  /* 0x0036400c01007387 */ /* 0x000fe80000100800 */
[----:B------:R-:W3:Y:S01]  /*e6060*/  LDL.LU R18, [R1+0x2c3c] ;  /* 0x002c3c0001127983 */ /* 0x000ee20000300800 */
[----:B------:R-:W-:Y:S02]  /*e6070*/  ISETP.LT.AND P1, PT, R17, UR24, !P0 ;  /* 0x0000001811007c0c */ /* 0x000fe4000c721270 */
[----:B------:R-:W-:-:S02]  /*e6080*/  LOP3.LUT R11, R21, 0xffff, RZ, 0xc0, !PT ;  /* 0x0000ffff150b7812 */ /* 0x000fc400078ec0ff */
[----:B------:R-:W-:Y:S02]  /*e6090*/  ISETP.LT.AND P0, PT, R0, UR6, !P0 ;  /* 0x0000000600007c0c */ /* 0x000fe4000c701270 */
[----:B------:R-:W-:Y:S02]  /*e60a0*/  LOP3.LUT R15, R15, 0xbfffffff, RZ, 0xc0, !PT ;  /* 0xbfffffff0f0f7812 */ /* 0x000fe400078ec0ff */
[----:B------:R-:W-:Y:S02]  /*e60b0*/  R2UR UR54, R19 ;  /* 0x00000000133672ca */ /* 0x000fe400000e0000 */
[----:B------:R-:W-:Y:S01]  /*e60c0*/  PRMT R11, R25, 0x3340, R11 ;  /* 0x00003340190b7816 */ /* 0x000fe2000000000b */
[----:B------:R-:W0:Y:S01]  /*e60d0*/  LDCU UR6, c[0x0][0x398] ;  /* 0x00007300ff0677ac */ /* 0x000e220008000800 */
[----:B------:R-:W0:Y:S03]  /*e60e0*/  LDCU UR24, c[0x0][0x398] ;  /* 0x00007300ff1877ac */ /* 0x000e260008000800 */
[----:B------:R1:W-:Y:S01]  /*e60f0*/  STL [R1+0x22c], R11 ;  /* 0x00022c0b01007387 */ /* 0x0003e20000100800 */
[----:B------:R-:W-:-:S04]  /*e6100*/  @P1 LOP3.LUT R15, R15, 0x40000000, RZ, 0xfc, !PT ;  /* 0x400000000f0f1812 */ /* 0x000fc800078efcff */
[----:B------:R-:W-:Y:S01]  /*e6110*/  LOP3.LUT R15, R15, 0xdfffffff, RZ, 0xc0, !PT ;  /* 0xdfffffff0f0f7812 */ /* 0x000fe200078ec0ff */
[----:B-1----:R-:W-:-:S03]  /*e6120*/  VIADD R11, R29, 0xfd ;  /* 0x000000fd1d0b7836 */ /* 0x002fc60000000000 */
[----:B------:R-:W-:Y:S02]  /*e6130*/  @P0 LOP3.LUT R15, R15, 0x20000000, RZ, 0xfc, !PT ;  /* 0x200000000f0f0812 */ /* 0x000fe400078efcff */
[----:B------:R-:W-:-:S04]  /*e6140*/  ISETP.GE.AND P0, PT, R11, UR58, PT ;  /* 0x0000003a0b007c0c */ /* 0x000fc8000bf06270 */
[----:B------:R-:W-:Y:S02]  /*e6150*/  ISETP.LT.AND P1, PT, R17, UR26, !P0 ;  /* 0x0000001a11007c0c */ /* 0x000fe4000c721270 */
[----:B0-----:R-:W-:Y:S02]  /*e6160*/  ISETP.LT.AND P0, PT, R0, UR12, !P0 ;  /* 0x0000000c00007c0c */ /* 0x001fe4000c701270 */
[----:B------:R-:W-:Y:S01]  /*e6170*/  LOP3.LUT R15, R15, 0xefffffff, RZ, 0xc0, !PT ;  /* 0xefffffff0f0f7812 */ /* 0x000fe200078ec0ff */
[C---:B------:R-:W-:Y:S01]  /*e6180*/  VIADD R11, R29.reuse, 0xfb ;  /* 0x000000fb1d0b7836 */ /* 0x040fe20000000000 */
[----:B------:R-:W-:Y:S01]  /*e6190*/  PRMT R12, R28, 0x3340, R26 ;  /* 0x000033401c0c7816 */ /* 0x000fe2000000001a */
[----:B------:R-:W-:Y:S01]  /*e61a0*/  VIADD R25, R29, 0xf5 ;  /* 0x000000f51d197836 */ /* 0x000fe20000000000 */
[----:B------:R-:W0:Y:S01]  /*e61b0*/  LDCU UR12, c[0x0][0x398] ;  /* 0x00007300ff0c77ac */ /* 0x000e220008000800 */
[----:B------:R-:W1:Y:S04]  /*e61c0*/  LDCU UR26, c[0x0][0x398] ;  /* 0x00007300ff1a77ac */ /* 0x000e680008000800 */
[----:B------:R-:W-:-:S04]  /*e61d0*/  @P1 LOP3.LUT R15, R15, 0x10000000, RZ, 0xfc, !PT ;  /* 0x100000000f0f1812 */ /* 0x000fc800078efcff */
[----:B------:R-:W-:-:S04]  /*e61e0*/  LOP3.LUT R15, R15, 0xf7ffffff, RZ, 0xc0, !PT ;  /* 0xf7ffffff0f0f7812 */ /* 0x000fc800078ec0ff */
[----:B------:R-:W-:Y:S02]  /*e61f0*/  @P0 LOP3.LUT R15, R15, 0x8000000, RZ, 0xfc, !PT ;  /* 0x080000000f0f0812 */ /* 0x000fe400078efcff */
[----:B------:R-:W-:-:S04]  /*e6200*/  ISETP.GE.AND P0, PT, R11, UR60, PT ;  /* 0x0000003c0b007c0c */ /* 0x000fc8000bf06270 */
[----:B------:R-:W-:Y:S02]  /*e6210*/  ISETP.LT.AND P1, PT, R17, UR8, !P0 ;  /* 0x0000000811007c0c */ /* 0x000fe4000c721270 */
[----:B------:R-:W-:Y:S02]  /*e6220*/  ISETP.LT.AND P0, PT, R0, UR10, !P0 ;  /* 0x0000000a00007c0c */ /* 0x000fe4000c701270 */
[----:B------:R-:W-:Y:S01]  /*e6230*/  LOP3.LUT R15, R15, 0xfbffffff, RZ, 0xc0, !PT ;  /* 0xfbffffff0f0f7812 */ /* 0x000fe200078ec0ff */
[----:B------:R0:W-:Y:S01]  /*e6240*/  STL [R1+0x230], R12 ;  /* 0x0002300c01007387 */ /* 0x0001e20000100800 */
[----:B------:R-:W-:-:S03]  /*e6250*/  VIADD R11, R29, 0xf9 ;  /* 0x000000f91d0b7836 */ /* 0x000fc60000000000 */
[----:B------:R-:W4:Y:S01]  /*e6260*/  LDL.LU R20, [R1+0x2f88] ;  /* 0x002f880001147983 */ /* 0x000f220000300800 */
[----:B--2---:R-:W-:-:S03]  /*e6270*/  R2UR UR58, R16 ;  /* 0x00000000103a72ca */ /* 0x004fc600000e0000 */
[----:B------:R-:W-:Y:S01]  /*e6280*/  @P1 LOP3.LUT R15, R15, 0x4000000, RZ, 0xfc, !PT ;  /* 0x040000000f0f1812 */ /* 0x000fe200078efcff */
[----:B------:R-:W2:Y:S01]  /*e6290*/  LDL.LU R16, [R1+0x2f48] ;  /* 0x002f480001107983 */ /* 0x000ea20000300800 */
[C---:B------:R-:W-:Y:S02]  /*e62a0*/  VIADD R26, R29.reuse, 0xf3 ;  /* 0x000000f31d1a7836 */ /* 0x040fe40000000000 */
[----:B------:R-:W-:Y:S01]  /*e62b0*/  VIADD R28, R29, 0xf1 ;  /* 0x000000f11d1c7836 */ /* 0x000fe20000000000 */
[----:B------:R-:W-:Y:S01]  /*e62c0*/  LOP3.LUT R15, R15, 0xfdffffff, RZ, 0xc0, !PT ;  /* 0xfdffffff0f0f7812 */ /* 0x000fe200078ec0ff */
[----:B------:R-:W0:Y:S01]  /*e62d0*/  LDCU UR10, c[0x0][0x398] ;  /* 0x00007300ff0a77ac */ /* 0x000e220008000800 */
[----:B------:R-:W0:Y:S02]  /*e62e0*/  LDCU UR8, c[0x0][0x398] ;  /* 0x00007300ff0877ac */ /* 0x000e240008000800 */
[----:B------:R-:W-:Y:S02]  /*e62f0*/  @P0 LOP3.LUT R15, R15, 0x2000000, RZ, 0xfc, !PT ;  /* 0x020000000f0f0812 */ /* 0x000fe400078efcff */
[----:B------:R-:W-:-:S02]  /*e6300*/  ISETP.GE.AND P0, PT, R11, UR56, PT ;  /* 0x000000380b007c0c */ /* 0x000fc4000bf06270 */
[----:B---3--:R-:W-:Y:S02]  /*e6310*/  R2UR UR60, R18 ;  /* 0x00000000123c72ca */ /* 0x008fe400000e0000 */
[----:B------:R-:W3:Y:S04]  /*e6320*/  LDL.LU R18, [R1+0x91c] ;  /* 0x00091c0001127983 */ /* 0x000ee80000300800 */
[----:B------:R-:W2:Y:S04]  /*e6330*/  LDL.LU R19, [R1+0x720] ;  /* 0x0007200001137983 */ /* 0x000ea80000300800 */
[----:B------:R-:W2:Y:S04]  /*e6340*/  LDL.LU R21, [R1+0x2c48] ;  /* 0x002c480001157983 */ /* 0x000ea80000300800 */
[----:B------:R-:W2:Y:S01]  /*e6350*/  LDL.LU R11, [R1+0x2c40] ;  /* 0x002c4000010b7983 */ /* 0x000ea20000300800 */
[----:B------:R-:W-:-:S02]  /*e6360*/  ISETP.LT.AND P1, PT, R17, UR4, !P0 ;  /* 0x0000000411007c0c */ /* 0x000fc4000c721270 */
[----:B------:R-:W-:Y:S02]  /*e6370*/  ISETP.LT.AND P0, PT, R0, UR14, !P0 ;  /* 0x0000000e00007c0c */ /* 0x000fe4000c701270 */
[----:B------:R-:W-:Y:S01]  /*e6380*/  LOP3.LUT R15, R15, 0xfeffffff, RZ, 0xc0, !PT ;  /* 0xfeffffff0f0f7812 */ /* 0x000fe200078ec0ff */
[----:B0-----:R-:W-:Y:S01]  /*e6390*/  VIADD R12, R29, 0xef ;  /* 0x000000ef1d0c7836 */ /* 0x001fe20000000000 */
[----:B------:R-:W0:Y:S01]  /*e63a0*/  LDCU UR4, c[0x0][0x398] ;  /* 0x00007300ff0477ac */ /* 0x000e220008000800 */
[----:B------:R-:W0:Y:S06]  /*e63b0*/  LDCU UR14, c[0x0][0x398] ;  /* 0x00007300ff0e77ac */ /* 0x000e2c0008000800 */
[----:B------:R-:W-:-:S04]  /*e63c0*/  @P1 LOP3.LUT R15, R15, 0x1000000, RZ, 0xfc, !PT ;  /* 0x010000000f0f1812 */ /* 0x000fc800078efcff */
[----:B------:R-:W-:-:S04]  /*e63d0*/  LOP3.LUT R15, R15, 0xff7fffff, RZ, 0xc0, !PT ;  /* 0xff7fffff0f0f7812 */ /* 0x000fc800078ec0ff */
[----:B------:R-:W-:-:S04]  /*e63e0*/  @P0 LOP3.LUT R15, R15, 0x800000, RZ, 0xfc, !PT ;  /* 0x008000000f0f0812 */ /* 0x000fc800078efcff */
[----:B------:R-:W-:Y:S02]  /*e63f0*/  LOP3.LUT R15, R15, 0xffbfffff, RZ, 0xc0, !PT ;  /* 0xffbfffff0f0f7812 */ /* 0x000fe400078ec0ff */
[----:B--2---:R-:W-:Y:S01]  /*e6400*/  R2UR UR56, R11 ;  /* 0x000000000b3872ca */ /* 0x004fe200000e0000 */
[----:B------:R-:W-:-:S05]  /*e6410*/  VIADD R11, R29, 0xf7 ;  /* 0x000000f71d0b7836 */ /* 0x000fca0000000000 */
[----:B------:R-:W-:Y:S02]  /*e6420*/  ISETP.GE.AND P0, PT, R11, UR54, PT ;  /* 0x000000360b007c0c */ /* 0x000fe4000bf06270 */
[----:B------:R-:W2:Y:S02]  /*e6430*/  LDL.LU R11, [R1+0x2c44] ;  /* 0x002c4400010b7983 */ /* 0x000ea40000300800 */
[----:B----4-:R-:W-:Y:S02]  /*e6440*/  ISETP.LT.AND P1, PT, R17, UR16, !P0 ;  /* 0x0000001011007c0c */ /* 0x010fe4000c721270 */
[----:B------:R-:W-:Y:S02]  /*e6450*/  ISETP.LT.AND P0, PT, R0, UR18, !P0 ;  /* 0x0000001200007c0c */ /* 0x000fe4000c701270 */
[----:B------:R-:W-:Y:S02]  /*e6460*/  LOP3.LUT R20, R20, 0xffff, RZ, 0xc0, !PT ;  /* 0x0000ffff14147812 */ /* 0x000fe400078ec0ff */
[----:B---3--:R-:W-:-:S02]  /*e6470*/  LOP3.LUT R18, R18, 0xffff, RZ, 0xc0, !PT ;  /* 0x0000ffff12127812 */ /* 0x008fc400078ec0ff */
[----:B------:R-:W-:Y:S01]  /*e6480*/  LOP3.LUT R16, R16, 0xffff, RZ, 0xc0, !PT ;  /* 0x0000ffff10107812 */ /* 0x000fe200078ec0ff */
[----:B------:R-:W3:Y:S01]  /*e6490*/  LDCU UR18, c[0x0][0x398] ;  /* 0x00007300ff1277ac */ /* 0x000ee20008000800 */
[----:B------:R-:W4:Y:S03]  /*e64a0*/  LDCU UR16, c[0x0][0x398] ;  /* 0x00007300ff1077ac */ /* 0x000f260008000800 */
[----:B------:R-:W-:-:S04]  /*e64b0*/  @P1 LOP3.LUT R15, R15, 0x400000, RZ, 0xfc, !PT ;  /* 0x004000000f0f1812 */ /* 0x000fc800078efcff */
[----:B------:R-:W-:-:S04]  /*e64c0*/  LOP3.LUT R15, R15, 0xffdfffff, RZ, 0xc0, !PT ;  /* 0xffdfffff0f0f7812 */ /* 0x000fc800078ec0ff */
[----:B------:R-:W-:Y:S02]  /*e64d0*/  @P0 LOP3.LUT R15, R15, 0x200000, RZ, 0xfc, !PT ;  /* 0x002000000f0f0812 */ /* 0x000fe400078efcff */
[----:B------:R-:W-:Y:S02]  /*e64e0*/  ISETP.GE.AND P0, PT, R25, UR58, PT ;  /* 0x0000003a19007c0c */ /* 0x000fe4000bf06270 */
[----:B------:R-:W3:Y:S02]  /*e64f0*/  LDL.LU R25, [R1+0x2c4c] ;  /* 0x002c4c0001197983 */ /* 0x000ee40000300800 */
[----:B------:R-:W-:Y:S02]  /*e6500*/  ISETP.LT.AND P1, PT, R17, UR20, !P0 ;  /* 0x0000001411007c0c */ /* 0x000fe4000c721270 */
[----:B------:R-:W-:Y:S02]  /*e6510*/  ISETP.LT.AND P0, PT, R0, UR22, !P0 ;  /* 0x0000001600007c0c */ /* 0x000fe4000c701270 */
[----:B------:R-:W-:-:S02]  /*e6520*/  LOP3.LUT R15, R15, 0xffefffff, RZ, 0xc0, !PT ;  /* 0xffefffff0f0f7812 */ /* 0x000fc400078ec0ff */
[----:B------:R-:W-:Y:S01]  /*e6530*/  R2UR UR58, R21 ;  /* 0x00000000153a72ca */ /* 0x000fe200000e0000 */
[----:B------:R-:W0:Y:S01]  /*e6540*/  LDCU UR20, c[0x0][0x398] ;  /* 0x00007300ff1477ac */ /* 0x000e220008000800 */
[----:B------:R-:W0:Y:S05]  /*e6550*/  LDCU UR22, c[0x0][0x398] ;  /* 0x00007300ff1677ac */ /* 0x000e2a0008000800 */
[----:B------:R-:W-:-:S04]  /*e6560*/  @P1 LOP3.LUT R15, R15, 0x100000, RZ, 0xfc, !PT ;  /* 0x001000000f0f1812 */ /* 0x000fc800078efcff */
[----:B------:R-:W-:-:S04]  /*e6570*/  LOP3.LUT R15, R15, 0xfff7ffff, RZ, 0xc0, !PT ;  /* 0xfff7ffff0f0f7812 */ /* 0x000fc800078ec0ff */
[----:B------:R-:W-:Y:S02]  /*e6580*/  @P0 LOP3.LUT R15, R15, 0x80000, RZ, 0xfc, !PT ;  /* 0x000800000f0f0812 */ /* 0x000fe400078efcff */
[----:B------:R-:W-:Y:S02]  /*e6590*/  ISETP.GE.AND P0, PT, R26, UR60, PT ;  /* 0x0000003c1a007c0c */ /* 0x000fe4000bf06270 */
[----:B------:R-:W-:Y:S02]  /*e65a0*/  SHF.R.U32.HI R21, RZ, 0x8, R16 ;  /* 0x00000008ff157819 */ /* 0x000fe40000011610 */
[----:B--2---:R-:W-:Y:S02]  /*e65b0*/  R2UR UR54, R11 ;  /* 0x000000000b3672ca */ /* 0x004fe400000e0000 */
[----:B------:R-:W-:Y:S02]  /*e65c0*/  LOP3.LUT R11, R19, 0xffff, RZ, 0xc0, !PT ;  /* 0x0000ffff130b7812 */ /* 0x000fe400078ec0ff */
[----:B------:R-:W-:-:S02]  /*e65d0*/  SHF.R.U32.HI R19, RZ, 0x8, R20 ;  /* 0x00000008ff137819 */ /* 0x000fc40000011614 */
[----:B------:R-:W-:Y:S02]  /*e65e0*/  PRMT R20, R20, 0x3340, R18 ;  /* 0x0000334014147816 */ /* 0x000fe40000000012 */
[----:B------:R-:W-:-:S03]  /*e65f0*/  SHF.R.U32.HI R26, RZ, 0x8, R11 ;  /* 0x00000008ff1a7819 */ /* 0x000fc6000001160b */
[----:B------:R2:W-:Y:S04]  /*e6600*/  STL [R1+0x300], R20 ;  /* 0x0003001401007387 */ /* 0x0005e80000100800 */
[----:B--2---:R-:W2:Y:S01]  /*e6610*/  LDL.LU R20, [R1+0x2c5c] ;  /* 0x002c5c0001147983 */ /* 0x004ea20000300800 */
[----:B---3--:R-:W-:Y:S02]  /*e6620*/  R2UR UR60, R25 ;  /* 0x00000000193c72ca */ /* 0x008fe400000e0000 */
[----:B------:R-:W-:Y:S02]  /*e6630*/  PRMT R25, R16, 0x3340, R11 ;  /* 0x0000334010197816 */ /* 0x000fe4000000000b */
[----:B------:R-:W3:Y:S04]  /*e6640*/  LDL.LU R16, [R1+0x370c] ;  /* 0x00370c0001107983 */ /* 0x000ee80000300800 */
[----:B------:R0:W-:Y:S04]  /*e6650*/  STL [R1+0x2fc], R25 ;  /* 0x0002fc1901007387 */ /* 0x0001e80000100800 */
[----:B------:R-:W2:Y:S01]  /*e6660*/  LDL.LU R11, [R1+0x2c50] ;  /* 0x002c5000010b7983 */ /* 0x000ea20000300800 */
[----:B0-----:R-:W-:-:S03]  /*e6670*/  LOP3.LUT R25, R19, 0xffff, RZ, 0xc0, !PT ;  /* 0x0000ffff13197812 */ /* 0x001fc600078ec0ff */
[----:B------:R-:W3:Y:S01]  /*e6680*/  LDL.LU R19, [R1+0x2c60] ;  /* 0x002c600001137983 */ /* 0x000ee20000300800 */
[----:B------:R-:W-:Y:S02]  /*e6690*/  ISETP.LT.AND P1, PT, R17, UR6, !P0 ;  /* 0x0000000611007c0c */ /* 0x000fe4000c721270 */
[----:B------:R-:W-:Y:S02]  /*e66a0*/  ISETP.LT.AND P0, PT, R0, UR24, !P0 ;  /* 0x0000001800007c0c */ /* 0x000fe4000c701270 */
[----:B------:R-:W-:Y:S02]  /*e66b0*/  LOP3.LUT R15, R15, 0xfffbffff, RZ, 0xc0, !PT ;  /* 0xfffbffff0f0f7812 */ /* 0x000fe400078ec0ff */
[----:B------:R-:W-:Y:S02]  /*e66c0*/  SHF.R.U32.HI R18, RZ, 0x8, R18 ;  /* 0x00000008ff127819 */ /* 0x000fe40000011612 */
[----:B------:R-:W-:Y:S01]  /*e66d0*/  LOP3.LUT R26, R26, 0xffff, RZ, 0xc0, !PT ;  /* 0x0000ffff1a1a7812 */ /* 0x000fe200078ec0ff */
[----:B------:R-:W0:Y:S01]  /*e66e0*/  LDCU UR24, c[0x0][0x398] ;  /* 0x00007300ff1877ac */ /* 0x000e220008000800 */
[----:B------:R-:W0:Y:S03]  /*e66f0*/  LDCU UR6, c[0x0][0x398] ;  /* 0x00007300ff0677ac */ /* 0x000e260008000800 */
[----:B------:R-:W-:-:S04]  /*e6700*/  @P1 LOP3.LUT R15, R15, 0x40000, RZ, 0xfc, !PT ;  /* 0x000400000f0f1812 */ /* 0x000fc800078efcff */
[----:B------:R-:W-:-:S04]  /*e6710*/  LOP3.LUT R15, R15, 0xfffdffff, RZ, 0xc0, !PT ;  /* 0xfffdffff0f0f7812 */ /* 0x000fc800078ec0ff */
[----:B------:R-:W-:Y:S02]  /*e6720*/  @P0 LOP3.LUT R15, R15, 0x20000, RZ, 0xfc, !PT ;  /* 0x000200000f0f0812 */ /* 0x000fe400078efcff */
[----:B------:R-:W-:-:S04]  /*e6730*/  ISETP.GE.AND P0, PT, R28, UR56, PT ;  /* 0x000000381c007c0c */ /* 0x000fc8000bf06270 */
[----:B------:R-:W-:Y:S02]  /*e6740*/  ISETP.LT.AND P1, PT, R17, UR34, !P0 ;  /* 0x0000002211007c0c */ /* 0x000fe4000c721270 */
[----:B------:R-:W-:Y:S02]  /*e6750*/  ISETP.LT.AND P0, PT, R0, UR12, !P0 ;  /* 0x0000000c00007c0c */ /* 0x000fe4000c701270 */
[----:B------:R-:W-:Y:S02]  /*e6760*/  LOP3.LUT R15, R15, 0xfffeffff, RZ, 0xc0, !PT ;  /* 0xfffeffff0f0f7812 */ /* 0x000fe400078ec0ff */
[----:B------:R-:W-:Y:S01]  /*e6770*/  LOP3.LUT R28, R21, 0xffff, RZ, 0xc0, !PT ;  /* 0x0000ffff151c7812 */ /* 0x000fe200078ec0ff */
[----:B------:R-:W0:Y:S01]  /*e6780*/  LDCU UR34, c[0x0][0x398] ;  /* 0x00007300ff2277ac */ /* 0x000e220008000800 */
[----:B------:R-:W0:Y:S05]  /*e6790*/  LDCU UR12, c[0x0][0x398] ;  /* 0x00007300ff0c77ac */ /* 0x000e2a0008000800 */
[----:B------:R-:W-:-:S04]  /*e67a0*/  @P1 LOP3.LUT R15, R15, 0x10000, RZ, 0xfc, !PT ;  /* 0x000100000f0f1812 */ /* 0x000fc800078efcff */
[----:B------:R-:W-:-:S04]  /*e67b0*/  LOP3.LUT R15, R15, 0xffff7fff, RZ, 0xc0, !PT ;  /* 0xffff7fff0f0f7812 */ /* 0x000fc800078ec0ff */
[----:B------:R-:W-:Y:S02]  /*e67c0*/  @P0 LOP3.LUT R15, R15, 0x8000, RZ, 0xfc, !PT ;  /* 0x000080000f0f0812 */ /* 0x000fe400078efcff */
[----:B------:R-:W-:-:S04]  /*e67d0*/  ISETP.GE.AND P0, PT, R12, UR54, PT ;  /* 0x000000360c007c0c */ /* 0x000fc8000bf06270 */
[----:B------:R-:W-:Y:S02]  /*e67e0*/  ISETP.LT.AND P1, PT, R17, UR40, !P0 ;  /* 0x0000002811007c0c */ /* 0x000fe4000c721270 */
[----:B------:R-:W-:Y:S02]  /*e67f0*/  ISETP.LT.AND P0, PT, R0, UR38, !P0 ;  /* 0x0000002600007c0c */ /* 0x000fe4000c701270 */
[----:B------:R-:W-:Y:S02]  /*e6800*/  LOP3.LUT R15, R15, 0xffffbfff, RZ, 0xc0, !PT ;  /* 0xffffbfff0f0f7812 */ /* 0x000fe400078ec0ff */
[----:B------:R-:W-:Y:S01]  /*e6810*/  PRMT R12, R28, 0x3340, R26 ;  /* 0x000033401c0c7816 */ /* 0x000fe2000000001a */
[----:B------:R-:W0:Y:S01]  /*e6820*/  LDCU UR38, c[0x0][0x398] ;  /* 0x00007300ff2677ac */ /* 0x000e220008000800 */
[----:B------:R-:W0:Y:S05]  /*e6830*/  LDCU UR40, c[0x0][0x398] ;  /* 0x00007300ff2877ac */ /* 0x000e2a0008000800 */
[----:B------:R-:W-:-:S04]  /*e6840*/  @P1 LOP3.LUT R15, R15, 0x4000, RZ, 0xfc, !PT ;  /* 0x000040000f0f1812 */ /* 0x000fc800078efcff */
[----:B------:R-:W-:-:S04]  /*e6850*/  LOP3.LUT R15, R15, 0xffffdfff, RZ, 0xc0, !PT ;  /* 0xffffdfff0f0f7812 */ /* 0x000fc800078ec0ff */
[----:B------:R-:W-:-:S04]  /*e6860*/  @P0 LOP3.LUT R15, R15, 0x2000, RZ, 0xfc, !PT ;  /* 0x000020000f0f0812 */ /* 0x000fc800078efcff */
[----:B------:R-:W-:Y:S02]  /*e6870*/  LOP3.LUT R15, R15, 0xffffefff, RZ, 0xc0, !PT ;  /* 0xffffefff0f0f7812 */ /* 0x000fe400078ec0ff */
[----:B--2---:R-:W-:Y:S02]  /*e6880*/  R2UR UR56, R11 ;  /* 0x000000000b3872ca */ /* 0x004fe400000e0000 */
[----:B------:R-:W-:Y:S02]  /*e6890*/  LOP3.LUT R11, R18, 0xffff, RZ, 0xc0, !PT ;  /* 0x0000ffff120b7812 */ /* 0x000fe400078ec0ff */
[----:B------:R-:W2:Y:S02]  /*e68a0*/  LDL.LU R18, [R1+0x3708] ;  /* 0x0037080001127983 */ /* 0x000ea40000300800 */
[----:B------:R-:W-:Y:S02]  /*e68b0*/  PRMT R11, R25, 0x3340, R11 ;  /* 0x00003340190b7816 */ /* 0x000fe4000000000b */
[----:B------:R-:W4:Y:S04]  /*e68c0*/  LDL.LU R25, [R1+0x2c6c] ;  /* 0x002c6c0001197983 */ /* 0x000f280000300800 */
[----:B------:R0:W-:Y:S02]  /*e68d0*/  STL [R1+0x228], R11 ;  /* 0x0002280b01007387 */ /* 0x0001e40000100800 */
[----:B0-----:R-:W-:-:S05]  /*e68e0*/  VIADD R11, R29, 0xed ;  /* 0x000000ed1d0b7836 */ /* 0x001fca0000000000 */
[----:B------:R-:W-:Y:S01]  /*e68f0*/  ISETP.GE.AND P0, PT, R11, UR58, PT ;  /* 0x0000003a0b007c0c */ /* 0x000fe2000bf06270 */
[----:B------:R-:W-:Y:S01]  /*e6900*/  VIADD R11, R29, 0xeb ;  /* 0x000000eb1d0b7836 */ /* 0x000fe20000000000 */
[----:B------:R0:W-:Y:S04]  /*e6910*/  STL [R1+0x21c], R12 ;  /* 0x00021c0c01007387 */ /* 0x0001e80000100800 */
[----:B------:R-:W4:Y:S01]  /*e6920*/  LDL.LU R21, [R1+0x2f54] ;  /* 0x002f540001157983 */ /* 0x000f220000300800 */
[----:B------:R-:W-:Y:S02]  /*e6930*/  ISETP.LT.AND P1, PT, R17, UR10, !P0 ;  /* 0x0000000a11007c0c */ /* 0x000fe4000c721270 */
[----:B------:R-:W-:Y:S02]  /*e6940*/  ISETP.LT.AND P0, PT, R0, UR8, !P0 ;  /* 0x0000000800007c0c */ /* 0x000fe4000c701270 */
[----:B---3--:R-:W-:-:S02]  /*e6950*/  R2UR UR54, R19 ;  /* 0x00000000133672ca */ /* 0x008fc400000e0000 */
[----:B------:R-:W-:Y:S01]  /*e6960*/  R2UR UR71, R20 ;  /* 0x00000000144772ca */ /* 0x000fe200000e0000 */
[C---:B------:R-:W-:Y:S02]  /*e6970*/  VIADD R26, R29.reuse, 0xe3 ;  /* 0x000000e31d1a7836 */ /* 0x040fe40000000000 */
[----:B------:R-:W-:Y:S01]  /*e6980*/  VIADD R28, R29, 0xe1 ;  /* 0x000000e11d1c7836 */ /* 0x000fe20000000000 */
[----:B------:R-:W3:Y:S01]  /*e6990*/  LDCU UR58, c[0x0][0x398] ;  /* 0x00007300ff3a77ac */ /* 0x000ee20008000800 */
[----:B------:R-:W1:Y:S01]  /*e69a0*/  LDCU UR10, c[0x0][0x398] ;  /* 0x00007300ff0a77ac */ /* 0x000e620008000800 */
[----:B0-----:R-:W3:Y:S04]  /*e69b0*/  LDL.LU R12, [R1+0x2f20] ;  /* 0x002f2000010c7983 */ /* 0x001ee80000300800 */
[----:B------:R-:W3:Y:S01]  /*e69c0*/  LDL.LU R19, [R1+0x2c74] ;  /* 0x002c740001137983 */ /* 0x000ee20000300800 */
[----:B------:R-:W0:Y:S01]  /*e69d0*/  LDCU UR8, c[0x0][0x398] ;  /* 0x00007300ff0877ac */ /* 0x000e220008000800 */
        /* <DEDUP_REMOVED lines=8> */
[----:B--2---:R-:W-:-:S07]  /*e6a60*/  LOP3.LUT R18, R18, 0xffff, RZ, 0xc0, !PT ;  /* 0x0000ffff12127812 */ /* 0x004fce00078ec0ff */
[----:B------:R-:W-:Y:S02]  /*e6a70*/  @P1 LOP3.LUT R15, R15, 0x400, RZ, 0xfc, !PT ;  /* 0x000004000f0f1812 */ /* 0x000fe400078efcff */
[----:B----4-:R-:W-:Y:S02]  /*e6a80*/  LOP3.LUT R21, R21, 0xffff, RZ, 0xc0, !PT ;  /* 0x0000ffff15157812 */ /* 0x010fe400078ec0ff */
[----:B------:R-:W-:Y:S02]  /*e6a90*/  LOP3.LUT R15, R15, 0xfffffdff, RZ, 0xc0, !PT ;  /* 0xfffffdff0f0f7812 */ /* 0x000fe400078ec0ff */
[----:B------:R-:W-:Y:S01]  /*e6aa0*/  R2UR UR60, R25 ;  /* 0x00000000193c72ca */ /* 0x000fe200000e0000 */
[----:B------:R-:W-:Y:S01]  /*e6ab0*/  VIADD R20, R29, 0xdf ;  /* 0x000000df1d147836 */ /* 0x000fe20000000000 */
[----:B------:R-:W2:Y:S01]  /*e6ac0*/  LDCU UR4, c[0x0][0x398] ;  /* 0x00007300ff0477ac */ /* 0x000ea20008000800 */
[----:B------:R-:W-:Y:S02]  /*e6ad0*/  @P0 LOP3.LUT R15, R15, 0x200, RZ, 0xfc, !PT ;  /* 0x000002000f0f0812 */ /* 0x000fe400078efcff */
[----:B------:R-:W-:Y:S01]  /*e6ae0*/  ISETP.GE.AND P0, PT, R11, UR56, PT ;  /* 0x000000380b007c0c */ /* 0x000fe2000bf06270 */
[----:B------:R-:W-:Y:S01]  /*e6af0*/  VIADD R25, R29, 0xe5 ;  /* 0x000000e51d197836 */ /* 0x000fe20000000000 */
[----:B------:R-:W4:Y:S01]  /*e6b00*/  LDL.LU R11, [R1+0x2c70] ;  /* 0x002c7000010b7983 */ /* 0x000f220000300800 */
[----:B------:R-:W-:-:S02]  /*e6b10*/  LOP3.LUT R15, R15, 0xfffffeff, RZ, 0xc0, !PT ;  /* 0xfffffeff0f0f7812 */ /* 0x000fc400078ec0ff */
[----:B-1----:R-:W-:Y:S02]  /*e6b20*/  ISETP.LT.AND P1, PT, R17, UR26, !P0 ;  /* 0x0000001a11007c0c */ /* 0x002fe4000c721270 */
[----:B------:R-:W-:Y:S02]  /*e6b30*/  ISETP.LT.AND P0, PT, R0, UR14, !P0 ;  /* 0x0000000e00007c0c */ /* 0x000fe4000c701270 */
[----:B---3--:R-:W-:Y:S02]  /*e6b40*/  LOP3.LUT R12, R12, 0xffff, RZ, 0xc0, !PT ;  /* 0x0000ffff0c0c7812 */ /* 0x008fe400078ec0ff */
[----:B------:R-:W-:Y:S01]  /*e6b50*/  R2UR UR65, R19 ;  /* 0x00000000134172ca */ /* 0x000fe200000e0000 */
[----:B------:R-:W1:Y:S01]  /*e6b60*/  LDCU UR56, c[0x0][0x398] ;  /* 0x00007300ff3877ac */ /* 0x000e620008000800 */
[----:B------:R-:W3:Y:S01]  /*e6b70*/  LDCU UR26, c[0x0][0x398] ;  /* 0x00007300ff1a77ac */ /* 0x000ee20008000800 */
[----:B------:R-:W0:Y:S04]  /*e6b80*/  LDCU UR42, c[0x0][0x398] ;  /* 0x00007300ff2a77ac */ /* 0x000e280008000800 */
[----:B------:R-:W-:Y:S01]  /*e6b90*/  @P1 LOP3.LUT R15, R15, 0x100, RZ, 0xfc, !PT ;  /* 0x000001000f0f1812 */ /* 0x000fe200078efcff */
[----:B------:R-:W0:Y:S03]  /*e6ba0*/  LDCU UR14, c[0x0][0x398] ;  /* 0x00007300ff0e77ac */ /* 0x000e260008000800 */
[----:B------:R-:W-:-:S04]  /*e6bb0*/  LOP3.LUT R15, R15, 0xffffff7f, RZ, 0xc0, !PT ;  /* 0xffffff7f0f0f7812 */ /* 0x000fc800078ec0ff */
[----:B------:R-:W-:-:S04]  /*e6bc0*/  @P0 LOP3.LUT R15, R15, 0x80, RZ, 0xfc, !PT ;  /* 0x000000800f0f0812 */ /* 0x000fc800078efcff */
[----:B------:R-:W-:Y:S02]  /*e6bd0*/  LOP3.LUT R15, R15, 0xffffffbf, RZ, 0xc0, !PT ;  /* 0xffffffbf0f0f7812 */ /* 0x000fe400078ec0ff */
[----:B----4-:R-:W-:Y:S01]  /*e6be0*/  R2UR UR75, R11 ;  /* 0x000000000b4b72ca */ /* 0x010fe200000e0000 */
[----:B------:R-:W-:-:S05]  /*e6bf0*/  VIADD R11, R29, 0xe7 ;  /* 0x000000e71d0b7836 */ /* 0x000fca0000000000 */
[----:B------:R-:W-:Y:S02]  /*e6c00*/  ISETP.GE.AND P0, PT, R11, UR71, PT ;  /* 0x000000470b007c0c */ /* 0x000fe4000bf06270 */
[----:B------:R-:W-:Y:S02]  /*e6c10*/  LOP3.LUT R11, R16, 0xffff, RZ, 0xc0, !PT ;  /* 0x0000ffff100b7812 */ /* 0x000fe400078ec0ff */
[----:B------:R-:W-:Y:S01]  /*e6c20*/  SHF.R.U32.HI R19, RZ, 0x8, R21 ;  /* 0x00000008ff137819 */ /* 0x000fe20000011615 */
[----:B------:R-:W4:Y:S01]  /*e6c30*/  LDL.LU R16, [R1+0x3704] ;  /* 0x0037040001107983 */ /* 0x000f220000300800 */
[----:B------:R-:W-:Y:S02]  /*e6c40*/  ISETP.LT.AND P1, PT, R17, UR18, !P0 ;  /* 0x0000001211007c0c */ /* 0x000fe4000c721270 */
[----:B------:R-:W-:Y:S02]  /*e6c50*/  ISETP.LT.AND P0, PT, R0, UR28, !P0 ;  /* 0x0000001c00007c0c */ /* 0x000fe4000c701270 */
[----:B------:R-:W-:Y:S01]  /*e6c60*/  PRMT R21, R21, 0x3340, R18 ;  /* 0x0000334015157816 */ /* 0x000fe20000000012 */
[----:B------:R-:W0:Y:S01]  /*e6c70*/  LDCU UR71, c[0x0][0x398] ;  /* 0x00007300ff4777ac */ /* 0x000e220008000800 */
[----:B------:R-:W0:Y:S07]  /*e6c80*/  LDCU UR18, c[0x0][0x398] ;  /* 0x00007300ff1277ac */ /* 0x000e2e0008000800 */
[----:B------:R-:W-:Y:S01]  /*e6c90*/  @P1 LOP3.LUT R15, R15, 0x40, RZ, 0xfc, !PT ;  /* 0x000000400f0f1812 */ /* 0x000fe200078efcff */
[----:B------:R-:W0:Y:S03]  /*e6ca0*/  LDCU UR28, c[0x0][0x398] ;  /* 0x00007300ff1c77ac */ /* 0x000e260008000800 */
[----:B------:R-:W-:-:S04]  /*e6cb0*/  LOP3.LUT R15, R15, 0xffffffdf, RZ, 0xc0, !PT ;  /* 0xffffffdf0f0f7812 */ /* 0x000fc800078ec0ff */
[----:B------:R-:W-:Y:S02]  /*e6cc0*/  @P0 LOP3.LUT R15, R15, 0x20, RZ, 0xfc, !PT ;  /* 0x000000200f0f0812 */ /* 0x000fe400078efcff */
[----:B------:R-:W-:Y:S02]  /*e6cd0*/  ISETP.GE.AND P0, PT, R25, UR54, PT ;  /* 0x0000003619007c0c */ /* 0x000fe4000bf06270 */
[----:B------:R-:W2:Y:S02]  /*e6ce0*/  LDL.LU R25, [R1+0x2c78] ;  /* 0x002c780001197983 */ /* 0x000ea40000300800 */
[----:B------:R-:W-:Y:S02]  /*e6cf0*/  ISETP.LT.AND P1, PT, R17, UR16, !P0 ;  /* 0x0000001011007c0c */ /* 0x000fe4000c721270 */
[----:B------:R-:W-:Y:S02]  /*e6d00*/  ISETP.LT.AND P0, PT, R0, UR30, !P0 ;  /* 0x0000001e00007c0c */ /* 0x000fe4000c701270 */
[----:B------:R-:W-:Y:S01]  /*e6d10*/  LOP3.LUT R15, R15, 0xffffffef, RZ, 0xc0, !PT ;  /* 0xffffffef0f0f7812 */ /* 0x000fe200078ec0ff */
[----:B------:R0:W-:Y:S01]  /*e6d20*/  STL [R1+0x2f8], R21 ;  /* 0x0002f81501007387 */ /* 0x0001e20000100800 */
[----:B------:R-:W-:Y:S01]  /*e6d30*/  SHF.R.U32.HI R18, RZ, 0x8, R18 ;  /* 0x00000008ff127819 */ /* 0x000fe20000011612 */
[----:B------:R-:W1:Y:S01]  /*e6d40*/  LDCU UR16, c[0x0][0x398] ;  /* 0x00007300ff1077ac */ /* 0x000e620008000800 */
[----:B------:R-:W1:Y:S05]  /*e6d50*/  LDCU UR30, c[0x0][0x398] ;  /* 0x00007300ff1e77ac */ /* 0x000e6a0008000800 */
[----:B------:R-:W-:Y:S01]  /*e6d60*/  @P1 LOP3.LUT R15, R15, 0x10, RZ, 0xfc, !PT ;  /* 0x000000100f0f1812 */ /* 0x000fe200078efcff */
[----:B0-----:R-:W3:Y:S03]  /*e6d70*/  LDL.LU R21, [R1+0x2c84] ;  /* 0x002c840001157983 */ /* 0x001ee60000300800 */
[----:B------:R-:W-:-:S04]  /*e6d80*/  LOP3.LUT R15, R15, 0xfffffff7, RZ, 0xc0, !PT ;  /* 0xfffffff70f0f7812 */ /* 0x000fc800078ec0ff */
[----:B------:R-:W-:Y:S02]  /*e6d90*/  @P0 LOP3.LUT R15, R15, 0x8, RZ, 0xfc, !PT ;  /* 0x000000080f0f0812 */ /* 0x000fe400078efcff */
[----:B------:R-:W-:Y:S02]  /*e6da0*/  ISETP.GE.AND P0, PT, R26, UR60, PT ;  /* 0x0000003c1a007c0c */ /* 0x000fe4000bf06270 */
[----:B------:R-:W-:Y:S02]  /*e6db0*/  SHF.R.U32.HI R26, RZ, 0x8, R11 ;  /* 0x00000008ff1a7819 */ /* 0x000fe4000001160b */
[----:B----4-:R-:W-:Y:S02]  /*e6dc0*/  R2UR UR60, R16 ;  /* 0x00000000103c72ca */ /* 0x010fe400000e0000 */
[----:B------:R-:W4:Y:S01]  /*e6dd0*/  LDL.LU R16, [R1+0x3700] ;  /* 0x0037000001107983 */ /* 0x000f220000300800 */
[----:B--2---:R-:W-:Y:S02]  /*e6de0*/  R2UR UR54, R25 ;  /* 0x00000000193672ca */ /* 0x004fe400000e0000 */
[----:B------:R-:W-:-:S02]  /*e6df0*/  SHF.R.U32.HI R25, RZ, 0x8, R12 ;  /* 0x00000008ff197819 */ /* 0x000fc4000001160c */
[----:B------:R-:W-:-:S05]  /*e6e00*/  PRMT R12, R12, 0x3340, R11 ;  /* 0x000033400c0c7816 */ /* 0x000fca000000000b */
[----:B------:R0:W-:Y:S04]  /*e6e10*/  STL [R1+0x2f4], R12 ;  /* 0x0002f40c01007387 */ /* 0x0001e80000100800 */
[----:B------:R-:W2:Y:S01]  /*e6e20*/  LDL.LU R11, [R1+0x2c80] ;  /* 0x002c8000010b7983 */ /* 0x000ea20000300800 */
        /* <DEDUP_REMOVED lines=13> */
[----:B0-----:R-:W-:Y:S02]  /*e6f00*/  LOP3.LUT R12, R25, 0xffff, RZ, 0xc0, !PT ;  /* 0x0000ffff190c7812 */ /* 0x001fe400078ec0ff */
[----:B------:R-:W-:Y:S02]  /*e6f10*/  LOP3.LUT R25, R19, 0xffff, RZ, 0xc0, !PT ;  /* 0x0000ffff13197812 */ /* 0x000fe400078ec0ff */
[----:B----4-:R-:W-:-:S03]  /*e6f20*/  LOP3.LUT R16, R16, 0x7fffffff, RZ, 0xc0, !PT ;  /* 0x7fffffff10107812 */ /* 0x010fc600078ec0ff */
[----:B------:R-:W-:Y:S01]  /*e6f30*/  @P1 LOP3.LUT R15, R15, 0x1, RZ, 0xfc, !PT ;  /* 0x000000010f0f1812 */ /* 0x000fe200078efcff */
[----:B------:R-:W-:Y:S01]  /*e6f40*/  VIADD R28, R29, 0xd1 ;  /* 0x000000d11d1c7836 */ /* 0x000fe20000000000 */
[----:B------:R-:W0:Y:S01]  /*e6f50*/  LDCU UR24, c[0x0][0x398] ;  /* 0x00007300ff1877ac */ /* 0x000e220008000800 */
[----:B------:R-:W-:Y:S01]  /*e6f60*/  @P0 LOP3.LUT R16, R16, 0x80000000, RZ, 0xfc, !PT ;  /* 0x8000000010100812 */ /* 0x000fe200078efcff */
[----:B------:R-:W4:Y:S01]  /*e6f70*/  LDCU UR32, c[0x0][0x398] ;  /* 0x00007300ff2077ac */ /* 0x000f220008000800 */
[----:B------:R-:W-:Y:S04]  /*e6f80*/  STL [R1+0x3644], R15 ;  /* 0x0036440f01007387 */ /* 0x000fe80000100800 */
[----:B------:R-:W4:Y:S01]  /*e6f90*/  LDL.LU R19, [R1+0x36fc] ;  /* 0x0036fc0001137983 */ /* 0x000f220000300800 */
[----:B------:R-:W-:-:S02]  /*e6fa0*/  ISETP.GE.AND P0, PT, R20, UR65, PT ;  /* 0x0000004114007c0c */ /* 0x000fc4000bf06270 */
[----:B--2---:R-:W-:Y:S02]  /*e6fb0*/  R2UR UR75, R11 ;  /* 0x000000000b4b72ca */ /* 0x004fe400000e0000 */
[----:B------:R-:W-:Y:S02]  /*e6fc0*/  LOP3.LUT R11, R18, 0xffff, RZ, 0xc0, !PT ;  /* 0x0000ffff120b7812 */ /* 0x000fe400078ec0ff */
[----:B------:R-:W2:Y:S04]  /*e6fd0*/  LDL.LU R18, [R1+0x36f8] ;  /* 0x0036f80001127983 */ /* 0x000ea80000300800 */
[----:B------:R-:W4:Y:S01]  /*e6fe0*/  LDL.LU R20, [R1+0x2c8c] ;  /* 0x002c8c0001147983 */ /* 0x000f220000300800 */
[----:B------:R-:W-:Y:S02]  /*e6ff0*/  ISETP.LT.AND P1, PT, R17, UR6, !P0 ;  /* 0x0000000611007c0c */ /* 0x000fe4000c721270 */
[----:B------:R-:W-:-:S02]  /*e7000*/  ISETP.LT.AND P0, PT, R0, UR36, !P0 ;  /* 0x0000002400007c0c */ /* 0x000fc4000c701270 */
[----:B------:R-:W-:Y:S02]  /*e7010*/  LOP3.LUT R16, R16, 0xbfffffff, RZ, 0xc0, !PT ;  /* 0xbfffffff10107812 */ /* 0x000fe400078ec0ff */
[----:B------:R-:W-:Y:S02]  /*e7020*/  PRMT R11, R25, 0x3340, R11 ;  /* 0x00003340190b7816 */ /* 0x000fe4000000000b */
[----:B------:R-:W-:Y:S02]  /*e7030*/  PRMT R12, R12, 0x3340, R26 ;  /* 0x000033400c0c7816 */ /* 0x000fe4000000001a */
[----:B---3--:R-:W-:Y:S01]  /*e7040*/  R2UR UR65, R21 ;  /* 0x00000000154172ca */ /* 0x008fe200000e0000 */
[----:B------:R-:W3:Y:S01]  /*e7050*/  LDCU UR6, c[0x0][0x398] ;  /* 0x00007300ff0677ac */ /* 0x000ee20008000800 */
[----:B------:R-:W0:Y:S01]  /*e7060*/  LDCU UR36, c[0x0][0x398] ;  /* 0x00007300ff2477ac */ /* 0x000e220008000800 */
[----:B------:R1:W-:Y:S01]  /*e7070*/  STL [R1+0x214], R11 ;  /* 0x0002140b01007387 */ /* 0x0003e20000100800 */
[----:B------:R-:W-:-:S04]  /*e7080*/  @P1 LOP3.LUT R16, R16, 0x40000000, RZ, 0xfc, !PT ;  /* 0x4000000010101812 */ /* 0x000fc800078efcff */
[----:B------:R-:W-:Y:S01]  /*e7090*/  LOP3.LUT R16, R16, 0xdfffffff, RZ, 0xc0, !PT ;  /* 0xdfffffff10107812 */ /* 0x000fe200078ec0ff */
[----:B-1----:R-:W-:-:S03]  /*e70a0*/  VIADD R11, R29, 0xdd ;  /* 0x000000dd1d0b7836 */ /* 0x002fc60000000000 */
[----:B------:R-:W-:Y:S02]  /*e70b0*/  @P0 LOP3.LUT R16, R16, 0x20000000, RZ, 0xfc, !PT ;  /* 0x2000000010100812 */ /* 0x000fe400078efcff */
[----:B------:R-:W-:-:S04]  /*e70c0*/  ISETP.GE.AND P0, PT, R11, UR54, PT ;  /* 0x000000360b007c0c */ /* 0x000fc8000bf06270 */
[----:B------:R-:W-:Y:S02]  /*e70d0*/  ISETP.LT.AND P1, PT, R17, UR34, !P0 ;  /* 0x0000002211007c0c */ /* 0x000fe4000c721270 */
[----:B------:R-:W-:Y:S02]  /*e70e0*/  ISETP.LT.AND P0, PT, R0, UR12, !P0 ;  /* 0x0000000c00007c0c */ /* 0x000fe4000c701270 */
[----:B------:R-:W-:Y:S01]  /*e70f0*/  LOP3.LUT R16, R16, 0xefffffff, RZ, 0xc0, !PT ;  /* 0xefffffff10107812 */ /* 0x000fe200078ec0ff */
[C---:B------:R-:W-:Y:S01]  /*e7100*/  VIADD R11, R29.reuse, 0xdb ;  /* 0x000000db1d0b7836 */ /* 0x040fe20000000000 */
[----:B------:R1:W-:Y:S01]  /*e7110*/  STL [R1+0x218], R12 ;  /* 0x0002180c01007387 */ /* 0x0003e20000100800 */
[C---:B------:R-:W-:Y:S02]  /*e7120*/  VIADD R25, R29.reuse, 0xd5 ;  /* 0x000000d51d197836 */ /* 0x040fe40000000000 */
[----:B------:R-:W-:Y:S01]  /*e7130*/  VIADD R26, R29, 0xd3 ;  /* 0x000000d31d1a7836 */ /* 0x000fe20000000000 */
[----:B------:R-:W0:Y:S01]  /*e7140*/  LDCU UR12, c[0x0][0x398] ;  /* 0x00007300ff0c77ac */ /* 0x000e220008000800 */
[----:B------:R-:W0:Y:S02]  /*e7150*/  LDCU UR34, c[0x0][0x398] ;  /* 0x00007300ff2277ac */ /* 0x000e240008000800 */
[----:B------:R-:W-:-:S04]  /*e7160*/  @P1 LOP3.LUT R16, R16, 0x10000000, RZ, 0xfc, !PT ;  /* 0x1000000010101812 */ /* 0x000fc800078efcff */
[----:B------:R-:W-:-:S04]  /*e7170*/  LOP3.LUT R16, R16, 0xf7ffffff, RZ, 0xc0, !PT ;  /* 0xf7ffffff10107812 */ /* 0x000fc800078ec0ff */
[----:B------:R-:W-:Y:S02]  /*e7180*/  @P0 LOP3.LUT R16, R16, 0x8000000, RZ, 0xfc, !PT ;  /* 0x0800000010100812 */ /* 0x000fe400078efcff */
[----:B------:R-:W-:Y:S02]  /*e7190*/  ISETP.GE.AND P0, PT, R11, UR60, PT ;  /* 0x0000003c0b007c0c */ /* 0x000fe4000bf06270 */
[----:B--2---:R-:W-:Y:S02]  /*e71a0*/  R2UR UR54, R18 ;  /* 0x00000000123672ca */ /* 0x004fe400000e0000 */
[----:B----4-:R-:W-:Y:S01]  /*e71b0*/  R2UR UR60, R20 ;  /* 0x00000000143c72ca */ /* 0x010fe200000e0000 */
[----:B------:R-:W2:Y:S04]  /*e71c0*/  LDL.LU R18, [R1+0x2fc0] ;  /* 0x002fc00001127983 */ /* 0x000ea80000300800 */
[----:B------:R-:W4:Y:S04]  /*e71d0*/  LDL.LU R21, [R1+0x2f34] ;  /* 0x002f340001157983 */ /* 0x000f280000300800 */
[----:B------:R-:W3:Y:S01]  /*e71e0*/  LDL.LU R20, [R1+0xb80] ;  /* 0x000b800001147983 */ /* 0x000ee20000300800 */
[----:B------:R-:W-:-:S02]  /*e71f0*/  ISETP.LT.AND P1, PT, R17, UR38, !P0 ;  /* 0x0000002611007c0c */ /* 0x000fc4000c721270 */
[----:B------:R-:W-:Y:S02]  /*e7200*/  ISETP.LT.AND P0, PT, R0, UR40, !P0 ;  /* 0x0000002800007c0c */ /* 0x000fe4000c701270 */
[----:B------:R-:W-:Y:S01]  /*e7210*/  LOP3.LUT R16, R16, 0xfbffffff, RZ, 0xc0, !PT ;  /* 0xfbffffff10107812 */ /* 0x000fe200078ec0ff */
[C---:B------:R-:W-:Y:S02]  /*e7220*/  VIADD R11, R29.reuse, 0xd9 ;  /* 0x000000d91d0b7836 */ /* 0x040fe40000000000 */
[----:B-1----:R-:W-:Y:S01]  /*e7230*/  VIADD R12, R29, 0xcf ;  /* 0x000000cf1d0c7836 */ /* 0x002fe20000000000 */
[----:B------:R-:W1:Y:S01]  /*e7240*/  LDCU UR38, c[0x0][0x398] ;  /* 0x00007300ff2677ac */ /* 0x000e620008000800 */
[----:B------:R-:W0:Y:S04]  /*e7250*/  LDCU UR40, c[0x0][0x398] ;  /* 0x00007300ff2877ac */ /* 0x000e280008000800 */
        /* <DEDUP_REMOVED lines=8> */
[----:B------:R-:W0:Y:S01]  /*e72e0*/  LDCU UR8, c[0x0][0x398] ;  /* 0x00007300ff0877ac */ /* 0x000e220008000800 */
[----:B------:R-:W0:Y:S01]  /*e72f0*/  LDCU UR48, c[0x0][0x398] ;  /* 0x00007300ff3077ac */ /* 0x000e220008000800 */
[----:B------:R-:W0:Y:S07]  /*e7300*/  LDCU UR75, c[0x0][0x398] ;  /* 0x00007300ff4b77ac */ /* 0x000e2e0008000800 */
[----:B------:R-:W-:-:S04]  /*e7310*/  @P1 LOP3.LUT R16, R16, 0x1000000, RZ, 0xfc, !PT ;  /* 0x0100000010101812 */ /* 0x000fc800078efcff */
[----:B------:R-:W-:-:S04]  /*e7320*/  LOP3.LUT R16, R16, 0xff7fffff, RZ, 0xc0, !PT ;  /* 0xff7fffff10107812 */ /* 0x000fc800078ec0ff */
[----:B------:R-:W-:Y:S02]  /*e7330*/  @P0 LOP3.LUT R16, R16, 0x800000, RZ, 0xfc, !PT ;  /* 0x0080000010100812 */ /* 0x000fe400078efcff */
[----:B------:R-:W-:Y:S02]  /*e7340*/  ISETP.GE.AND P0, PT, R11, UR65, PT ;  /* 0x000000410b007c0c */ /* 0x000fe4000bf06270 */
[----:B------:R-:W-:Y:S01]  /*e7350*/  LOP3.LUT R11, R19, 0xffff, RZ, 0xc0, !PT ;  /* 0x0000ffff130b7812 */ /* 0x000fe200078ec0ff */
[----:B------:R-:W0:Y:S01]  /*e7360*/  LDCU UR65, c[0x0][0x398] ;  /* 0x00007300ff4177ac */ /* 0x000e220008000800 */
[----:B------:R-:W-:Y:S02]  /*e7370*/  ISETP.LT.AND P1, PT, R17, UR46, !P0 ;  /* 0x0000002e11007c0c */ /* 0x000fe4000c721270 */
[----:B------:R-:W-:Y:S02]  /*e7380*/  ISETP.LT.AND P0, PT, R0, UR44, !P0 ;  /* 0x0000002c00007c0c */ /* 0x000fe4000c701270 */
[----:B------:R-:W-:Y:S01]  /*e7390*/  LOP3.LUT R16, R16, 0xffbfffff, RZ, 0xc0, !PT ;  /* 0xffbfffff10107812 */ /* 0x000fe200078ec0ff */
[----:B------:R-:W0:Y:S01]  /*e73a0*/  LDCU UR46, c[0x0][0x398] ;  /* 0x00007300ff2e77ac */ /* 0x000e220008000800 */
[----:B------:R-:W0:Y:S07]  /*e73b0*/  LDCU UR44, c[0x0][0x398] ;  /* 0x00007300ff2c77ac */ /* 0x000e2e0008000800 */
[----:B------:R-:W-:-:S04]  /*e73c0*/  @P1 LOP3.LUT R16, R16, 0x400000, RZ, 0xfc, !PT ;  /* 0x0040000010101812 */ /* 0x000fc800078efcff */
[----:B------:R-:W-:Y:S02]  /*e73d0*/  LOP3.LUT R16, R16, 0xffdfffff, RZ, 0xc0, !PT ;  /* 0xffdfffff10107812 */ /* 0x000fe400078ec0ff */
[----:B--2---:R-:W-:Y:S02]  /*e73e0*/  LOP3.LUT R18, R18, 0xffff, RZ, 0xc0, !PT ;  /* 0x0000ffff12127812 */ /* 0x004fe400078ec0ff */
[----:B---3--:R-:W-:Y:S02]  /*e73f0*/  LOP3.LUT R15, R20, 0xffff, RZ, 0xc0, !PT ;  /* 0x0000ffff140f7812 */ /* 0x008fe400078ec0ff */
[----:B------:R-:W-:Y:S01]  /*e7400*/  SHF.R.U32.HI R19, RZ, 0x8, R18 ;  /* 0x00000008ff137819 */ /* 0x000fe20000011612 */
[----:B------:R-:W2:Y:S01]  /*e7410*/  LDL.LU R20, [R1+0x2f18] ;  /* 0x002f180001147983 */ /* 0x000ea20000300800 */
[----:B------:R-:W-:-:S05]  /*e7420*/  PRMT R18, R18, 0x3340, R15 ;  /* 0x0000334012127816 */ /* 0x000fca000000000f */
[----:B------:R3:W-:Y:S04]  /*e7430*/  STL [R1+0x2e8], R18 ;  /* 0x0002e81201007387 */ /* 0x0007e80000100800 */
[----:B---3--:R-:W3:Y:S01]  /*e7440*/  LDL.LU R18, [R1+0x2f1c] ;  /* 0x002f1c0001127983 */ /* 0x008ee20000300800 */
[----:B------:R-:W-:Y:S02]  /*e7450*/  @P0 LOP3.LUT R16, R16, 0x200000, RZ, 0xfc, !PT ;  /* 0x0020000010100812 */ /* 0x000fe400078efcff */
[----:B------:R-:W-:Y:S02]  /*e7460*/  ISETP.GE.AND P0, PT, R25, UR54, PT ;  /* 0x0000003619007c0c */ /* 0x000fe4000bf06270 */
[----:B----4-:R-:W-:Y:S02]  /*e7470*/  LOP3.LUT R21, R21, 0xffff, RZ, 0xc0, !PT ;  /* 0x0000ffff15157812 */ /* 0x010fe400078ec0ff */
[----:B------:R-:W-:-:S02]  /*e7480*/  SHF.R.U32.HI R15, RZ, 0x8, R15 ;  /* 0x00000008ff0f7819 */ /* 0x000fc4000001160f */
[----:B------:R-:W-:Y:S02]  /*e7490*/  LOP3.LUT R16, R16, 0xffefffff, RZ, 0xc0, !PT ;  /* 0xffefffff10107812 */ /* 0x000fe400078ec0ff */
[----:B------:R-:W-:Y:S02]  /*e74a0*/  ISETP.LT.AND P1, PT, R17, UR52, !P0 ;  /* 0x0000003411007c0c */ /* 0x000fe4000c721270 */
[----:B------:R-:W-:Y:S02]  /*e74b0*/  ISETP.LT.AND P0, PT, R0, UR50, !P0 ;  /* 0x0000003200007c0c */ /* 0x000fe4000c701270 */
[----:B------:R-:W-:Y:S01]  /*e74c0*/  SHF.R.U32.HI R25, RZ, 0x8, R21 ;  /* 0x00000008ff197819 */ /* 0x000fe20000011615 */
[----:B------:R-:W4:Y:S01]  /*e74d0*/  LDCU UR54, c[0x0][0x398] ;  /* 0x00007300ff3677ac */ /* 0x000f220008000800 */
[----:B------:R-:W0:Y:S01]  /*e74e0*/  LDCU UR52, c[0x0][0x398] ;  /* 0x00007300ff3477ac */ /* 0x000e220008000800 */
[----:B------:R-:W0:Y:S06]  /*e74f0*/  LDCU UR50, c[0x0][0x398] ;  /* 0x00007300ff3277ac */ /* 0x000e2c0008000800 */
[----:B------:R-:W-:-:S04]  /*e7500*/  @P1 LOP3.LUT R16, R16, 0x100000, RZ, 0xfc, !PT ;  /* 0x0010000010101812 */ /* 0x000fc800078efcff */
[----:B------:R-:W-:-:S04]  /*e7510*/  LOP3.LUT R16, R16, 0xfff7ffff, RZ, 0xc0, !PT ;  /* 0xfff7ffff10107812 */ /* 0x000fc800078ec0ff */
[----:B------:R-:W-:Y:S02]  /*e7520*/  @P0 LOP3.LUT R16, R16, 0x80000, RZ, 0xfc, !PT ;  /* 0x0008000010100812 */ /* 0x000fe400078efcff */
[----:B------:R-:W-:Y:S02]  /*e7530*/  ISETP.GE.AND P0, PT, R26, UR60, PT ;  /* 0x0000003c1a007c0c */ /* 0x000fe4000bf06270 */
[----:B------:R-:W-:Y:S02]  /*e7540*/  LOP3.LUT R16, R16, 0xfffbffff, RZ, 0xc0, !PT ;  /* 0xfffbffff10107812 */ /* 0x000fe400078ec0ff */
[----:B------:R-:W-:Y:S02]  /*e7550*/  ISETP.LT.AND P1, PT, R17, UR58, !P0 ;  /* 0x0000003a11007c0c */ /* 0x000fe4000c721270 */
[----:B------:R-:W-:Y:S02]  /*e7560*/  ISETP.LT.AND P0, PT, R0, UR56, !P0 ;  /* 0x0000003800007c0c */ /* 0x000fe4000c701270 */
[----:B------:R-:W-:-:S02]  /*e7570*/  PRMT R26, R21, 0x3340, R11 ;  /* 0x00003340151a7816 */ /* 0x000fc4000000000b */
[----:B------:R-:W-:Y:S01]  /*e7580*/  LOP3.LUT R25, R25, 0xffff, RZ, 0xc0, !PT ;  /* 0x0000ffff19197812 */ /* 0x000fe200078ec0ff */
[----:B------:R-:W0:Y:S01]  /*e7590*/  LDCU UR58, c[0x0][0x398] ;  /* 0x00007300ff3a77ac */ /* 0x000e220008000800 */
[----:B------:R-:W0:Y:S05]  /*e75a0*/  LDCU UR60, c[0x0][0x398] ;  /* 0x00007300ff3c77ac */ /* 0x000e2a0008000800 */
[----:B------:R-:W-:Y:S01]  /*e75b0*/  @P1 LOP3.LUT R16, R16, 0x40000, RZ, 0xfc, !PT ;  /* 0x0004000010101812 */ /* 0x000fe200078efcff */
[----:B------:R-:W4:Y:S01]  /*e75c0*/  LDL.LU R21, [R1+0x36f4] ;  /* 0x0036f40001157983 */ /* 0x000f220000300800 */
[----:B------:R-:W0:Y:S02]  /*e75d0*/  LDCU UR56, c[0x0][0x398] ;  /* 0x00007300ff3877ac */ /* 0x000e240008000800 */
[----:B------:R-:W-:-:S04]  /*e75e0*/  LOP3.LUT R16, R16, 0xfffdffff, RZ, 0xc0, !PT ;  /* 0xfffdffff10107812 */ /* 0x000fc800078ec0ff */
[----:B------:R-:W-:Y:S02]  /*e75f0*/  @P0 LOP3.LUT R16, R16, 0x20000, RZ, 0xfc, !PT ;  /* 0x0002000010100812 */ /* 0x000fe400078efcff */
[----:B------:R-:W-:-:S04]  /*e7600*/  ISETP.GE.AND P0, PT, R28, UR63, PT ;  /* 0x0000003f1c007c0c */ /* 0x000fc8000bf06270 */
[----:B------:R-:W-:Y:S02]  /*e7610*/  ISETP.LT.AND P1, PT, R17, UR73, !P0 ;  /* 0x0000004911007c0c */ /* 0x000fe4000c721270 */
[----:B------:R-:W-:Y:S02]  /*e7620*/  ISETP.LT.AND P0, PT, R0, UR67, !P0 ;  /* 0x0000004300007c0c */ /* 0x000fe4000c701270 */
[----:B------:R-:W-:Y:S02]  /*e7630*/  LOP3.LUT R16, R16, 0xfffeffff, RZ, 0xc0, !PT ;  /* 0xfffeffff10107812 */ /* 0x000fe400078ec0ff */
[----:B------:R-:W-:Y:S01]  /*e7640*/  SHF.R.U32.HI R11, RZ, 0x8, R11 ;  /* 0x00000008ff0b7819 */ /* 0x000fe2000001160b */
[----:B------:R0:W-:Y:S01]  /*e7650*/  STL [R1+0x2f0], R26 ;  /* 0x0002f01a01007387 */ /* 0x0001e20000100800 */
[----:B------:R-:W-:Y:S01]  /*e7660*/  LOP3.LUT R28, R19, 0xffff, RZ, 0xc0, !PT ;  /* 0x0000ffff131c7812 */ /* 0x000fe200078ec0ff */
[----:B------:R-:W1:Y:S01]  /*e7670*/  LDCU UR67, c[0x0][0x398] ;  /* 0x00007300ff4377ac */ /* 0x000e620008000800 */
[----:B------:R-:W-:Y:S01]  /*e7680*/  LOP3.LUT R11, R11, 0xffff, RZ, 0xc0, !PT ;  /* 0x0000ffff0b0b7812 */ /* 0x000fe200078ec0ff */
[----:B------:R-:W1:Y:S02]  /*e7690*/  LDCU UR73, c[0x0][0x398] ;  /* 0x00007300ff4977ac */ /* 0x000e640008000800 */
[----:B------:R-:W-:-:S02]  /*e76a0*/  @P1 LOP3.LUT R16, R16, 0x10000, RZ, 0xfc, !PT ;  /* 0x0001000010101812 */ /* 0x000fc400078efcff */
[----:B0-----:R-:W-:Y:S02]  /*e76b0*/  LOP3.LUT R26, R15, 0xffff, RZ, 0xc0, !PT ;  /* 0x0000ffff0f1a7812 */ /* 0x001fe400078ec0ff */
[----:B------:R-:W-:Y:S02]  /*e76c0*/  LOP3.LUT R16, R16, 0xffff7fff, RZ, 0xc0, !PT ;  /* 0xffff7fff10107812 */ /* 0x000fe400078ec0ff */
[----:B------:R-:W-:Y:S02]  /*e76d0*/  PRMT R11, R25, 0x3340, R11 ;  /* 0x00003340190b7816 */ /* 0x000fe4000000000b */
[----:B------:R-:W-:Y:S02]  /*e76e0*/  @P0 LOP3.LUT R16, R16, 0x8000, RZ, 0xfc, !PT ;  /* 0x0000800010100812 */ /* 0x000fe400078efcff */
[----:B------:R-:W-:Y:S02]  /*e76f0*/  ISETP.GE.AND P0, PT, R12, UR62, PT ;  /* 0x0000003e0c007c0c */ /* 0x000fe4000bf06270 */
[----:B------:R-:W-:Y:S01]  /*e7700*/  PRMT R12, R28, 0x3340, R26 ;  /* 0x000033401c0c7816 */ /* 0x000fe2000000001a */
[----:B------:R0:W-:Y:S04]  /*e7710*/  STL [R1+0x20c], R11 ;  /* 0x00020c0b01007387 */ /* 0x0001e80000100800 */
[----:B------:R-:W4:Y:S01]  /*e7720*/  LDL.LU R19, [R1+0x2fc8] ;  /* 0x002fc80001137983 */ /* 0x000f220000300800 */
[----:B------:R-:W-:-:S02]  /*e7730*/  ISETP.LT.AND P1, PT, R17, UR71, !P0 ;  /* 0x0000004711007c0c */ /* 0x000fc4000c721270 */
[----:B------:R-:W-:Y:S02]  /*e7740*/  ISETP.LT.AND P0, PT, R0, UR69, !P0 ;  /* 0x0000004500007c0c */ /* 0x000fe4000c701270 */
[----:B------:R-:W-:Y:S02]  /*e7750*/  LOP3.LUT R16, R16, 0xffffbfff, RZ, 0xc0, !PT ;  /* 0xffffbfff10107812 */ /* 0x000fe400078ec0ff */
[----:B--2---:R-:W-:Y:S02]  /*e7760*/  R2UR.FILL UR63, R20 ;  /* 0x00000000143f72ca */ /* 0x004fe400004e0000 */
[----:B---3--:R-:W-:Y:S01]  /*e7770*/  R2UR.FILL UR62, R18 ;  /* 0x00000000123e72ca */ /* 0x008fe200004e0000 */
[C---:B0-----:R-:W-:Y:S01]  /*e7780*/  VIADD R11, R29.reuse, 0xcd ;  /* 0x000000cd1d0b7836 */ /* 0x041fe20000000000 */
[----:B------:R-:W2:Y:S04]  /*e7790*/  LDL.LU R18, [R1+0x2f98] ;  /* 0x002f980001127983 */ /* 0x000ea80000300800 */
[----:B------:R0:W-:Y:S04]  /*e77a0*/  STL [R1+0x208], R12 ;  /* 0x0002080c01007387 */ /* 0x0001e80000100800 */
[----:B------:R-:W3:Y:S04]  /*e77b0*/  LDL.LU R15, [R1+0xb84] ;  /* 0x000b8400010f7983 */ /* 0x000ee80000300800 */
[----:B------:R-:W3:Y:S01]  /*e77c0*/  LDL.LU R20, [R1+0x990] ;  /* 0x0009900001147983 */ /* 0x000ee20000300800 */
[----:B------:R-:W-:Y:S01]  /*e77d0*/  @P1 LOP3.LUT R16, R16, 0x4000, RZ, 0xfc, !PT ;  /* 0x0000400010101812 */ /* 0x000fe200078efcff */
[----:B------:R-:W-:-:S02]  /*e77e0*/  VIADD R25, R29, 0xc5 ;  /* 0x000000c51d197836 */ /* 0x000fc40000000000 */
[C---:B------:R-:W-:Y:S02]  /*e77f0*/  VIADD R26, R29.reuse, 0xc3 ;  /* 0x000000c31d1a7836 */ /* 0x040fe40000000000 */
[----:B------:R-:W-:Y:S01]  /*e7800*/  VIADD R28, R29, 0xc1 ;  /* 0x000000c11d1c7836 */ /* 0x000fe20000000000 */
[----:B------:R-:W-:Y:S01]  /*e7810*/  LOP3.LUT R16, R16, 0xffffdfff, RZ, 0xc0, !PT ;  /* 0xffffdfff10107812 */ /* 0x000fe200078ec0ff */
[----:B------:R-:W0:Y:S01]  /*e7820*/  LDCU UR69, c[0x0][0x398] ;  /* 0x00007300ff4577ac */ /* 0x000e220008000800 */
[----:B------:R-:W0:Y:S02]  /*e7830*/  LDCU UR71, c[0x0][0x398] ;  /* 0x00007300ff4777ac */ /* 0x000e240008000800 */
[----:B------:R-:W-:Y:S02]  /*e7840*/  @P0 LOP3.LUT R16, R16, 0x2000, RZ, 0xfc, !PT ;  /* 0x0000200010100812 */ /* 0x000fe400078efcff */
[----:B------:R-:W-:Y:S02]  /*e7850*/  ISETP.GE.AND P0, PT, R11, UR61, PT ;  /* 0x0000003d0b007c0c */ /* 0x000fe4000bf06270 */
[----:B------:R-:W-:-:S02]  /*e7860*/  LOP3.LUT R16, R16, 0xffffefff, RZ, 0xc0, !PT ;  /* 0xffffefff10107812 */ /* 0x000fc400078ec0ff */
[----:B------:R-:W-:Y:S02]  /*e7870*/  ISETP.LT.AND P1, PT, R17, UR77, !P0 ;  /* 0x0000004d11007c0c */ /* 0x000fe4000c721270 */
[----:B------:R-:W-:Y:S01]  /*e7880*/  ISETP.LT.AND P0, PT, R0, UR14, !P0 ;  /* 0x0000000e00007c0c */ /* 0x000fe2000c701270 */
[----:B------:R-:W-:Y:S01]  /*e7890*/  VIADD R11, R29, 0xcb ;  /* 0x000000cb1d0b7836 */ /* 0x000fe20000000000 */
[----:B----4-:R-:W-:-:S09]  /*e78a0*/  LOP3.LUT R19, R19, 0xffff, RZ, 0xc0, !PT ;  /* 0x0000ffff13137812 */ /* 0x010fd200078ec0ff */
[----:B------:R-:W-:Y:S02]  /*e78b0*/  @P1 LOP3.LUT R16, R16, 0x1000, RZ, 0xfc, !PT ;  /* 0x0000100010101812 */ /* 0x000fe400078efcff */
[----:B--2---:R-:W-:Y:S02]  /*e78c0*/  LOP3.LUT R18, R18, 0xffff, RZ, 0xc0, !PT ;  /* 0x0000ffff12127812 */ /* 0x004fe400078ec0ff */
[----:B------:R-:W-:Y:S02]  /*e78d0*/  LOP3.LUT R16, R16, 0xfffff7ff, RZ, 0xc0, !PT ;  /* 0xfffff7ff10107812 */ /* 0x000fe400078ec0ff */
[----:B---3--:R-:W-:Y:S01]  /*e78e0*/  LOP3.LUT R15, R15, 0xffff, RZ, 0xc0, !PT ;  /* 0x0000ffff0f0f7812 */ /* 0x008fe200078ec0ff */
[----:B0-----:R-:W-:Y:S01]  /*e78f0*/  VIADD R12, R29, 0xbf ;  /* 0x000000bf1d0c7836 */ /* 0x001fe20000000000 */
[----:B------:R-:W0:Y:S01]  /*e7900*/  LDCU UR61, c[0x0][0x398] ;  /* 0x00007300ff3d77ac */ /* 0x000e220008000800 */
[----:B------:R-:W-:Y:S02]  /*e7910*/  @P0 LOP3.LUT R16, R16, 0x800, RZ, 0xfc, !PT ;  /* 0x0000080010100812 */ /* 0x000fe400078efcff */
[----:B------:R-:W-:Y:S01]  /*e7920*/  ISETP.GE.AND P0, PT, R11, UR59, PT ;  /* 0x0000003b0b007c0c */ /* 0x000fe2000bf06270 */
[----:B------:R-:W2:Y:S01]  /*e7930*/  LDCU UR77, c[0x0][0x398] ;  /* 0x00007300ff4d77ac */ /* 0x000ea20008000800 */
[----:B------:R-:W3:Y:S01]  /*e7940*/  LDCU UR14, c[0x0][0x398] ;  /* 0x00007300ff0e77ac */ /* 0x000ee20008000800 */
[----:B------:R-:W-:-:S02]  /*e7950*/  LOP3.LUT R16, R16, 0xfffffbff, RZ, 0xc0, !PT ;  /* 0xfffffbff10107812 */ /* 0x000fc400078ec0ff */
[----:B------:R-:W-:Y:S02]  /*e7960*/  ISETP.LT.AND P1, PT, R17, UR4, !P0 ;  /* 0x0000000411007c0c */ /* 0x000fe4000c721270 */
[----:B------:R-:W-:Y:S01]  /*e7970*/  ISETP.LT.AND P0, PT, R0, UR10, !P0 ;  /* 0x0000000a00007c0c */ /* 0x000fe2000c701270 */
[----:B------:R-:W-:Y:S01]  /*e7980*/  VIADD R11, R29, 0xc9 ;  /* 0x000000c91d0b7836 */ /* 0x000fe20000000000 */
[----:B------:R-:W4:Y:S01]  /*e7990*/  LDCU UR10, c[0x0][0x398] ;  /* 0x00007300ff0a77ac */ /* 0x000f220008000800 */
[----:B------:R-:W0:Y:S01]  /*e79a0*/  LDCU UR4, c[0x0][0x398] ;  /* 0x00007300ff0477ac */ /* 0x000e220008000800 */
[----:B------:R-:W0:Y:S07]  /*e79b0*/  LDCU UR59, c[0x0][0x398] ;  /* 0x00007300ff3b77ac */ /* 0x000e2e0008000800 */
        /* <DEDUP_REMOVED lines=17> */
[----:B------:R-:W-:Y:S02]  /*e7ad0*/  ISETP.LT.AND P0, PT, R0, UR24, !P0 ;  /* 0x0000001800007c0c */ /* 0x000fe4000c701270 */
[----:B------:R-:W-:-:S02]  /*e7ae0*/  LOP3.LUT R11, R20, 0xffff, RZ, 0xc0, !PT ;  /* 0x0000ffff140b7812 */ /* 0x000fc400078ec0ff */
[----:B------:R-:W-:Y:S02]  /*e7af0*/  SHF.R.U32.HI R20, RZ, 0x8, R19 ;  /* 0x00000008ff147819 */ /* 0x000fe40000011613 */
[----:B------:R-:W-:Y:S01]  /*e7b00*/  PRMT R19, R19, 0x3340, R15 ;  /* 0x0000334013137816 */ /* 0x000fe2000000000f */
[----:B------:R-:W0:Y:S01]  /*e7b10*/  LDCU UR55, c[0x0][0x398] ;  /* 0x00007300ff3777ac */ /* 0x000e220008000800 */
[----:B------:R-:W0:Y:S01]  /*e7b20*/  LDCU UR24, c[0x0][0x398] ;  /* 0x00007300ff1877ac */ /* 0x000e220008000800 */
[----:B------:R-:W0:Y:S02]  /*e7b30*/  LDCU UR76, c[0x0][0x398] ;  /* 0x00007300ff4c77ac */ /* 0x000e240008000800 */
[----:B------:R-:W-:-:S04]  /*e7b40*/  @P1 LOP3.LUT R16, R16, 0x40, RZ, 0xfc, !PT ;  /* 0x0000004010101812 */ /* 0x000fc800078efcff */
[----:B------:R-:W-:Y:S01]  /*e7b50*/  LOP3.LUT R16, R16, 0xffffffdf, RZ, 0xc0, !PT ;  /* 0xffffffdf10107812 */ /* 0x000fe200078ec0ff */
[----:B------:R1:W-:Y:S03]  /*e7b60*/  STL [R1+0x2cc], R19 ;  /* 0x0002cc1301007387 */ /* 0x0003e60000100800 */
[----:B------:R-:W-:Y:S02]  /*e7b70*/  @P0 LOP3.LUT R16, R16, 0x20, RZ, 0xfc, !PT ;  /* 0x0000002010100812 */ /* 0x000fe400078efcff */
[----:B------:R-:W-:Y:S02]  /*e7b80*/  ISETP.GE.AND P0, PT, R25, UR53, PT ;  /* 0x0000003519007c0c */ /* 0x000fe4000bf06270 */
[----:B------:R-:W-:Y:S01]  /*e7b90*/  PRMT R25, R18, 0x3340, R11 ;  /* 0x0000334012197816 */ /* 0x000fe2000000000b */
[----:B------:R-:W0:Y:S01]  /*e7ba0*/  LDCU UR53, c[0x0][0x398] ;  /* 0x00007300ff3577ac */ /* 0x000e220008000800 */
[----:B-1----:R-:W-:-:S02]  /*e7bb0*/  SHF.R.U32.HI R19, RZ, 0x8, R15 ;  /* 0x00000008ff137819 */ /* 0x002fc4000001160f */
[----:B------:R-:W-:Y:S02]  /*e7bc0*/  SHF.R.U32.HI R15, RZ, 0x8, R18 ;  /* 0x00000008ff0f7819 */ /* 0x000fe40000011612 */
[----:B------:R-:W2:Y:S01]  /*e7bd0*/  LDL.LU R18, [R1+0x36f0] ;  /* 0x0036f00001127983 */ /* 0x000ea20000300800 */
[----:B------:R-:W-:Y:S02]  /*e7be0*/  ISETP.LT.AND P1, PT, R17, UR20, !P0 ;  /* 0x0000001411007c0c */ /* 0x000fe4000c721270 */
[----:B------:R-:W-:Y:S02]  /*e7bf0*/  ISETP.LT.AND P0, PT, R0, UR22, !P0 ;  /* 0x0000001600007c0c */ /* 0x000fe4000c701270 */
[----:B------:R-:W-:Y:S01]  /*e7c00*/  LOP3.LUT R16, R16, 0xffffffef, RZ, 0xc0, !PT ;  /* 0xffffffef10107812 */ /* 0x000fe200078ec0ff */
[----:B------:R1:W-:Y:S01]  /*e7c10*/  STL [R1+0x2c8], R25 ;  /* 0x0002c81901007387 */ /* 0x0003e20000100800 */
        /* <DEDUP_REMOVED lines=9> */
[----:B------:R-:W-:-:S02]  /*e7cb0*/  SHF.R.U32.HI R26, RZ, 0x8, R11 ;  /* 0x00000008ff1a7819 */ /* 0x000fc4000001160b */
[----:B-1----:R-:W-:Y:S01]  /*e7cc0*/  LOP3.LUT R25, R20, 0xffff, RZ, 0xc0, !PT ;  /* 0x0000ffff14197812 */ /* 0x002fe200078ec0ff */
[----:B------:R-:W1:Y:S01]  /*e7cd0*/  LDCU UR26, c[0x0][0x398] ;  /* 0x00007300ff1a77ac */ /* 0x000e620008000800 */
[----:B------:R-:W0:Y:S05]  /*e7ce0*/  LDCU UR51, c[0x0][0x398] ;  /* 0x00007300ff3377ac */ /* 0x000e2a0008000800 */
[----:B------:R-:W-:-:S04]  /*e7cf0*/  @P1 LOP3.LUT R16, R16, 0x4, RZ, 0xfc, !PT ;  /* 0x0000000410101812 */ /* 0x000fc800078efcff */
[----:B------:R-:W-:-:S04]  /*e7d00*/  LOP3.LUT R16, R16, 0xfffffffd, RZ, 0xc0, !PT ;  /* 0xfffffffd10107812 */ /* 0x000fc800078ec0ff */
[----:B------:R-:W-:Y:S02]  /*e7d10*/  @P0 LOP3.LUT R16, R16, 0x2, RZ, 0xfc, !PT ;  /* 0x0000000210100812 */ /* 0x000fe400078efcff */
[----:B------:R-:W-:Y:S02]  /*e7d20*/  ISETP.GE.AND P0, PT, R28, UR49, PT ;  /* 0x000000311c007c0c */ /* 0x000fe4000bf06270 */
[----:B------:R-:W-:Y:S02]  /*e7d30*/  LOP3.LUT R11, R19, 0xffff, RZ, 0xc0, !PT ;  /* 0x0000ffff130b7812 */ /* 0x000fe400078ec0ff */
[----:B------:R-:W-:Y:S02]  /*e7d40*/  LOP3.LUT R16, R16, 0xfffffffe, RZ, 0xc0, !PT ;  /* 0xfffffffe10107812 */ /* 0x000fe400078ec0ff */
[----:B------:R-:W-:Y:S02]  /*e7d50*/  ISETP.LT.AND P1, PT, R17, UR6, !P0 ;  /* 0x0000000611007c0c */ /* 0x000fe4000c721270 */
[----:B------:R-:W-:-:S02]  /*e7d60*/  ISETP.LT.AND P0, PT, R0, UR32, !P0 ;  /* 0x0000002000007c0c */ /* 0x000fc4000c701270 */
[----:B------:R-:W-:Y:S02]  /*e7d70*/  LOP3.LUT R28, R15, 0xffff, RZ, 0xc0, !PT ;  /* 0x0000ffff0f1c7812 */ /* 0x000fe400078ec0ff */
[----:B------:R-:W-:Y:S02]  /*e7d80*/  LOP3.LUT R26, R26, 0xffff, RZ, 0xc0, !PT ;  /* 0x0000ffff1a1a7812 */ /* 0x000fe400078ec0ff */
[----:B------:R-:W-:Y:S01]  /*e7d90*/  PRMT R11, R25, 0x3340, R11 ;  /* 0x00003340190b7816 */ /* 0x000fe2000000000b */
[----:B------:R-:W0:Y:S01]  /*e7da0*/  LDCU UR49, c[0x0][0x398] ;  /* 0x00007300ff3177ac */ /* 0x000e220008000800 */
[----:B------:R-:W0:Y:S03]  /*e7db0*/  LDCU UR6, c[0x0][0x398] ;  /* 0x00007300ff0677ac */ /* 0x000e260008000800 */
[----:B------:R-:W-:-:S05]  /*e7dc0*/  @P1 LOP3.LUT R16, R16, 0x1, RZ, 0xfc, !PT ;  /* 0x0000000110101812 */ /* 0x000fca00078efcff */
[----:B------:R0:W-:Y:S04]  /*e7dd0*/  STL [R1+0x3648], R16 ;  /* 0x0036481001007387 */ /* 0x0001e80000100800 */
[----:B------:R-:W3:Y:S04]  /*e7de0*/  LDL.LU R19, [R1+0x2fa0] ;  /* 0x002fa00001137983 */ /* 0x000ee80000300800 */
[----:B------:R1:W-:Y:S04]  /*e7df0*/  STL [R1+0x1fc], R11 ;  /* 0x0001fc0b01007387 */ /* 0x0003e80000100800 */
[----:B------:R-:W4:Y:S04]  /*e7e00*/  LDL.LU R20, [R1+0x2f9c] ;  /* 0x002f9c0001147983 */ /* 0x000f280000300800 */
[----:B0-----:R-:W4:Y:S01]  /*e7e10*/  LDL.LU R16, [R1+0x994] ;  /* 0x0009940001107983 */ /* 0x001f220000300800 */
[----:B-1----:R-:W-:Y:S01]  /*e7e20*/  VIADD R11, R29, 0xbd ;  /* 0x000000bd1d0b7836 */ /* 0x002fe20000000000 */
[----:B--2---:R-:W-:-:S04]  /*e7e30*/  LOP3.LUT R18, R18, 0x7fffffff, RZ, 0xc0, !PT ;  /* 0x7fffffff12127812 */ /* 0x004fc800078ec0ff */
[----:B------:R-:W-:Y:S02]  /*e7e40*/  @P0 LOP3.LUT R18, R18, 0x80000000, RZ, 0xfc, !PT ;  /* 0x8000000012120812 */ /* 0x000fe400078efcff */
[----:B------:R-:W-:Y:S02]  /*e7e50*/  ISETP.GE.AND P0, PT, R12, UR47, PT ;  /* 0x0000002f0c007c0c */ /* 0x000fe4000bf06270 */
[----:B------:R-:W-:Y:S01]  /*e7e60*/  PRMT R12, R28, 0x3340, R26 ;  /* 0x000033401c0c7816 */ /* 0x000fe2000000001a */
[C---:B------:R-:W-:Y:S01]  /*e7e70*/  VIADD R25, R29.reuse, 0xb7 ;  /* 0x000000b71d197836 */ /* 0x040fe20000000000 */
[----:B------:R-:W-:Y:S01]  /*e7e80*/  LOP3.LUT R18, R18, 0xbfffffff, RZ, 0xc0, !PT ;  /* 0xbfffffff12127812 */ /* 0x000fe200078ec0ff */
[----:B------:R-:W-:Y:S01]  /*e7e90*/  VIADD R15, R29, 0xb4 ;  /* 0x000000b41d0f7836 */ /* 0x000fe20000000000 */
[----:B------:R-:W0:Y:S01]  /*e7ea0*/  LDCU UR47, c[0x0][0x398] ;  /* 0x00007300ff2f77ac */ /* 0x000e220008000800 */
[----:B------:R1:W-:Y:S04]  /*e7eb0*/  STL [R1+0x200], R12 ;  /* 0x0002000c01007387 */ /* 0x0003e80000100800 */
[----:B-1----:R-:W2:Y:S01]  /*e7ec0*/  LDL.LU R12, [R1+0x980] ;  /* 0x00098000010c7983 */ /* 0x002ea20000300800 */
[----:B------:R-:W-:-:S02]  /*e7ed0*/  ISETP.LT.AND P1, PT, R17, UR12, !P0 ;  /* 0x0000000c11007c0c */ /* 0x000fc4000c721270 */
[----:B------:R-:W-:Y:S01]  /*e7ee0*/  ISETP.LT.AND P0, PT, R0, UR30, !P0 ;  /* 0x0000001e00007c0c */ /* 0x000fe2000c701270 */
[----:B------:R-:W-:Y:S01]  /*e7ef0*/  VIADD R26, R29, 0xb6 ;  /* 0x000000b61d1a7836 */ /* 0x000fe20000000000 */
[----:B---3--:R-:W-:-:S09]  /*e7f00*/  LOP3.LUT R19, R19, 0xffff, RZ, 0xc0, !PT ;  /* 0x0000ffff13137812 */ /* 0x008fd200078ec0ff */
[----:B------:R-:W-:Y:S02]  /*e7f10*/  @P1 LOP3.LUT R18, R18, 0x40000000, RZ, 0xfc, !PT ;  /* 0x4000000012121812 */ /* 0x000fe400078efcff */
[----:B----4-:R-:W-:Y:S02]  /*e7f20*/  LOP3.LUT R20, R20, 0xffff, RZ, 0xc0, !PT ;  /* 0x0000ffff14147812 */ /* 0x010fe400078ec0ff */
[----:B------:R-:W-:Y:S02]  /*e7f30*/  LOP3.LUT R16, R16, 0xffff, RZ, 0xc0, !PT ;  /* 0x0000ffff10107812 */ /* 0x000fe400078ec0ff */
[----:B------:R-:W-:Y:S01]  /*e7f40*/  LOP3.LUT R18, R18, 0xdfffffff, RZ, 0xc0, !PT ;  /* 0xdfffffff12127812 */ /* 0x000fe200078ec0ff */
[----:B------:R-:W-:Y:S01]  /*e7f50*/  VIADD R28, R29, 0xb5 ;  /* 0x000000b51d1c7836 */ /* 0x000fe20000000000 */
[----:B------:R-:W1:Y:S02]  /*e7f60*/  LDCU UR12, c[0x0][0x398] ;  /* 0x00007300ff0c77ac */ /* 0x000e640008000800 */
[----:B------:R-:W-:-:S02]  /*e7f70*/  @P0 LOP3.LUT R18, R18, 0x20000000, RZ, 0xfc, !PT ;  /* 0x2000000012120812 */ /* 0x000fc400078efcff */
[----:B------:R-:W-:Y:S02]  /*e7f80*/  ISETP.GE.AND P0, PT, R11, UR43, PT ;  /* 0x0000002b0b007c0c */ /* 0x000fe4000bf06270 */
[----:B------:R-:W-:Y:S02]  /*e7f90*/  LOP3.LUT R18, R18, 0xefffffff, RZ, 0xc0, !PT ;  /* 0xefffffff12127812 */ /* 0x000fe400078ec0ff */
[----:B------:R-:W-:Y:S02]  /*e7fa0*/  ISETP.LT.AND P1, PT, R17, UR36, !P0 ;  /* 0x0000002411007c0c */ /* 0x000fe4000c721270 */
[----:B------:R-:W-:Y:S01]  /*e7fb0*/  ISETP.LT.AND P0, PT, R0, UR38, !P0 ;  /* 0x0000002600007c0c */ /* 0x000fe2000c701270 */
[----:B------:R-:W-:Y:S01]  /*e7fc0*/  VIADD R11, R29, 0xbb ;  /* 0x000000bb1d0b7836 */ /* 0x000fe20000000000 */
[----:B------:R-:W3:Y:S09]  /*e7fd0*/  LDCU UR43, c[0x0][0x398] ;  /* 0x00007300ff2b77ac */ /* 0x000ef20008000800 */
        /* <DEDUP_REMOVED lines=8> */
[----:B------:R-:W4:Y:S01]  /*e8060*/  LDCU.64 UR34, c[0x0][0x398] ;  /* 0x00007300ff2277ac */ /* 0x000f220008000a00 */
[----:B------:R-:W0:Y:S06]  /*e8070*/  LDCU UR42, c[0x0][0x398] ;  /* 0x00007300ff2a77ac */ /* 0x000e2c0008000800 */
[----:B------:R-:W-:-:S04]  /*e8080*/  @P1 LOP3.LUT R18, R18, 0x4000000, RZ, 0xfc, !PT ;  /* 0x0400000012121812 */ /* 0x000fc800078efcff */
[----:B------:R-:W-:-:S04]  /*e8090*/  LOP3.LUT R18, R18, 0xfdffffff, RZ, 0xc0, !PT ;  /* 0xfdffffff12127812 */ /* 0x000fc800078ec0ff */
[----:B------:R-:W-:Y:S02]  /*e80a0*/  @P0 LOP3.LUT R18, R18, 0x2000000, RZ, 0xfc, !PT ;  /* 0x0200000012120812 */ /* 0x000fe400078efcff */
[----:B------:R-:W-:Y:S01]  /*e80b0*/  ISETP.GE.AND P0, PT, R11, UR29, PT ;  /* 0x0000001d0b007c0c */ /* 0x000fe2000bf06270 */
[----:B------:R-:W0:Y:S03]  /*e80c0*/  LDCU.64 UR28, c[0x0][0x398] ;  /* 0x00007300ff1c77ac */ /* 0x000e260008000a00 */
[----:B------:R-:W-:Y:S02]  /*e80d0*/  ISETP.LT.AND P1, PT, R17, UR8, !P0 ;  /* 0x0000000811007c0c */ /* 0x000fe4000c721270 */
[----:B------:R-:W-:Y:S02]  /*e80e0*/  ISETP.LT.AND P0, PT, R0, UR40, !P0 ;  /* 0x0000002800007c0c */ /* 0x000fe4000c701270 */
[----:B------:R-:W-:Y:S01]  /*e80f0*/  LOP3.LUT R18, R18, 0xfeffffff, RZ, 0xc0, !PT ;  /* 0xfeffffff12127812 */ /* 0x000fe200078ec0ff */
[----:B------:R-:W-:Y:S01]  /*e8100*/  VIADD R11, R29, 0xb8 ;  /* 0x000000b81d0b7836 */ /* 0x000fe20000000000 */
[----:B------:R-:W0:Y:S07]  /*e8110*/  LDCU UR8, c[0x0][0x398] ;  /* 0x00007300ff0877ac */ /* 0x000e2e0008000800 */
        /* <DEDUP_REMOVED lines=8> */
[----:B------:R-:W0:Y:S08]  /*e81a0*/  LDCU UR48, c[0x0][0x398] ;  /* 0x00007300ff3077ac */ /* 0x000e300008000800 */
[----:B------:R-:W-:-:S04]  /*e81b0*/  @P1 LOP3.LUT R18, R18, 0x400000, RZ, 0xfc, !PT ;  /* 0x0040000012121812 */ /* 0x000fc800078efcff */
[----:B------:R-:W-:-:S04]  /*e81c0*/  LOP3.LUT R18, R18, 0xffdfffff, RZ, 0xc0, !PT ;  /* 0xffdfffff12127812 */ /* 0x000fc800078ec0ff */
[----:B------:R-:W-:Y:S02]  /*e81d0*/  @P0 LOP3.LUT R18, R18, 0x200000, RZ, 0xfc, !PT ;  /* 0x0020000012120812 */ /* 0x000fe400078efcff */
[----:B------:R-:W-:Y:S01]  /*e81e0*/  ISETP.GE.AND P0, PT, R25, UR37, PT ;  /* 0x0000002519007c0c */ /* 0x000fe2000bf06270 */
[----:B------:R-:W0:Y:S03]  /*e81f0*/  LDCU.64 UR36, c[0x0][0x398] ;  /* 0x00007300ff2477ac */ /* 0x000e260008000a00 */
[----:B----4-:R-:W-:Y:S02]  /*e8200*/  ISETP.LT.AND P1, PT, R17, UR34, !P0 ;  /* 0x0000002211007c0c */ /* 0x010fe4000c721270 */
[----:B------:R-:W-:Y:S02]  /*e8210*/  ISETP.LT.AND P0, PT, R0, UR46, !P0 ;  /* 0x0000002e00007c0c */ /* 0x000fe4000c701270 */
[----:B------:R-:W-:Y:S01]  /*e8220*/  LOP3.LUT R18, R18, 0xffefffff, RZ, 0xc0, !PT ;  /* 0xffefffff12127812 */ /* 0x000fe200078ec0ff */
[----:B------:R-:W4:Y:S08]  /*e8230*/  LDCU UR46, c[0x0][0x398] ;  /* 0x00007300ff2e77ac */ /* 0x000f300008000800 */
[----:B------:R-:W-:-:S04]  /*e8240*/  @P1 LOP3.LUT R18, R18, 0x100000, RZ, 0xfc, !PT ;  /* 0x0010000012121812 */ /* 0x000fc800078efcff */
[----:B------:R-:W-:-:S04]  /*e8250*/  LOP3.LUT R18, R18, 0xfff7ffff, RZ, 0xc0, !PT ;  /* 0xfff7ffff12127812 */ /* 0x000fc800078ec0ff */
[----:B------:R-:W-:Y:S02]  /*e8260*/  @P0 LOP3.LUT R18, R18, 0x80000, RZ, 0xfc, !PT ;  /* 0x0008000012120812 */ /* 0x000fe400078efcff */
[----:B------:R-:W-:Y:S01]  /*e8270*/  ISETP.GE.AND P0, PT, R26, UR33, PT ;  /* 0x000000211a007c0c */ /* 0x000fe2000bf06270 */
[----:B------:R-:W0:Y:S01]  /*e8280*/  LDCU.64 UR32, c[0x0][0x398] ;  /* 0x00007300ff2077ac */ /* 0x000e220008000a00 */
[----:B--2---:R-:W-:Y:S02]  /*e8290*/  LOP3.LUT R11, R12, 0xffff, RZ, 0xc0, !PT ;  /* 0x0000ffff0c0b7812 */ /* 0x004fe400078ec0ff */
[----:B------:R-:W-:Y:S02]  /*e82a0*/  SHF.R.U32.HI R12, RZ, 0x8, R19 ;  /* 0x00000008ff0c7819 */ /* 0x000fe40000011613 */
[----:B------:R-:W-:Y:S02]  /*e82b0*/  PRMT R19, R19, 0x3340, R16 ;  /* 0x0000334013137816 */ /* 0x000fe40000000010 */
[----:B------:R-:W-:-:S03]  /*e82c0*/  PRMT R25, R20, 0x3340, R11 ;  /* 0x0000334014197816 */ /* 0x000fc6000000000b */
[----:B------:R2:W-:Y:S01]  /*e82d0*/  STL [R1+0x2c4], R19 ;  /* 0x0002c41301007387 */ /* 0x0005e20000100800 */
[----:B------:R-:W-:Y:S02]  /*e82e0*/  LOP3.LUT R12, R12, 0xffff, RZ, 0xc0, !PT ;  /* 0x0000ffff0c0c7812 */ /* 0x000fe400078ec0ff */
[----:B--2---:R-:W-:Y:S02]  /*e82f0*/  SHF.R.U32.HI R19, RZ, 0x8, R16 ;  /* 0x00000008ff137819 */ /* 0x004fe40000011610 */
[----:B------:R-:W-:Y:S02]  /*e8300*/  SHF.R.U32.HI R16, RZ, 0x8, R20 ;  /* 0x00000008ff107819 */ /* 0x000fe40000011614 */
[----:B------:R-:W2:Y:S04]  /*e8310*/  LDL.LU R20, [R1+0x36ec] ;  /* 0x0036ec0001147983 */ /* 0x000ea80000300800 */
[----:B------:R0:W-:Y:S01]  /*e8320*/  STL [R1+0x2e0], R25 ;  /* 0x0002e01901007387 */ /* 0x0001e20000100800 */
[----:B------:R-:W-:-:S02]  /*e8330*/  LOP3.LUT R26, R16, 0xffff, RZ, 0xc0, !PT ;  /* 0x0000ffff101a7812 */ /* 0x000fc400078ec0ff */
[----:B0-----:R-:W-:Y:S02]  /*e8340*/  SHF.R.U32.HI R25, RZ, 0x8, R11 ;  /* 0x00000008ff197819 */ /* 0x001fe4000001160b */
[----:B------:R-:W-:-:S04]  /*e8350*/  LOP3.LUT R11, R19, 0xffff, RZ, 0xc0, !PT ;  /* 0x0000ffff130b7812 */ /* 0x000fc800078ec0ff */
[----:B------:R-:W-:Y:S02]  /*e8360*/  PRMT R11, R12, 0x3340, R11 ;  /* 0x000033400c0b7816 */ /* 0x000fe4000000000b */
[----:B------:R-:W-:-:S03]  /*e8370*/  LOP3.LUT R25, R25, 0xffff, RZ, 0xc0, !PT ;  /* 0x0000ffff19197812 */ /* 0x000fc600078ec0ff */
[----:B------:R0:W-:Y:S04]  /*e8380*/  STL [R1+0x1f8], R11 ;  /* 0x0001f80b01007387 */ /* 0x0001e80000100800 */
[----:B------:R-:W2:Y:S04]  /*e8390*/  LDL.LU R19, [R1+0x2fac] ;  /* 0x002fac0001137983 */ /* 0x000ea80000300800 */
[----:B------:R-:W3:Y:S01]  /*e83a0*/  LDL.LU R12, [R1+0x2f44] ;  /* 0x002f4400010c7983 */ /* 0x000ee20000300800 */
[----:B0-----:R-:W-:-:S05]  /*e83b0*/  PRMT R11, R26, 0x3340, R25 ;  /* 0x000033401a0b7816 */ /* 0x001fca0000000019 */
[----:B------:R0:W-:Y:S04]  /*e83c0*/  STL [R1+0x204], R11 ;  /* 0x0002040b01007387 */ /* 0x0001e80000100800 */
[----:B------:R-:W3:Y:S01]  /*e83d0*/  LDL.LU R16, [R1+0x960] ;  /* 0x0009600001107983 */ /* 0x000ee20000300800 */
[----:B------:R-:W-:Y:S02]  /*e83e0*/  ISETP.LT.AND P1, PT, R17, UR36, !P0 ;  /* 0x0000002411007c0c */ /* 0x000fe4000c721270 */
[----:B------:R-:W-:Y:S02]  /*e83f0*/  ISETP.LT.AND P0, PT, R0, UR44, !P0 ;  /* 0x0000002c00007c0c */ /* 0x000fe4000c701270 */
[----:B------:R-:W-:Y:S01]  /*e8400*/  LOP3.LUT R18, R18, 0xfffbffff, RZ, 0xc0, !PT ;  /* 0xfffbffff12127812 */ /* 0x000fe200078ec0ff */
[----:B------:R-:W-:-:S02]  /*e8410*/  VIADD R25, R29, 0xaf ;  /* 0x000000af1d197836 */ /* 0x000fc40000000000 */
[----:B------:R-:W-:Y:S01]  /*e8420*/  VIADD R26, R29, 0xae ;  /* 0x000000ae1d1a7836 */ /* 0x000fe20000000000 */
[----:B------:R-:W0:Y:S05]  /*e8430*/  LDCU UR44, c[0x0][0x398] ;  /* 0x00007300ff2c77ac */ /* 0x000e2a0008000800 */
[----:B------:R-:W-:-:S04]  /*e8440*/  @P1 LOP3.LUT R18, R18, 0x40000, RZ, 0xfc, !PT ;  /* 0x0004000012121812 */ /* 0x000fc800078efcff */
[----:B------:R-:W-:-:S04]  /*e8450*/  LOP3.LUT R18, R18, 0xfffdffff, RZ, 0xc0, !PT ;  /* 0xfffdffff12127812 */ /* 0x000fc800078ec0ff */
[----:B------:R-:W-:Y:S02]  /*e8460*/  @P0 LOP3.LUT R18, R18, 0x20000, RZ, 0xfc, !PT ;  /* 0x0002000012120812 */ /* 0x000fe400078efcff */
[----:B------:R-:W-:Y:S01]  /*e8470*/  ISETP.GE.AND P0, PT, R28, UR31, PT ;  /* 0x0000001f1c007c0c */ /* 0x000fe2000bf06270 */
[----:B------:R-:W1:Y:S03]  /*e8480*/  LDCU.64 UR30, c[0x0][0x398] ;  /* 0x00007300ff1e77ac */ /* 0x000e660008000a00 */
[----:B------:R-:W-:Y:S02]  /*e8490*/  ISETP.LT.AND P1, PT, R17, UR32, !P0 ;  /* 0x0000002011007c0c */ /* 0x000fe4000c721270 */
[----:B------:R-:W-:Y:S02]  /*e84a0*/  ISETP.LT.AND P0, PT, R0, UR54, !P0 ;  /* 0x0000003600007c0c */ /* 0x000fe4000c701270 */
[----:B------:R-:W-:Y:S01]  /*e84b0*/  LOP3.LUT R18, R18, 0xfffeffff, RZ, 0xc0, !PT ;  /* 0xfffeffff12127812 */ /* 0x000fe200078ec0ff */
[----:B0-----:R-:W-:-:S02]  /*e84c0*/  VIADD R11, R29, 0xb3 ;  /* 0x000000b31d0b7836 */ /* 0x001fc40000000000 */
[----:B------:R-:W-:Y:S01]  /*e84d0*/  VIADD R28, R29, 0xad ;  /* 0x000000ad1d1c7836 */ /* 0x000fe20000000000 */
[----:B------:R-:W0:Y:S05]  /*e84e0*/  LDCU UR54, c[0x0][0x398] ;  /* 0x00007300ff3677ac */ /* 0x000e2a0008000800 */
[----:B------:R-:W-:-:S04]  /*e84f0*/  @P1 LOP3.LUT R18, R18, 0x10000, RZ, 0xfc, !PT ;  /* 0x0001000012121812 */ /* 0x000fc800078efcff */
[----:B------:R-:W-:-:S04]  /*e8500*/  LOP3.LUT R18, R18, 0xffff7fff, RZ, 0xc0, !PT ;  /* 0xffff7fff12127812 */ /* 0x000fc800078ec0ff */
[----:B------:R-:W-:Y:S02]  /*e8510*/  @P0 LOP3.LUT R18, R18, 0x8000, RZ, 0xfc, !PT ;  /* 0x0000800012120812 */ /* 0x000fe400078efcff */
[----:B------:R-:W-:Y:S02]  /*e8520*/  ISETP.GE.AND P0, PT, R15, UR45, PT ;  /* 0x0000002d0f007c0c */ /* 0x000fe4000bf06270 */
[----:B------:R-:W-:Y:S02]  /*e8530*/  LOP3.LUT R18, R18, 0xffffbfff, RZ, 0xc0, !PT ;  /* 0xffffbfff12127812 */ /* 0x000fe400078ec0ff */
[----:B-1----:R-:W-:Y:S02]  /*e8540*/  ISETP.LT.AND P1, PT, R17, UR30, !P0 ;  /* 0x0000001e11007c0c */ /* 0x002fe4000c721270 */
[----:B------:R-:W-:Y:S02]  /*e8550*/  ISETP.LT.AND P0, PT, R0, UR52, !P0 ;  /* 0x0000003400007c0c */ /* 0x000fe4000c701270 */
[----:B--2---:R-:W-:-:S09]  /*e8560*/  LOP3.LUT R19, R19, 0xffff, RZ, 0xc0, !PT ;  /* 0x0000ffff13137812 */ /* 0x004fd200078ec0ff */
[----:B------:R-:W-:Y:S02]  /*e8570*/  @P1 LOP3.LUT R18, R18, 0x4000, RZ, 0xfc, !PT ;  /* 0x0000400012121812 */ /* 0x000fe400078efcff */
[----:B---3--:R-:W-:Y:S02]  /*e8580*/  LOP3.LUT R16, R16, 0xffff, RZ, 0xc0, !PT ;  /* 0x0000ffff10107812 */ /* 0x008fe400078ec0ff */
[----:B------:R-:W-:Y:S02]  /*e8590*/  LOP3.LUT R18, R18, 0xffffdfff, RZ, 0xc0, !PT ;  /* 0xffffdfff12127812 */ /* 0x000fe400078ec0ff */
[----:B------:R-:W-:Y:S01]  /*e85a0*/  LOP3.LUT R12, R12, 0xffff, RZ, 0xc0, !PT ;  /* 0x0000ffff0c0c7812 */ /* 0x000fe200078ec0ff */
[----:B------:R-:W-:Y:S01]  /*e85b0*/  VIADD R15, R29, 0xac ;  /* 0x000000ac1d0f7836 */ /* 0x000fe20000000000 */
[----:B------:R-:W1:Y:S01]  /*e85c0*/  LDCU UR52, c[0x0][0x398] ;  /* 0x00007300ff3477ac */ /* 0x000e620008000800 */
[----:B------:R-:W-:Y:S02]  /*e85d0*/  @P0 LOP3.LUT R18, R18, 0x2000, RZ, 0xfc, !PT ;  /* 0x0000200012120812 */ /* 0x000fe400078efcff */
[----:B------:R-:W-:Y:S01]  /*e85e0*/  ISETP.GE.AND P0, PT, R11, UR41, PT ;  /* 0x000000290b007c0c */ /* 0x000fe2000bf06270 */
[----:B------:R-:W2:Y:S01]  /*e85f0*/  LDCU.64 UR40, c[0x0][0x398] ;  /* 0x00007300ff2877ac */ /* 0x000ea20008000a00 */
[----:B------:R-:W3:Y:S02]  /*e8600*/  LDCU UR45, c[0x0][0x398] ;  /* 0x00007300ff2d77ac */ /* 0x000ee40008000800 */
[----:B------:R-:W-:-:S02]  /*e8610*/  ISETP.LT.AND P1, PT, R17, UR38, !P0 ;  /* 0x0000002611007c0c */ /* 0x000fc4000c721270 */
        /* <DEDUP_REMOVED lines=8> */
[----:B------:R-:W0:Y:S03]  /*e86a0*/  LDCU.64 UR28, c[0x0][0x398] ;  /* 0x00007300ff1c77ac */ /* 0x000e260008000a00 */
[----:B--2---:R-:W-:Y:S02]  /*e86b0*/  ISETP.LT.AND P1, PT, R17, UR40, !P0 ;  /* 0x0000002811007c0c */ /* 0x004fe4000c721270 */
[----:B------:R-:W-:Y:S02]  /*e86c0*/  ISETP.LT.AND P0, PT, R0, UR58, !P0 ;  /* 0x0000003a00007c0c */ /* 0x000fe4000c701270 */
[----:B------:R-:W-:Y:S01]  /*e86d0*/  LOP3.LUT R18, R18, 0xfffffbff, RZ, 0xc0, !PT ;  /* 0xfffffbff12127812 */ /* 0x000fe200078ec0ff */
[----:B------:R-:W-:Y:S01]  /*e86e0*/  VIADD R11, R29, 0xb1 ;  /* 0x000000b11d0b7836 */ /* 0x000fe20000000000 */
[----:B------:R-:W2:Y:S07]  /*e86f0*/  LDCU UR58, c[0x0][0x398] ;  /* 0x00007300ff3a77ac */ /* 0x000eae0008000800 */
        /* <DEDUP_REMOVED lines=8> */
[----:B------:R-:W-:Y:S01]  /*e8780*/  VIADD R11, R29, 0xb0 ;  /* 0x000000b01d0b7836 */ /* 0x000fe20000000000 */
[----:B------:R-:W0:Y:S07]  /*e8790*/  LDCU UR60, c[0x0][0x398] ;  /* 0x00007300ff3c77ac */ /* 0x000e2e0008000800 */
[----:B------:R-:W-:-:S04]  /*e87a0*/  @P1 LOP3.LUT R18, R18, 0x100, RZ, 0xfc, !PT ;  /* 0x0000010012121812 */ /* 0x000fc800078efcff */
[----:B------:R-:W-:-:S04]  /*e87b0*/  LOP3.LUT R18, R18, 0xffffff7f, RZ, 0xc0, !PT ;  /* 0xffffff7f12127812 */ /* 0x000fc800078ec0ff */
[----:B------:R-:W-:Y:S02]  /*e87c0*/  @P0 LOP3.LUT R18, R18, 0x80, RZ, 0xfc, !PT ;  /* 0x0000008012120812 */ /* 0x000fe400078efcff */
[----:B------:R-:W-:Y:S02]  /*e87d0*/  ISETP.GE.AND P0, PT, R11, UR37, PT ;  /* 0x000000250b007c0c */ /* 0x000fe4000bf06270 */
[----:B------:R-:W-:Y:S02]  /*e87e0*/  LOP3.LUT R18, R18, 0xffffffbf, RZ, 0xc0, !PT ;  /* 0xffffffbf12127812 */ /* 0x000fe400078ec0ff */
[----:B-1----:R-:W-:Y:S02]  /*e87f0*/  ISETP.LT.AND P1, PT, R17, UR34, !P0 ;  /* 0x0000002211007c0c */ /* 0x002fe4000c721270 */
[----:B------:R-:W-:Y:S02]  /*e8800*/  ISETP.LT.AND P0, PT, R0, UR65, !P0 ;  /* 0x0000004100007c0c */ /* 0x000fe4000c701270 */
[----:B------:R-:W-:-:S02]  /*e8810*/  LOP3.LUT R11, R20, 0xffff, RZ, 0xc0, !PT ;  /* 0x0000ffff140b7812 */ /* 0x000fc400078ec0ff */
[----:B------:R-:W-:Y:S01]  /*e8820*/  SHF.R.U32.HI R20, RZ, 0x8, R19 ;  /* 0x00000008ff147819 */ /* 0x000fe20000011613 */
[----:B------:R-:W1:Y:S01]  /*e8830*/  LDCU.64 UR36, c[0x0][0x398] ;  /* 0x00007300ff2477ac */ /* 0x000e620008000a00 */
[----:B------:R-:W0:Y:S05]  /*e8840*/  LDCU UR65, c[0x0][0x398] ;  /* 0x00007300ff4177ac */ /* 0x000e2a0008000800 */
[----:B------:R-:W-:-:S04]  /*e8850*/  @P1 LOP3.LUT R18, R18, 0x40, RZ, 0xfc, !PT ;  /* 0x0000004012121812 */ /* 0x000fc800078efcff */
[----:B------:R-:W-:-:S04]  /*e8860*/  LOP3.LUT R18, R18, 0xffffffdf, RZ, 0xc0, !PT ;  /* 0xffffffdf12127812 */ /* 0x000fc800078ec0ff */
[----:B------:R-:W-:Y:S02]  /*e8870*/  @P0 LOP3.LUT R18, R18, 0x20, RZ, 0xfc, !PT ;  /* 0x0000002012120812 */ /* 0x000fe400078efcff */
[----:B------:R-:W-:Y:S02]  /*e8880*/  ISETP.GE.AND P0, PT, R25, UR33, PT ;  /* 0x0000002119007c0c */ /* 0x000fe4000bf06270 */
[--C-:B------:R-:W-:Y:S01]  /*e8890*/  PRMT R25, R19, 0x3340, R16.reuse ;  /* 0x0000334013197816 */ /* 0x100fe20000000010 */
[----:B------:R-:W0:Y:S01]  /*e88a0*/  LDCU.64 UR32, c[0x0][0x398] ;  /* 0x00007300ff2077ac */ /* 0x000e220008000a00 */
[----:B------:R-:W2:Y:S01]  /*e88b0*/  LDL.LU R19, [R1+0x36e8] ;  /* 0x0036e80001137983 */ /* 0x000ea20000300800 */
[----:B-1----:R-:W-:Y:S02]  /*e88c0*/  ISETP.LT.AND P1, PT, R17, UR36, !P0 ;  /* 0x0000002411007c0c */ /* 0x002fe4000c721270 */
[----:B------:R-:W-:Y:S02]  /*e88d0*/  ISETP.LT.AND P0, PT, R0, UR67, !P0 ;  /* 0x0000004300007c0c */ /* 0x000fe4000c701270 */
[----:B------:R-:W-:Y:S01]  /*e88e0*/  LOP3.LUT R18, R18, 0xffffffef, RZ, 0xc0, !PT ;  /* 0xffffffef12127812 */ /* 0x000fe200078ec0ff */
[----:B------:R1:W-:Y:S01]  /*e88f0*/  STL [R1+0x2ec], R25 ;  /* 0x0002ec1901007387 */ /* 0x0003e20000100800 */
[----:B------:R-:W-:Y:S01]  /*e8900*/  SHF.R.U32.HI R16, RZ, 0x8, R16 ;  /* 0x00000008ff107819 */ /* 0x000fe20000011610 */
[----:B------:R-:W0:Y:S06]  /*e8910*/  LDCU UR67, c[0x0][0x398] ;  /* 0x00007300ff4377ac */ /* 0x000e2c0008000800 */
[----:B------:R-:W-:-:S04]  /*e8920*/  @P1 LOP3.LUT R18, R18, 0x10, RZ, 0xfc, !PT ;  /* 0x0000001012121812 */ /* 0x000fc800078efcff */
[----:B------:R-:W-:-:S04]  /*e8930*/  LOP3.LUT R18, R18, 0xfffffff7, RZ, 0xc0, !PT ;  /* 0xfffffff712127812 */ /* 0x000fc800078ec0ff */
[----:B------:R-:W-:Y:S02]  /*e8940*/  @P0 LOP3.LUT R18, R18, 0x8, RZ, 0xfc, !PT ;  /* 0x0000000812120812 */ /* 0x000fe400078efcff */
[----:B------:R-:W-:Y:S01]  /*e8950*/  ISETP.GE.AND P0, PT, R26, UR31, PT ;  /* 0x0000001f1a007c0c */ /* 0x000fe2000bf06270 */
[----:B------:R-:W3:Y:S03]  /*e8960*/  LDCU.64 UR30, c[0x0][0x398] ;  /* 0x00007300ff1e77ac */ /* 0x000ee60008000a00 */
[----:B0-----:R-:W-:Y:S02]  /*e8970*/  ISETP.LT.AND P1, PT, R17, UR32, !P0 ;  /* 0x0000002011007c0c */ /* 0x001fe4000c721270 */
[----:B------:R-:W-:Y:S02]  /*e8980*/  ISETP.LT.AND P0, PT, R0, UR73, !P0 ;  /* 0x0000004900007c0c */ /* 0x000fe4000c701270 */
[----:B------:R-:W-:-:S02]  /*e8990*/  LOP3.LUT R18, R18, 0xfffffffb, RZ, 0xc0, !PT ;  /* 0xfffffffb12127812 */ /* 0x000fc400078ec0ff */
[----:B-1----:R-:W-:Y:S02]  /*e89a0*/  SHF.R.U32.HI R25, RZ, 0x8, R12 ;  /* 0x00000008ff197819 */ /* 0x002fe4000001160c */
[----:B------:R-:W-:Y:S01]  /*e89b0*/  LOP3.LUT R26, R20, 0xffff, RZ, 0xc0, !PT ;  /* 0x0000ffff141a7812 */ /* 0x000fe200078ec0ff */
[----:B------:R-:W0:Y:S04]  /*e89c0*/  LDCU UR73, c[0x0][0x398] ;  /* 0x00007300ff4977ac */ /* 0x000e280008000800 */
[----:B------:R-:W-:-:S04]  /*e89d0*/  @P1 LOP3.LUT R18, R18, 0x4, RZ, 0xfc, !PT ;  /* 0x0000000412121812 */ /* 0x000fc800078efcff */
[----:B------:R-:W-:-:S04]  /*e89e0*/  LOP3.LUT R18, R18, 0xfffffffd, RZ, 0xc0, !PT ;  /* 0xfffffffd12127812 */ /* 0x000fc800078ec0ff */
[----:B------:R-:W-:Y:S02]  /*e89f0*/  @P0 LOP3.LUT R18, R18, 0x2, RZ, 0xfc, !PT ;  /* 0x0000000212120812 */ /* 0x000fe400078efcff */
[----:B------:R-:W-:Y:S02]  /*e8a00*/  ISETP.GE.AND P0, PT, R28, UR39, PT ;  /* 0x000000271c007c0c */ /* 0x000fe4000bf06270 */
[--C-:B------:R-:W-:Y:S01]  /*e8a10*/  PRMT R12, R12, 0x3340, R11.reuse ;  /* 0x000033400c0c7816 */ /* 0x100fe2000000000b */
[----:B------:R-:W1:Y:S01]  /*e8a20*/  LDCU.64 UR38, c[0x0][0x398] ;  /* 0x00007300ff2677ac */ /* 0x000e620008000a00 */
[----:B---3--:R-:W-:Y:S02]  /*e8a30*/  ISETP.LT.AND P1, PT, R17, UR30, !P0 ;  /* 0x0000001e11007c0c */ /* 0x008fe4000c721270 */
[----:B------:R-:W-:Y:S01]  /*e8a40*/  SHF.R.U32.HI R11, RZ, 0x8, R11 ;  /* 0x00000008ff0b7819 */ /* 0x000fe2000001160b */
[----:B------:R3:W-:Y:S01]  /*e8a50*/  STL [R1+0x2d8], R12 ;  /* 0x0002d80c01007387 */ /* 0x0007e20000100800 */
[----:B------:R-:W-:-:S02]  /*e8a60*/  LOP3.LUT R18, R18, 0xfffffffe, RZ, 0xc0, !PT ;  /* 0xfffffffe12127812 */ /* 0x000fc400078ec0ff */
[----:B------:R-:W-:Y:S02]  /*e8a70*/  LOP3.LUT R11, R11, 0xffff, RZ, 0xc0, !PT ;  /* 0x0000ffff0b0b7812 */ /* 0x000fe400078ec0ff */
[----:B---3--:R-:W-:-:S05]  /*e8a80*/  LOP3.LUT R12, R25, 0xffff, RZ, 0xc0, !PT ;  /* 0x0000ffff190c7812 */ /* 0x008fca00078ec0ff */
[----:B------:R-:W-:Y:S02]  /*e8a90*/  @P1 LOP3.LUT R18, R18, 0x1, RZ, 0xfc, !PT ;  /* 0x0000000112121812 */ /* 0x000fe400078efcff */
[----:B------:R-:W-:Y:S02]  /*e8aa0*/  LOP3.LUT R25, R16, 0xffff, RZ, 0xc0, !PT ;  /* 0x0000ffff10197812 */ /* 0x000fe400078ec0ff */
[----:B------:R-:W-:Y:S01]  /*e8ab0*/  PRMT R11, R12, 0x3340, R11 ;  /* 0x000033400c0b7816 */ /* 0x000fe2000000000b */
[----:B------:R-:W-:Y:S04]  /*e8ac0*/  STL [R1+0x364c], R18 ;  /* 0x00364c1201007387 */ /* 0x000fe80000100800 */
[----:B------:R3:W-:Y:S04]  /*e8ad0*/  STL [R1+0x210], R11 ;  /* 0x0002100b01007387 */ /* 0x0007e80000100800 */
[----:B------:R-:W4:Y:S04]  /*e8ae0*/  LDL.LU R20, [R1+0x2fb0] ;  /* 0x002fb00001147983 */ /* 0x000f280000300800 */
[----:B------:R-:W4:Y:S01]  /*e8af0*/  LDL.LU R12, [R1+0x2f4c] ;  /* 0x002f4c00010c7983 */ /* 0x000f220000300800 */
[----:B---3--:R-:W-:-:S05]  /*e8b00*/  PRMT R11, R26, 0x3340, R25 ;  /* 0x000033401a0b7816 */ /* 0x008fca0000000019 */
[----:B------:R3:W-:Y:S04]  /*e8b10*/  STL [R1+0x220], R11 ;  /* 0x0002200b01007387 */ /* 0x0007e80000100800 */
[----:B------:R-:W4:Y:S04]  /*e8b20*/  LDL.LU R16, [R1+0x940] ;  /* 0x0009400001107983 */ /* 0x000f280000300800 */
[----:B------:R-:W4:Y:S01]  /*e8b30*/  LDL.LU R18, [R1+0x460] ;  /* 0x0004600001127983 */ /* 0x000f220000300800 */
[----:B------:R-:W-:Y:S01]  /*e8b40*/  ISETP.LT.AND P0, PT, R0, UR75, !P0 ;  /* 0x0000004b00007c0c */ /* 0x000fe2000c701270 */
[----:B------:R-:W-:-:S02]  /*e8b50*/  VIADD R25, R29, 0xa7 ;  /* 0x000000a71d197836 */ /* 0x000fc40000000000 */
[----:B------:R-:W-:Y:S01]  /*e8b60*/  VIADD R26, R29, 0xa6 ;  /* 0x000000a61d1a7836 */ /* 0x000fe20000000000 */
[----:B--2---:R-:W-:Y:S01]  /*e8b70*/  LOP3.LUT R19, R19, 0x7fffffff, RZ, 0xc0, !PT ;  /* 0x7fffffff13137812 */ /* 0x004fe200078ec0ff */
[C---:B---3--:R-:W-:Y:S02]  /*e8b80*/  VIADD R11, R29.reuse, 0xab ;  /* 0x000000ab1d0b7836 */ /* 0x048fe40000000000 */
[----:B------:R-:W-:Y:S01]  /*e8b90*/  VIADD R28, R29, 0xa5 ;  /* 0x000000a51d1c7836 */ /* 0x000fe20000000000 */
[----:B------:R-:W2:Y:S05]  /*e8ba0*/  LDCU UR75, c[0x0][0x398] ;  /* 0x00007300ff4b77ac */ /* 0x000eaa0008000800 */
[----:B------:R-:W-:-:S02]  /*e8bb0*/  @P0 LOP3.LUT R19, R19, 0x80000000, RZ, 0xfc, !PT ;  /* 0x8000000013130812 */ /* 0x000fc400078efcff */
[----:B------:R-:W-:Y:S01]  /*e8bc0*/  ISETP.GE.AND P0, PT, R15, UR41, PT ;  /* 0x000000290f007c0c */ /* 0x000fe2000bf06270 */
[----:B------:R-:W3:Y:S03]  /*e8bd0*/  LDCU.64 UR40, c[0x0][0x398] ;  /* 0x00007300ff2877ac */ /* 0x000ee60008000a00 */
[----:B-1----:R-:W-:Y:S02]  /*e8be0*/  ISETP.LT.AND P1, PT, R17, UR38, !P0 ;  /* 0x0000002611007c0c */ /* 0x002fe4000c721270 */
[----:B------:R-:W-:Y:S02]  /*e8bf0*/  ISETP.LT.AND P0, PT, R0, UR69, !P0 ;  /* 0x0000004500007c0c */ /* 0x000fe4000c701270 */
[----:B------:R-:W-:Y:S02]  /*e8c00*/  LOP3.LUT R19, R19, 0xbfffffff, RZ, 0xc0, !PT ;  /* 0xbfffffff13137812 */ /* 0x000fe400078ec0ff */
[----:B----4-:R-:W-:-:S07]  /*e8c10*/  LOP3.LUT R20, R20, 0xffff, RZ, 0xc0, !PT ;  /* 0x0000ffff14147812 */ /* 0x010fce00078ec0ff */
[----:B------:R-:W-:Y:S02]  /*e8c20*/  @P1 LOP3.LUT R19, R19, 0x40000000, RZ, 0xfc, !PT ;  /* 0x4000000013131812 */ /* 0x000fe400078efcff */
[----:B------:R-:W-:Y:S02]  /*e8c30*/  LOP3.LUT R12, R12, 0xffff, RZ, 0xc0, !PT ;  /* 0x0000ffff0c0c7812 */ /* 0x000fe400078ec0ff */
[----:B------:R-:W-:Y:S02]  /*e8c40*/  LOP3.LUT R16, R16, 0xffff, RZ, 0xc0, !PT ;  /* 0x0000ffff10107812 */ /* 0x000fe400078ec0ff */
[----:B------:R-:W-:Y:S01]  /*e8c50*/  LOP3.LUT R19, R19, 0xdfffffff, RZ, 0xc0, !PT ;  /* 0xdfffffff13137812 */ /* 0x000fe200078ec0ff */
[----:B------:R-:W-:Y:S01]  /*e8c60*/  VIADD R15, R29, 0xa4 ;  /* 0x000000a41d0f7836 */ /* 0x000fe20000000000 */
[----:B------:R-:W1:Y:S02]  /*e8c70*/  LDCU UR69, c[0x0][0x398] ;  /* 0x00007300ff4577ac */ /* 0x000e640008000800 */
[----:B------:R-:W-:-:S02]  /*e8c80*/  @P0 LOP3.LUT R19, R19, 0x20000000, RZ, 0xfc, !PT ;  /* 0x2000000013130812 */ /* 0x000fc400078efcff */
[----:B------:R-:W-:Y:S01]  /*e8c90*/  ISETP.GE.AND P0, PT, R11, UR29, PT ;  /* 0x0000001d0b007c0c */ /* 0x000fe2000bf06270 */
[----:B------:R-:W4:Y:S03]  /*e8ca0*/  LDCU.64 UR28, c[0x0][0x398] ;  /* 0x00007300ff1c77ac */ /* 0x000f260008000a00 */
[----:B---3--:R-:W-:Y:S02]  /*e8cb0*/  ISETP.LT.AND P1, PT, R17, UR40, !P0 ;  /* 0x0000002811007c0c */ /* 0x008fe4000c721270 */
[----:B------:R-:W-:Y:S02]  /*e8cc0*/  ISETP.LT.AND P0, PT, R0, UR71, !P0 ;  /* 0x0000004700007c0c */ /* 0x000fe4000c701270 */
[----:B------:R-:W-:Y:S01]  /*e8cd0*/  LOP3.LUT R19, R19, 0xefffffff, RZ, 0xc0, !PT ;  /* 0xefffffff13137812 */ /* 0x000fe200078ec0ff */
[----:B------:R-:W-:Y:S01]  /*e8ce0*/  VIADD R11, R29, 0xaa ;  /* 0x000000aa1d0b7836 */ /* 0x000fe20000000000 */
[----:B------:R-:W3:Y:S07]  /*e8cf0*/  LDCU UR71, c[0x0][0x398] ;  /* 0x00007300ff4777ac */ /* 0x000eee0008000800 */
        /* <DEDUP_REMOVED lines=8> */
[----:B------:R-:W-:Y:S01]  /*e8d80*/  VIADD R11, R29, 0xa9 ;  /* 0x000000a91d0b7836 */ /* 0x000fe20000000000 */
[----:B------:R-:W4:Y:S07]  /*e8d90*/  LDCU UR26, c[0x0][0x398] ;  /* 0x00007300ff1a77ac */ /* 0x000f2e0008000800 */
        /* <DEDUP_REMOVED lines=15> */
[----:B-1----:R-:W-:Y:S02]  /*e8e90*/  ISETP.LT.AND P1, PT, R17, UR36, !P0 ;  /* 0x0000002411007c0c */ /* 0x002fe4000c721270 */
[----:B------:R-:W-:Y:S02]  /*e8ea0*/  ISETP.LT.AND P0, PT, R0, UR77, !P0 ;  /* 0x0000004d00007c0c */ /* 0x000fe4000c701270 */
[----:B------:R-:W-:-:S02]  /*e8eb0*/  LOP3.LUT R19, R19, 0xffbfffff, RZ, 0xc0, !PT ;  /* 0xffbfffff13137812 */ /* 0x000fc400078ec0ff */
[----:B------:R-:W-:Y:S01]  /*e8ec0*/  LOP3.LUT R11, R18, 0xffff, RZ, 0xc0, !PT ;  /* 0x0000ffff120b7812 */ /* 0x000fe200078ec0ff */
[----:B------:R-:W1:Y:S06]  /*e8ed0*/  LDCU UR77, c[0x0][0x398] ;  /* 0x00007300ff4d77ac */ /* 0x000e6c0008000800 */
[----:B------:R-:W-:-:S04]  /*e8ee0*/  @P1 LOP3.LUT R19, R19, 0x400000, RZ, 0xfc, !PT ;  /* 0x0040000013131812 */ /* 0x000fc800078efcff */
[----:B------:R-:W-:-:S04]  /*e8ef0*/  LOP3.LUT R19, R19, 0xffdfffff, RZ, 0xc0, !PT ;  /* 0xffdfffff13137812 */ /* 0x000fc800078ec0ff */
[----:B------:R-:W-:Y:S02]  /*e8f00*/  @P0 LOP3.LUT R19, R19, 0x200000, RZ, 0xfc, !PT ;  /* 0x0020000013130812 */ /* 0x000fe400078efcff */
[----:B------:R-:W-:Y:S02]  /*e8f10*/  ISETP.GE.AND P0, PT, R25, UR31, PT ;  /* 0x0000001f19007c0c */ /* 0x000fe4000bf06270 */
[----:B------:R-:W-:Y:S02]  /*e8f20*/  SHF.R.U32.HI R18, RZ, 0x8, R20 ;  /* 0x00000008ff127819 */ /* 0x000fe40000011614 */
[----:B------:R-:W-:Y:S02]  /*e8f30*/  SHF.R.U32.HI R25, RZ, 0x8, R12 ;  /* 0x00000008ff197819 */ /* 0x000fe4000001160c */
[----:B------:R-:W-:Y:S02]  /*e8f40*/  LOP3.LUT R19, R19, 0xffefffff, RZ, 0xc0, !PT ;  /* 0xffefffff13137812 */ /* 0x000fe400078ec0ff */
[----:B0-----:R-:W-:-:S02]  /*e8f50*/  ISETP.LT.AND P1, PT, R17, UR32, !P0 ;  /* 0x0000002011007c0c */ /* 0x001fc4000c721270 */
[----:B----4-:R-:W-:Y:S02]  /*e8f60*/  ISETP.LT.AND P0, PT, R0, UR26, !P0 ;  /* 0x0000001a00007c0c */ /* 0x010fe4000c701270 */
[----:B------:R-:W-:Y:S02]  /*e8f70*/  PRMT R20, R20, 0x3340, R16 ;  /* 0x0000334014147816 */ /* 0x000fe40000000010 */
[--C-:B------:R-:W-:Y:S02]  /*e8f80*/  PRMT R12, R12, 0x3340, R11.reuse ;  /* 0x000033400c0c7816 */ /* 0x100fe4000000000b */
[----:B------:R-:W-:Y:S01]  /*e8f90*/  SHF.R.U32.HI R11, RZ, 0x8, R11 ;  /* 0x00000008ff0b7819 */ /* 0x000fe2000001160b */
[----:B------:R-:W0:Y:S01]  /*e8fa0*/  LDCU.64 UR30, c[0x0][0x398] ;  /* 0x00007300ff1e77ac */ /* 0x000e220008000a00 */
[----:B------:R-:W4:Y:S01]  /*e8fb0*/  LDCU UR26, c[0x0][0x398] ;  /* 0x00007300ff1a77ac */ /* 0x000f220008000800 */
[----:B------:R-:W-:Y:S04]  /*e8fc0*/  STL [R1+0x3f8], R20 ;  /* 0x0003f81401007387 */ /* 0x000fe80000100800 */
[----:B------:R1:W-:Y:S01]  /*e8fd0*/  STL [R1+0x2e4], R12 ;  /* 0x0002e40c01007387 */ /* 0x0003e20000100800 */
[----:B------:R-:W-:-:S02]  /*e8fe0*/  LOP3.LUT R11, R11, 0xffff, RZ, 0xc0, !PT ;  /* 0x0000ffff0b0b7812 */ /* 0x000fc400078ec0ff */
[----:B------:R-:W-:Y:S02]  /*e8ff0*/  @P1 LOP3.LUT R19, R19, 0x100000, RZ, 0xfc, !PT ;  /* 0x0010000013131812 */ /* 0x000fe400078efcff */
[----:B------:R-:W-:Y:S02]  /*e9000*/  SHF.R.U32.HI R16, RZ, 0x8, R16 ;  /* 0x00000008ff107819 */ /* 0x000fe40000011610 */
[----:B------:R-:W-:Y:S02]  /*e9010*/  LOP3.LUT R19, R19, 0xfff7ffff, RZ, 0xc0, !PT ;  /* 0xfff7ffff13137812 */ /* 0x000fe400078ec0ff */
[----:B-1----:R-:W-:Y:S02]  /*e9020*/  LOP3.LUT R12, R25, 0xffff, RZ, 0xc0, !PT ;  /* 0x0000ffff190c7812 */ /* 0x002fe400078ec0ff */
[----:B------:R-:W-:Y:S02]  /*e9030*/  LOP3.LUT R25, R16, 0xffff, RZ, 0xc0, !PT ;  /* 0x0000ffff10197812 */ /* 0x000fe400078ec0ff */
[----:B------:R-:W-:-:S02]  /*e9040*/  @P0 LOP3.LUT R19, R19, 0x80000, RZ, 0xfc, !PT ;  /* 0x0008000013130812 */ /* 0x000fc400078efcff */
[----:B------:R-:W-:Y:S02]  /*e9050*/  PRMT R11, R12, 0x3340, R11 ;  /* 0x000033400c0b7816 */ /* 0x000fe4000000000b */
[----:B------:R-:W-:Y:S02]  /*e9060*/  ISETP.GE.AND P0, PT, R26, UR39, PT ;  /* 0x000000271a007c0c */ /* 0x000fe4000bf06270 */
[----:B------:R-:W-:Y:S01]  /*e9070*/  LOP3.LUT R26, R18, 0xffff, RZ, 0xc0, !PT ;  /* 0x0000ffff121a7812 */ /* 0x000fe200078ec0ff */
[----:B------:R-:W1:Y:S01]  /*e9080*/  LDCU.64 UR38, c[0x0][0x398] ;  /* 0x00007300ff2677ac */ /* 0x000e620008000a00 */
[----:B------:R0:W-:Y:S04]  /*e9090*/  STL [R1+0x224], R11 ;  /* 0x0002240b01007387 */ /* 0x0001e80000100800 */
[----:B------:R-:W2:Y:S04]  /*e90a0*/  LDL.LU R20, [R1+0x2fb4] ;  /* 0x002fb40001147983 */ /* 0x000ea80000300800 */
[----:B------:R-:W3:Y:S01]  /*e90b0*/  LDL.LU R12, [R1+0x2f50] ;  /* 0x002f5000010c7983 */ /* 0x000ee20000300800 */
[----:B0-----:R-:W-:-:S05]  /*e90c0*/  PRMT R11, R26, 0x3340, R25 ;  /* 0x000033401a0b7816 */ /* 0x001fca0000000019 */
[----:B------:R0:W-:Y:S04]  /*e90d0*/  STL [R1+0x240], R11 ;  /* 0x0002400b01007387 */ /* 0x0001e80000100800 */
[----:B------:R-:W3:Y:S04]  /*e90e0*/  LDL.LU R16, [R1+0x920] ;  /* 0x0009200001107983 */ /* 0x000ee80000300800 */
[----:B------:R-:W4:Y:S01]  /*e90f0*/  LDL.LU R18, [R1+0x440] ;  /* 0x0004400001127983 */ /* 0x000f220000300800 */
[----:B------:R-:W-:Y:S02]  /*e9100*/  ISETP.LT.AND P1, PT, R17, UR30, !P0 ;  /* 0x0000001e11007c0c */ /* 0x000fe4000c721270 */
[----:B------:R-:W-:-:S02]  /*e9110*/  ISETP.LT.AND P0, PT, R0, UR14, !P0 ;  /* 0x0000000e00007c0c */ /* 0x000fc4000c701270 */
[----:B------:R-:W-:Y:S01]  /*e9120*/  LOP3.LUT R19, R19, 0xfffbffff, RZ, 0xc0, !PT ;  /* 0xfffbffff13137812 */ /* 0x000fe200078ec0ff */
[C---:B------:R-:W-:Y:S02]  /*e9130*/  VIADD R25, R29.reuse, 0x9f ;  /* 0x0000009f1d197836 */ /* 0x040fe40000000000 */
[----:B------:R-:W-:Y:S01]  /*e9140*/  VIADD R26, R29, 0x9e ;  /* 0x0000009e1d1a7836 */ /* 0x000fe20000000000 */
[----:B------:R-:W0:Y:S05]  /*e9150*/  LDCU UR14, c[0x0][0x398] ;  /* 0x00007300ff0e77ac */ /* 0x000e2a0008000800 */
        /* <DEDUP_REMOVED lines=18> */
[----:B------:R-:W-:-:S02]  /*e9280*/  LOP3.LUT R19, R19, 0xffffbfff, RZ, 0xc0, !PT ;  /* 0xffffbfff13137812 */ /* 0x000fc400078ec0ff */
[----:B--2---:R-:W-:-:S07]  /*e9290*/  LOP3.LUT R20, R20, 0xffff, RZ, 0xc0, !PT ;  /* 0x0000ffff14147812 */ /* 0x004fce00078ec0ff */
[----:B------:R-:W-:Y:S02]  /*e92a0*/  @P1 LOP3.LUT R19, R19, 0x4000, RZ, 0xfc, !PT ;  /* 0x0000400013131812 */ /* 0x000fe400078efcff */
[----:B---3--:R-:W-:Y:S02]  /*e92b0*/  LOP3.LUT R16, R16, 0xffff, RZ, 0xc0, !PT ;  /* 0x0000ffff10107812 */ /* 0x008fe400078ec0ff */
[----:B------:R-:W-:Y:S02]  /*e92c0*/  LOP3.LUT R19, R19, 0xffffdfff, RZ, 0xc0, !PT ;  /* 0xffffdfff13137812 */ /* 0x000fe400078ec0ff */
[----:B------:R-:W-:Y:S01]  /*e92d0*/  LOP3.LUT R12, R12, 0xffff, RZ, 0xc0, !PT ;  /* 0x0000ffff0c0c7812 */ /* 0x000fe200078ec0ff */
[----:B------:R-:W-:Y:S01]  /*e92e0*/  VIADD R15, R29, 0x9c ;  /* 0x0000009c1d0f7836 */ /* 0x000fe20000000000 */
[----:B------:R-:W2:Y:S01]  /*e92f0*/  LDCU UR4, c[0x0][0x398] ;  /* 0x00007300ff0477ac */ /* 0x000ea20008000800 */
[----:B------:R-:W-:Y:S02]  /*e9300*/  @P0 LOP3.LUT R19, R19, 0x2000, RZ, 0xfc, !PT ;  /* 0x0000200013130812 */ /* 0x000fe400078efcff */
[----:B------:R-:W-:Y:S01]  /*e9310*/  ISETP.GE.AND P0, PT, R11, UR35, PT ;  /* 0x000000230b007c0c */ /* 0x000fe2000bf06270 */
[----:B------:R-:W3:Y:S03]  /*e9320*/  LDCU.64 UR34, c[0x0][0x398] ;  /* 0x00007300ff2277ac */ /* 0x000ee60008000a00 */
[----:B-1----:R-:W-:-:S02]  /*e9330*/  ISETP.LT.AND P1, PT, R17, UR28, !P0 ;  /* 0x0000001c11007c0c */ /* 0x002fc4000c721270 */
[----:B------:R-:W-:Y:S02]  /*e9340*/  ISETP.LT.AND P0, PT, R0, UR56, !P0 ;  /* 0x0000003800007c0c */ /* 0x000fe4000c701270 */
[----:B------:R-:W-:Y:S01]  /*e9350*/  LOP3.LUT R19, R19, 0xffffefff, RZ, 0xc0, !PT ;  /* 0xffffefff13137812 */ /* 0x000fe200078ec0ff */
[----:B------:R-:W-:Y:S01]  /*e9360*/  VIADD R11, R29, 0xa2 ;  /* 0x000000a21d0b7836 */ /* 0x000fe20000000000 */
[----:B------:R-:W1:Y:S07]  /*e9370*/  LDCU UR56, c[0x0][0x398] ;  /* 0x00007300ff3877ac */ /* 0x000e6e0008000800 */
[----:B------:R-:W-:-:S04]  /*e9380*/  @P1 LOP3.LUT R19, R19, 0x1000, RZ, 0xfc, !PT ;  /* 0x0000100013131812 */ /* 0x000fc800078efcff */
[----:B------:R-:W-:-:S04]  /*e9390*/  LOP3.LUT R19, R19, 0xfffff7ff, RZ, 0xc0, !PT ;  /* 0xfffff7ff13137812 */ /* 0x000fc800078ec0ff */
[----:B------:R-:W-:Y:S02]  /*e93a0*/  @P0 LOP3.LUT R19, R19, 0x800, RZ, 0xfc, !PT ;  /* 0x0000080013130812 */ /* 0x000fe400078efcff */
[----:B------:R-:W-:Y:S01]  /*e93b0*/  ISETP.GE.AND P0, PT, R11, UR37, PT ;  /* 0x000000250b007c0c */ /* 0x000fe2000bf06270 */
[----:B------:R-:W0:Y:S03]  /*e93c0*/  LDCU.64 UR36, c[0x0][0x398] ;  /* 0x00007300ff2477ac */ /* 0x000e260008000a00 */
        /* <DEDUP_REMOVED lines=22> */
[----:B----4-:R-:W-:-:S02]  /*e9530*/  LOP3.LUT R11, R18, 0xffff, RZ, 0xc0, !PT ;  /* 0x0000ffff120b7812 */ /* 0x010fc400078ec0ff */
[----:B------:R-:W-:Y:S01]  /*e9540*/  SHF.R.U32.HI R18, RZ, 0x8, R20 ;  /* 0x00000008ff127819 */ /* 0x000fe20000011614 */
[----:B------:R-:W1:Y:S01]  /*e9550*/  LDCU.64 UR30, c[0x0][0x398] ;  /* 0x00007300ff1e77ac */ /* 0x000e620008000a00 */
[----:B------:R-:W4:Y:S05]  /*e9560*/  LDCU UR55, c[0x0][0x398] ;  /* 0x00007300ff3777ac */ /* 0x000f2a0008000800 */
        /* <DEDUP_REMOVED lines=39> */
[----:B------:R3:W-:Y:S04]  /*e97e0*/  STL [R1+0x3650], R19 ;  /* 0x0036501301007387 */ /* 0x0007e80000100800 */
[----:B------:R0:W-:Y:S04]  /*e97f0*/  STL [R1+0x248], R11 ;  /* 0x0002480b01007387 */ /* 0x0001e80000100800 */
[----:B---3--:R-:W3:Y:S01]  /*e9800*/  LDL.LU R19, [R1+0x2fb8] ;  /* 0x002fb80001137983 */ /* 0x008ee20000300800 */
[----:B0-----:R-:W-:-:S03]  /*e9810*/  PRMT R11, R26, 0x3340, R25 ;  /* 0x000033401a0b7816 */ /* 0x001fc60000000019 */
[----:B------:R-:W4:Y:S04]  /*e9820*/  LDL.LU R12, [R1+0x2f60] ;  /* 0x002f6000010c7983 */ /* 0x000f280000300800 */
[----:B------:R0:W-:Y:S04]  /*e9830*/  STL [R1+0x254], R11 ;  /* 0x0002540b01007387 */ /* 0x0001e80000100800 */
[----:B------:R-:W4:Y:S04]  /*e9840*/  LDL.LU R16, [R1+0x900] ;  /* 0x0009000001107983 */ /* 0x000f280000300800 */
[----:B------:R-:W4:Y:S01]  /*e9850*/  LDL.LU R18, [R1+0x444] ;  /* 0x0004440001127983 */ /* 0x000f220000300800 */
[----:B------:R-:W-:Y:S01]  /*e9860*/  ISETP.LT.AND P0, PT, R0, UR20, !P0 ;  /* 0x0000001400007c0c */ /* 0x000fe2000c701270 */
[----:B------:R-:W-:-:S02]  /*e9870*/  VIADD R25, R29, 0x97 ;  /* 0x000000971d197836 */ /* 0x000fc40000000000 */
[C---:B------:R-:W-:Y:S01]  /*e9880*/  VIADD R26, R29.reuse, 0x96 ;  /* 0x000000961d1a7836 */ /* 0x040fe20000000000 */
[----:B--2---:R-:W-:Y:S01]  /*e9890*/  LOP3.LUT R20, R20, 0x7fffffff, RZ, 0xc0, !PT ;  /* 0x7fffffff14147812 */ /* 0x004fe200078ec0ff */
[C---:B0-----:R-:W-:Y:S02]  /*e98a0*/  VIADD R11, R29.reuse, 0x9b ;  /* 0x0000009b1d0b7836 */ /* 0x041fe40000000000 */
[----:B------:R-:W-:Y:S01]  /*e98b0*/  VIADD R28, R29, 0x95 ;  /* 0x000000951d1c7836 */ /* 0x000fe20000000000 */
[----:B------:R-:W0:Y:S05]  /*e98c0*/  LDCU UR20, c[0x0][0x398] ;  /* 0x00007300ff1477ac */ /* 0x000e2a0008000800 */
[----:B------:R-:W-:-:S02]  /*e98d0*/  @P0 LOP3.LUT R20, R20, 0x80000000, RZ, 0xfc, !PT ;  /* 0x8000000014140812 */ /* 0x000fc400078efcff */
[----:B------:R-:W-:Y:S01]  /*e98e0*/  ISETP.GE.AND P0, PT, R15, UR35, PT ;  /* 0x000000230f007c0c */ /* 0x000fe2000bf06270 */
[----:B------:R-:W2:Y:S03]  /*e98f0*/  LDCU.64 UR34, c[0x0][0x398] ;  /* 0x00007300ff2277ac */ /* 0x000ea60008000a00 */
[----:B-1----:R-:W-:Y:S02]  /*e9900*/  ISETP.LT.AND P1, PT, R17, UR28, !P0 ;  /* 0x0000001c11007c0c */ /* 0x002fe4000c721270 */
[----:B------:R-:W-:Y:S02]  /*e9910*/  ISETP.LT.AND P0, PT, R0, UR22, !P0 ;  /* 0x0000001600007c0c */ /* 0x000fe4000c701270 */
[----:B------:R-:W-:Y:S02]  /*e9920*/  LOP3.LUT R20, R20, 0xbfffffff, RZ, 0xc0, !PT ;  /* 0xbfffffff14147812 */ /* 0x000fe400078ec0ff */
[----:B---3--:R-:W-:-:S07]  /*e9930*/  LOP3.LUT R19, R19, 0xffff, RZ, 0xc0, !PT ;  /* 0x0000ffff13137812 */ /* 0x008fce00078ec0ff */
[----:B------:R-:W-:Y:S02]  /*e9940*/  @P1 LOP3.LUT R20, R20, 0x40000000, RZ, 0xfc, !PT ;  /* 0x4000000014141812 */ /* 0x000fe400078efcff */
[----:B----4-:R-:W-:Y:S02]  /*e9950*/  LOP3.LUT R12, R12, 0xffff, RZ, 0xc0, !PT ;  /* 0x0000ffff0c0c7812 */ /* 0x010fe400078ec0ff */
[----:B------:R-:W-:Y:S02]  /*e9960*/  LOP3.LUT R16, R16, 0xffff, RZ, 0xc0, !PT ;  /* 0x0000ffff10107812 */ /* 0x000fe400078ec0ff */
[----:B------:R-:W-:Y:S01]  /*e9970*/  LOP3.LUT R20, R20, 0xdfffffff, RZ, 0xc0, !PT ;  /* 0xdfffffff14147812 */ /* 0x000fe200078ec0ff */
[----:B------:R-:W-:Y:S01]  /*e9980*/  VIADD R15, R29, 0x94 ;  /* 0x000000941d0f7836 */ /* 0x000fe20000000000 */
[----:B------:R-:W1:Y:S02]  /*e9990*/  LDCU UR22, c[0x0][0x398] ;  /* 0x00007300ff1677ac */ /* 0x000e640008000800 */
[----:B------:R-:W-:-:S02]  /*e99a0*/  @P0 LOP3.LUT R20, R20, 0x20000000, RZ, 0xfc, !PT ;  /* 0x2000000014140812 */ /* 0x000fc400078efcff */
[----:B------:R-:W-:Y:S01]  /*e99b0*/  ISETP.GE.AND P0, PT, R11, UR37, PT ;  /* 0x000000250b007c0c */ /* 0x000fe2000bf06270 */
[----:B------:R-:W3:Y:S03]  /*e99c0*/  LDCU.64 UR36, c[0x0][0x398] ;  /* 0x00007300ff2477ac */ /* 0x000ee60008000a00 */
        /* <DEDUP_REMOVED lines=32> */
[----:B------:R-:W-:-:S02]  /*e9bd0*/  LOP3.LUT R20, R20, 0xffbfffff, RZ, 0xc0, !PT ;  /* 0xffbfffff14147812 */ /* 0x000fc400078ec0ff */
[----:B------:R-:W-:Y:S01]  /*e9be0*/  LOP3.LUT R11, R18, 0xffff, RZ, 0xc0, !PT ;  /* 0x0000ffff120b7812 */ /* 0x000fe200078ec0ff */
[----:B------:R-:W0:Y:S06]  /*e9bf0*/  LDCU UR12, c[0x0][0x398] ;  /* 0x00007300ff0c77ac */ /* 0x000e2c0008000800 */
[----:B------:R-:W-:-:S04]  /*e9c00*/  @P1 LOP3.LUT R20, R20, 0x400000, RZ, 0xfc, !PT ;  /* 0x0040000014141812 */ /* 0x000fc800078efcff */
[----:B------:R-:W-:-:S04]  /*e9c10*/  LOP3.LUT R20, R20, 0xffdfffff, RZ, 0xc0, !PT ;  /* 0xffdfffff14147812 */ /* 0x000fc800078ec0ff */
[----:B------:R-:W-:Y:S02]  /*e9c20*/  @P0 LOP3.LUT R20, R20, 0x200000, RZ, 0xfc, !PT ;  /* 0x0020000014140812 */ /* 0x000fe400078efcff */
[----:B------:R-:W-:Y:S02]  /*e9c30*/  ISETP.GE.AND P0, PT, R25, UR41, PT ;  /* 0x0000002919007c0c */ /* 0x000fe4000bf06270 */
[----:B------:R-:W-:Y:S02]  /*e9c40*/  SHF.R.U32.HI R18, RZ, 0x8, R19 ;  /* 0x00000008ff127819 */ /* 0x000fe40000011613 */
[----:B------:R-:W-:Y:S02]  /*e9c50*/  SHF.R.U32.HI R25, RZ, 0x8, R12 ;  /* 0x00000008ff197819 */ /* 0x000fe4000001160c */
[----:B------:R-:W-:Y:S02]  /*e9c60*/  LOP3.LUT R20, R20, 0xffefffff, RZ, 0xc0, !PT ;  /* 0xffefffff14147812 */ /* 0x000fe400078ec0ff */
[----:B-1----:R-:W-:-:S02]  /*e9c70*/  ISETP.LT.AND P1, PT, R17, UR38, !P0 ;  /* 0x0000002611007c0c */ /* 0x002fc4000c721270 */
[----:B------:R-:W-:Y:S02]  /*e9c80*/  ISETP.LT.AND P0, PT, R0, UR76, !P0 ;  /* 0x0000004c00007c0c */ /* 0x000fe4000c701270 */
[----:B------:R-:W-:Y:S02]  /*e9c90*/  PRMT R19, R19, 0x3340, R16 ;  /* 0x0000334013137816 */ /* 0x000fe40000000010 */
[--C-:B------:R-:W-:Y:S02]  /*e9ca0*/  PRMT R12, R12, 0x3340, R11.reuse ;  /* 0x000033400c0c7816 */ /* 0x100fe4000000000b */
[----:B------:R-:W-:Y:S01]  /*e9cb0*/  SHF.R.U32.HI R11, RZ, 0x8, R11 ;  /* 0x00000008ff0b7819 */ /* 0x000fe2000001160b */
[----:B------:R-:W1:Y:S01]  /*e9cc0*/  LDCU.64 UR40, c[0x0][0x398] ;  /* 0x00007300ff2877ac */ /* 0x000e620008000a00 */
[----:B------:R-:W0:Y:S01]  /*e9cd0*/  LDCU UR76, c[0x0][0x398] ;  /* 0x00007300ff4c77ac */ /* 0x000e220008000800 */
[----:B------:R-:W-:Y:S04]  /*e9ce0*/  STL [R1+0x444], R19 ;  /* 0x0004441301007387 */ /* 0x000fe80000100800 */
[----:B------:R2:W-:Y:S01]  /*e9cf0*/  STL [R1+0x404], R12 ;  /* 0x0004040c01007387 */ /* 0x0005e20000100800 */
[----:B------:R-:W-:-:S02]  /*e9d00*/  LOP3.LUT R11, R11, 0xffff, RZ, 0xc0, !PT ;  /* 0x0000ffff0b0b7812 */ /* 0x000fc400078ec0ff */
[----:B------:R-:W-:Y:S02]  /*e9d10*/  @P1 LOP3.LUT R20, R20, 0x100000, RZ, 0xfc, !PT ;  /* 0x0010000014141812 */ /* 0x000fe400078efcff */
[----:B------:R-:W-:Y:S02]  /*e9d20*/  SHF.R.U32.HI R16, RZ, 0x8, R16 ;  /* 0x00000008ff107819 */ /* 0x000fe40000011610 */
[----:B------:R-:W-:Y:S02]  /*e9d30*/  LOP3.LUT R20, R20, 0xfff7ffff, RZ, 0xc0, !PT ;  /* 0xfff7ffff14147812 */ /* 0x000fe400078ec0ff */
[----:B--2---:R-:W-:Y:S02]  /*e9d40*/  LOP3.LUT R12, R25, 0xffff, RZ, 0xc0, !PT ;  /* 0x0000ffff190c7812 */ /* 0x004fe400078ec0ff */
[----:B------:R-:W-:Y:S02]  /*e9d50*/  LOP3.LUT R25, R16, 0xffff, RZ, 0xc0, !PT ;  /* 0x0000ffff10197812 */ /* 0x000fe400078ec0ff */
[----:B------:R-:W-:-:S02]  /*e9d60*/  @P0 LOP3.LUT R20, R20, 0x80000, RZ, 0xfc, !PT ;  /* 0x0008000014140812 */ /* 0x000fc400078efcff */
[----:B------:R-:W-:Y:S02]  /*e9d70*/  PRMT R11, R12, 0x3340, R11 ;  /* 0x000033400c0b7816 */ /* 0x000fe4000000000b */
[----:B------:R-:W-:Y:S02]  /*e9d80*/  ISETP.GE.AND P0, PT, R26, UR29, PT ;  /* 0x0000001d1a007c0c */ /* 0x000fe4000bf06270 */
[----:B------:R-:W-:Y:S01]  /*e9d90*/  LOP3.LUT R26, R18, 0xffff, RZ, 0xc0, !PT ;  /* 0x0000ffff121a7812 */ /* 0x000fe200078ec0ff */
[----:B------:R-:W2:Y:S01]  /*e9da0*/  LDCU.64 UR28, c[0x0][0x398] ;  /* 0x00007300ff1c77ac */ /* 0x000ea20008000a00 */
[----:B------:R0:W-:Y:S04]  /*e9db0*/  STL [R1+0x258], R11 ;  /* 0x0002580b01007387 */ /* 0x0001e80000100800 */
[----:B------:R-:W3:Y:S04]  /*e9dc0*/  LDL.LU R18, [R1+0x2fbc] ;  /* 0x002fbc0001127983 */ /* 0x000ee80000300800 */
[----:B------:R-:W4:Y:S01]  /*e9dd0*/  LDL.LU R12, [R1+0x2f6c] ;  /* 0x002f6c00010c7983 */ /* 0x000f220000300800 */
[----:B0-----:R-:W-:-:S05]  /*e9de0*/  PRMT R11, R26, 0x3340, R25 ;  /* 0x000033401a0b7816 */ /* 0x001fca0000000019 */
[----:B------:R0:W-:Y:S04]  /*e9df0*/  STL [R1+0x350], R11 ;  /* 0x0003500b01007387 */ /* 0x0001e80000100800 */
[----:B------:R-:W4:Y:S01]  /*e9e00*/  LDL.LU R16, [R1+0x8e0] ;  /* 0x0008e00001107983 */ /* 0x000f220000300800 */
[----:B-1----:R-:W-:Y:S02]  /*e9e10*/  ISETP.LT.AND P1, PT, R17, UR40, !P0 ;  /* 0x0000002811007c0c */ /* 0x002fe4000c721270 */
[----:B------:R-:W-:Y:S02]  /*e9e20*/  ISETP.LT.AND P0, PT, R0, UR46, !P0 ;  /* 0x0000002e00007c0c */ /* 0x000fe4000c701270 */
[----:B------:R-:W-:Y:S01]  /*e9e30*/  LOP3.LUT R20, R20, 0xfffbffff, RZ, 0xc0, !PT ;  /* 0xfffbffff14147812 */ /* 0x000fe200078ec0ff */
[----:B------:R-:W1:Y:S08]  /*e9e40*/  LDCU UR46, c[0x0][0x398] ;  /* 0x00007300ff2e77ac */ /* 0x000e700008000800 */
[----:B------:R-:W-:-:S04]  /*e9e50*/  @P1 LOP3.LUT R20, R20, 0x40000, RZ, 0xfc, !PT ;  /* 0x0004000014141812 */ /* 0x000fc800078efcff */
[----:B------:R-:W-:-:S04]  /*e9e60*/  LOP3.LUT R20, R20, 0xfffdffff, RZ, 0xc0, !PT ;  /* 0xfffdffff14147812 */ /* 0x000fc800078ec0ff */
[----:B------:R-:W-:Y:S02]  /*e9e70*/  @P0 LOP3.LUT R20, R20, 0x20000, RZ, 0xfc, !PT ;  /* 0x0002000014140812 */ /* 0x000fe400078efcff */
[----:B------:R-:W-:Y:S01]  /*e9e80*/  ISETP.GE.AND P0, PT, R28, UR35, PT ;  /* 0x000000231c007c0c */ /* 0x000fe2000bf06270 */
[----:B------:R-:W0:Y:S03]  /*e9e90*/  LDCU.64 UR34, c[0x0][0x398] ;  /* 0x00007300ff2277ac */ /* 0x000e260008000a00 */
[----:B--2---:R-:W-:Y:S02]  /*e9ea0*/  ISETP.LT.AND P1, PT, R17, UR28, !P0 ;  /* 0x0000001c11007c0c */ /* 0x004fe4000c721270 */
[----:B-1----:R-:W-:Y:S02]  /*e9eb0*/  ISETP.LT.AND P0, PT, R0, UR46, !P0 ;  /* 0x0000002e00007c0c */ /* 0x002fe4000c701270 */
[----:B------:R-:W-:Y:S01]  /*e9ec0*/  LOP3.LUT R20, R20, 0xfffeffff, RZ, 0xc0, !PT ;  /* 0xfffeffff14147812 */ /* 0x000fe200078ec0ff */
[----:B------:R-:W1:Y:S08]  /*e9ed0*/  LDCU UR46, c[0x0][0x398] ;  /* 0x00007300ff2e77ac */ /* 0x000e700008000800 */
        /* <DEDUP_REMOVED lines=8> */
[----:B------:R-:W0:Y:S01]  /*e9f60*/  LDCU UR46, c[0x0][0x398] ;  /* 0x00007300ff2e77ac */ /* 0x000e220008000800 */
[----:B------:R-:W-:-:S07]  /*e9f70*/  VIADD R11, R29, 0x93 ;  /* 0x000000931d0b7836 */ /* 0x000fce0000000000 */
        /* <DEDUP_REMOVED lines=8> */
[----:B------:R-:W0:Y:S01]  /*ea000*/  LDCU UR46, c[0x0][0x398] ;  /* 0x00007300ff2e77ac */ /* 0x000e220008000800 */
[----:B------:R-:W-:-:S07]  /*ea010*/  VIADD R11, R29, 0x92 ;  /* 0x000000921d0b7836 */ /* 0x000fce0000000000 */
        /* <DEDUP_REMOVED lines=8> */
[----:B------:R-:W-:-:S02]  /*ea0a0*/  VIADD R11, R29, 0x91 ;  /* 0x000000911d0b7836 */ /* 0x000fc40000000000 */
[C---:B------:R-:W-:Y:S02]  /*ea0b0*/  VIADD R25, R29.reuse, 0x8f ;  /* 0x0000008f1d197836 */ /* 0x040fe40000000000 */
[C---:B------:R-:W-:Y:S02]  /*ea0c0*/  VIADD R26, R29.reuse, 0x8e ;  /* 0x0000008e1d1a7836 */ /* 0x040fe40000000000 */
[----:B------:R-:W-:Y:S01]  /*ea0d0*/  VIADD R28, R29, 0x8d ;  /* 0x0000008d1d1c7836 */ /* 0x000fe20000000000 */
[----:B---3--:R-:W-:Y:S02]  /*ea0e0*/  LOP3.LUT R19, R18, 0xffff, RZ, 0xc0, !PT ;  /* 0x0000ffff12137812 */ /* 0x008fe400078ec0ff */
[----:B------:R-:W-:Y:S02]  /*ea0f0*/  @P1 LOP3.LUT R20, R20, 0x400, RZ, 0xfc, !PT ;  /* 0x0000040014141812 */ /* 0x000fe400078efcff */
[----:B----4-:R-:W-:Y:S02]  /*ea100*/  LOP3.LUT R12, R12, 0xffff, RZ, 0xc0, !PT ;  /* 0x0000ffff0c0c7812 */ /* 0x010fe400078ec0ff */
[----:B------:R-:W-:-:S02]  /*ea110*/  LOP3.LUT R16, R16, 0xffff, RZ, 0xc0, !PT ;  /* 0x0000ffff10107812 */ /* 0x000fc400078ec0ff */
[----:B------:R-:W-:Y:S01]  /*ea120*/  LOP3.LUT R20, R20, 0xfffffdff, RZ, 0xc0, !PT ;  /* 0xfffffdff14147812 */ /* 0x000fe200078ec0ff */
[----:B------:R-:W-:Y:S01]  /*ea130*/  VIADD R15, R29, 0x8c ;  /* 0x0000008c1d0f7836 */ /* 0x000fe20000000000 */
[----:B------:R-:W0:Y:S02]  /*ea140*/  LDCU UR46, c[0x0][0x398] ;  /* 0x00007300ff2e77ac */ /* 0x000e240008000800 */
[----:B------:R-:W-:Y:S02]  /*ea150*/  @P0 LOP3.LUT R20, R20, 0x200, RZ, 0xfc, !PT ;  /* 0x0000020014140812 */ /* 0x000fe400078efcff */
[----:B------:R-:W-:Y:S02]  /*ea160*/  ISETP.GE.AND P0, PT, R11, UR39, PT ;  /* 0x000000270b007c0c */ /* 0x000fe4000bf06270 */
[----:B------:R-:W-:Y:S02]  /*ea170*/  LOP3.LUT R20, R20, 0xfffffeff, RZ, 0xc0, !PT ;  /* 0xfffffeff14147812 */ /* 0x000fe400078ec0ff */
[----:B--2---:R-:W-:-:S02]  /*ea180*/  ISETP.LT.AND P1, PT, R17, UR30, !P0 ;  /* 0x0000001e11007c0c */ /* 0x004fc4000c721270 */
[----:B------:R-:W-:Y:S01]  /*ea190*/  ISETP.LT.AND P0, PT, R0, UR54, !P0 ;  /* 0x0000003600007c0c */ /* 0x000fe2000c701270 */
[----:B------:R-:W-:Y:S01]  /*ea1a0*/  VIADD R11, R29, 0x90 ;  /* 0x000000901d0b7836 */ /* 0x000fe20000000000 */
[----:B------:R-:W1:Y:S01]  /*ea1b0*/  LDCU.64 UR38, c[0x0][0x398] ;  /* 0x00007300ff2677ac */ /* 0x000e620008000a00 */
[----:B------:R-:W2:Y:S08]  /*ea1c0*/  LDCU UR54, c[0x0][0x398] ;  /* 0x00007300ff3677ac */ /* 0x000eb00008000800 */
[----:B------:R-:W-:-:S04]  /*ea1d0*/  @P1 LOP3.LUT R20, R20, 0x100, RZ, 0xfc, !PT ;  /* 0x0000010014141812 */ /* 0x000fc800078efcff */
[----:B------:R-:W-:-:S04]  /*ea1e0*/  LOP3.LUT R20, R20, 0xffffff7f, RZ, 0xc0, !PT ;  /* 0xffffff7f14147812 */ /* 0x000fc800078ec0ff */
[----:B------:R-:W-:Y:S02]  /*ea1f0*/  @P0 LOP3.LUT R20, R20, 0x80, RZ, 0xfc, !PT ;  /* 0x0000008014140812 */ /* 0x000fe400078efcff */
[----:B------:R-:W-:Y:S02]  /*ea200*/  ISETP.GE.AND P0, PT, R11, UR41, PT ;  /* 0x000000290b007c0c */ /* 0x000fe4000bf06270 */
[----:B------:R-:W-:Y:S01]  /*ea210*/  LOP3.LUT R11, R21, 0xffff, RZ, 0xc0, !PT ;  /* 0x0000ffff150b7812 */ /* 0x000fe200078ec0ff */
[----:B------:R-:W3:Y:S01]  /*ea220*/  LDCU.64 UR40, c[0x0][0x398] ;  /* 0x00007300ff2877ac */ /* 0x000ee20008000a00 */
[----:B------:R-:W4:Y:S01]  /*ea230*/  LDL.LU R21, [R1+0x36e0] ;  /* 0x0036e00001157983 */ /* 0x000f220000300800 */
[----:B-1----:R-:W-:Y:S02]  /*ea240*/  ISETP.LT.AND P1, PT, R17, UR38, !P0 ;  /* 0x0000002611007c0c */ /* 0x002fe4000c721270 */
[----:B--2---:R-:W-:Y:S02]  /*ea250*/  ISETP.LT.AND P0, PT, R0, UR54, !P0 ;  /* 0x0000003600007c0c */ /* 0x004fe4000c701270 */
[----:B------:R-:W-:-:S02]  /*ea260*/  LOP3.LUT R20, R20, 0xffffffbf, RZ, 0xc0, !PT ;  /* 0xffffffbf14147812 */ /* 0x000fc400078ec0ff */
[----:B------:R-:W-:Y:S01]  /*ea270*/  SHF.R.U32.HI R18, RZ, 0x8, R19 ;  /* 0x00000008ff127819 */ /* 0x000fe20000011613 */
[----:B------:R-:W1:Y:S06]  /*ea280*/  LDCU UR54, c[0x0][0x398] ;  /* 0x00007300ff3677ac */ /* 0x000e6c0008000800 */
[----:B------:R-:W-:-:S04]  /*ea290*/  @P1 LOP3.LUT R20, R20, 0x40, RZ, 0xfc, !PT ;  /* 0x0000004014141812 */ /* 0x000fc800078efcff */
[----:B------:R-:W-:-:S04]  /*ea2a0*/  LOP3.LUT R20, R20, 0xffffffdf, RZ, 0xc0, !PT ;  /* 0xffffffdf14147812 */ /* 0x000fc800078ec0ff */
[----:B------:R-:W-:Y:S02]  /*ea2b0*/  @P0 LOP3.LUT R20, R20, 0x20, RZ, 0xfc, !PT ;  /* 0x0000002014140812 */ /* 0x000fe400078efcff */
[----:B------:R-:W-:Y:S01]  /*ea2c0*/  ISETP.GE.AND P0, PT, R25, UR29, PT ;  /* 0x0000001d19007c0c */ /* 0x000fe2000bf06270 */
[----:B------:R-:W2:Y:S03]  /*ea2d0*/  LDCU.64 UR28, c[0x0][0x398] ;  /* 0x00007300ff1c77ac */ /* 0x000ea60008000a00 */
[----:B---3--:R-:W-:Y:S02]  /*ea2e0*/  ISETP.LT.AND P1, PT, R17, UR40, !P0 ;  /* 0x0000002811007c0c */ /* 0x008fe4000c721270 */
[----:B------:R-:W-:Y:S02]  /*ea2f0*/  ISETP.LT.AND P0, PT, R0, UR67, !P0 ;  /* 0x0000004300007c0c */ /* 0x000fe4000c701270 */
[----:B------:R-:W-:-:S02]  /*ea300*/  LOP3.LUT R20, R20, 0xffffffef, RZ, 0xc0, !PT ;  /* 0xffffffef14147812 */ /* 0x000fc400078ec0ff */
[----:B------:R-:W-:Y:S02]  /*ea310*/  PRMT R19, R19, 0x3340, R16 ;  /* 0x0000334013137816 */ /* 0x000fe40000000010 */
[----:B------:R-:W-:Y:S01]  /*ea320*/  SHF.R.U32.HI R25, RZ, 0x8, R12 ;  /* 0x00000008ff197819 */ /* 0x000fe2000001160c */
[----:B------:R-:W3:Y:S04]  /*ea330*/  LDCU UR67, c[0x0][0x398] ;  /* 0x00007300ff4377ac */ /* 0x000ee80008000800 */
[----:B------:R-:W-:-:S04]  /*ea340*/  @P1 LOP3.LUT R20, R20, 0x10, RZ, 0xfc, !PT ;  /* 0x0000001014141812 */ /* 0x000fc800078efcff */
[----:B------:R-:W-:-:S04]  /*ea350*/  LOP3.LUT R20, R20, 0xfffffff7, RZ, 0xc0, !PT ;  /* 0xfffffff714147812 */ /* 0x000fc800078ec0ff */
[----:B------:R-:W-:Y:S02]  /*ea360*/  @P0 LOP3.LUT R20, R20, 0x8, RZ, 0xfc, !PT ;  /* 0x0000000814140812 */ /* 0x000fe400078efcff */
[----:B------:R-:W-:Y:S01]  /*ea370*/  ISETP.GE.AND P0, PT, R26, UR35, PT ;  /* 0x000000231a007c0c */ /* 0x000fe2000bf06270 */
[----:B------:R-:W0:Y:S03]  /*ea380*/  LDCU.64 UR34, c[0x0][0x398] ;  /* 0x00007300ff2277ac */ /* 0x000e260008000a00 */
[----:B--2---:R-:W-:Y:S02]  /*ea390*/  ISETP.LT.AND P1, PT, R17, UR28, !P0 ;  /* 0x0000001c11007c0c */ /* 0x004fe4000c721270 */
[----:B------:R-:W-:Y:S02]  /*ea3a0*/  ISETP.LT.AND P0, PT, R0, UR71, !P0 ;  /* 0x0000004700007c0c */ /* 0x000fe4000c701270 */
[----:B------:R-:W-:-:S02]  /*ea3b0*/  LOP3.LUT R20, R20, 0xfffffffb, RZ, 0xc0, !PT ;  /* 0xfffffffb14147812 */ /* 0x000fc400078ec0ff */
[----:B------:R-:W-:Y:S01]  /*ea3c0*/  PRMT R12, R12, 0x3340, R11 ;  /* 0x000033400c0c7816 */ /* 0x000fe2000000000b */
[----:B------:R-:W-:Y:S01]  /*ea3d0*/  STL [R1+0x46c], R19 ;  /* 0x00046c1301007387 */ /* 0x000fe20000100800 */
[----:B------:R-:W-:Y:S02]  /*ea3e0*/  SHF.R.U32.HI R16, RZ, 0x8, R16 ;  /* 0x00000008ff107819 */ /* 0x000fe40000011610 */
[----:B------:R-:W-:Y:S01]  /*ea3f0*/  LOP3.LUT R26, R18, 0xffff, RZ, 0xc0, !PT ;  /* 0x0000ffff121a7812 */ /* 0x000fe200078ec0ff */
[----:B------:R-:W2:Y:S02]  /*ea400*/  LDCU UR71, c[0x0][0x398] ;  /* 0x00007300ff4777ac */ /* 0x000ea40008000800 */
[----:B------:R-:W-:-:S04]  /*ea410*/  @P1 LOP3.LUT R20, R20, 0x4, RZ, 0xfc, !PT ;  /* 0x0000000414141812 */ /* 0x000fc800078efcff */
[----:B------:R-:W-:-:S04]  /*ea420*/  LOP3.LUT R20, R20, 0xfffffffd, RZ, 0xc0, !PT ;  /* 0xfffffffd14147812 */ /* 0x000fc800078ec0ff */
[----:B------:R-:W-:Y:S02]  /*ea430*/  @P0 LOP3.LUT R20, R20, 0x2, RZ, 0xfc, !PT ;  /* 0x0000000214140812 */ /* 0x000fe400078efcff */
[----:B------:R-:W-:Y:S02]  /*ea440*/  ISETP.GE.AND P0, PT, R28, UR37, PT ;  /* 0x000000251c007c0c */ /* 0x000fe4000bf06270 */
[----:B------:R-:W-:Y:S01]  /*ea450*/  SHF.R.U32.HI R11, RZ, 0x8, R11 ;  /* 0x00000008ff0b7819 */ /* 0x000fe2000001160b */
[----:B------:R1:W-:Y:S01]  /*ea460*/  STL [R1+0x40c], R12 ;  /* 0x00040c0c01007387 */ /* 0x0003e20000100800 */
[----:B------:R-:W-:Y:S02]  /*ea470*/  LOP3.LUT R20, R20, 0xfffffffe, RZ, 0xc0, !PT ;  /* 0xfffffffe14147812 */ /* 0x000fe400078ec0ff */
[----:B0-----:R-:W-:Y:S02]  /*ea480*/  ISETP.LT.AND P1, PT, R17, UR34, !P0 ;  /* 0x0000002211007c0c */ /* 0x001fe4000c721270 */
[----:B------:R-:W-:Y:S01]  /*ea490*/  LOP3.LUT R11, R11, 0xffff, RZ, 0xc0, !PT ;  /* 0x0000ffff0b0b7812 */ /* 0x000fe200078ec0ff */
[----:B------:R-:W0:Y:S01]  /*ea4a0*/  LDCU.64 UR36, c[0x0][0x398] ;  /* 0x00007300ff2477ac */ /* 0x000e220008000a00 */
[----:B-1----:R-:W-:-:S02]  /*ea4b0*/  LOP3.LUT R12, R25, 0xffff, RZ, 0xc0, !PT ;  /* 0x0000ffff190c7812 */ /* 0x002fc400078ec0ff */
[----:B------:R-:W-:Y:S02]  /*ea4c0*/  LOP3.LUT R25, R16, 0xffff, RZ, 0xc0, !PT ;  /* 0x0000ffff10197812 */ /* 0x000fe400078ec0ff */
[----:B------:R-:W-:-:S05]  /*ea4d0*/  PRMT R11, R12, 0x3340, R11 ;  /* 0x000033400c0b7816 */ /* 0x000fca000000000b */
[----:B------:R-:W-:-:S05]  /*ea4e0*/  @P1 LOP3.LUT R20, R20, 0x1, RZ, 0xfc, !PT ;  /* 0x0000000114141812 */ /* 0x000fca00078efcff */
[----:B------:R-:W-:Y:S04]  /*ea4f0*/  STL [R1+0x3654], R20 ;  /* 0x0036541401007387 */ /* 0x000fe80000100800 */
[----:B------:R1:W-:Y:S04]  /*ea500*/  STL [R1+0x354], R11 ;  /* 0x0003540b01007387 */ /* 0x0003e80000100800 */
[----:B------:R-:W2:Y:S04]  /*ea510*/  LDL.LU R19, [R1+0x2fc4] ;  /* 0x002fc40001137983 */ /* 0x000ea80000300800 */
[----:B------:R-:W2:Y:S01]  /*ea520*/  LDL.LU R12, [R1+0x2f70] ;  /* 0x002f7000010c7983 */ /* 0x000ea20000300800 */
[----:B-1----:R-:W-:-:S05]  /*ea530*/  PRMT R11, R26, 0x3340, R25 ;  /* 0x000033401a0b7816 */ /* 0x002fca0000000019 */
[----:B------:R1:W-:Y:S04]  /*ea540*/  STL [R1+0x358], R11 ;  /* 0x0003580b01007387 */ /* 0x0003e80000100800 */
[----:B------:R-:W2:Y:S04]  /*ea550*/  LDL.LU R16, [R1+0x8c0] ;  /* 0x0008c00001107983 */ /* 0x000ea80000300800 */
[----:B------:R-:W2:Y:S01]  /*ea560*/  LDL.LU R18, [R1+0x35c] ;  /* 0x00035c0001127983 */ /* 0x000ea20000300800 */
[----:B------:R-:W-:Y:S01]  /*ea570*/  ISETP.LT.AND P0, PT, R0, UR77, !P0 ;  /* 0x0000004d00007c0c */ /* 0x000fe2000c701270 */
[----:B------:R-:W-:-:S02]  /*ea580*/  VIADD R25, R29, 0x87 ;  /* 0x000000871d197836 */ /* 0x000fc40000000000 */
[----:B------:R-:W-:Y:S01]  /*ea590*/  VIADD R26, R29, 0x86 ;  /* 0x000000861d1a7836 */ /* 0x000fe20000000000 */
[----:B----4-:R-:W-:Y:S01]  /*ea5a0*/  LOP3.LUT R21, R21, 0x7fffffff, RZ, 0xc0, !PT ;  /* 0x7fffffff15157812 */ /* 0x010fe200078ec0ff */
[C---:B-1----:R-:W-:Y:S02]  /*ea5b0*/  VIADD R11, R29.reuse, 0x8b ;  /* 0x0000008b1d0b7836 */ /* 0x042fe40000000000 */
[----:B------:R-:W-:Y:S01]  /*ea5c0*/  VIADD R28, R29, 0x85 ;  /* 0x000000851d1c7836 */ /* 0x000fe20000000000 */
[----:B------:R-:W1:Y:S05]  /*ea5d0*/  LDCU UR77, c[0x0][0x398] ;  /* 0x00007300ff4d77ac */ /* 0x000e6a0008000800 */
[----:B------:R-:W-:-:S02]  /*ea5e0*/  @P0 LOP3.LUT R21, R21, 0x80000000, RZ, 0xfc, !PT ;  /* 0x8000000015150812 */ /* 0x000fc400078efcff */
[----:B------:R-:W-:Y:S01]  /*ea5f0*/  ISETP.GE.AND P0, PT, R15, UR33, PT ;  /* 0x000000210f007c0c */ /* 0x000fe2000bf06270 */
[----:B------:R-:W4:Y:S03]  /*ea600*/  LDCU.64 UR32, c[0x0][0x398] ;  /* 0x00007300ff2077ac */ /* 0x000f260008000a00 */
        /* <DEDUP_REMOVED lines=8> */
[----:B------:R-:W1:Y:S03]  /*ea690*/  LDCU.64 UR30, c[0x0][0x398] ;  /* 0x00007300ff1e77ac */ /* 0x000e660008000a00 */
[----:B----4-:R-:W-:Y:S02]  /*ea6a0*/  ISETP.LT.AND P1, PT, R17, UR32, !P0 ;  /* 0x0000002011007c0c */ /* 0x010fe4000c721270 */
        /* <DEDUP_REMOVED lines=8> */
[----:B------:R-:W4:Y:S03]  /*ea730*/  LDCU.64 UR38, c[0x0][0x398] ;  /* 0x00007300ff2677ac */ /* 0x000f260008000a00 */
[----:B-1----:R-:W-:Y:S02]  /*ea740*/  ISETP.LT.AND P1, PT, R17, UR30, !P0 ;  /* 0x0000001e11007c0c */ /* 0x002fe4000c721270 */
        /* <DEDUP_REMOVED lines=22> */
[----:B------:R-:W0:Y:S08]  /*ea8b0*/  LDCU UR56, c[0x0][0x398] ;  /* 0x00007300ff3877ac */ /* 0x000e300008000800 */
[----:B------:R-:W-:-:S04]  /*ea8c0*/  @P1 LOP3.LUT R21, R21, 0x400000, RZ, 0xfc, !PT ;  /* 0x0040000015151812 */ /* 0x000fc800078efcff */
[----:B------:R-:W-:-:S04]  /*ea8d0*/  LOP3.LUT R21, R21, 0xffdfffff, RZ, 0xc0, !PT ;  /* 0xffdfffff15157812 */ /* 0x000fc800078ec0ff */
[----:B------:R-:W-:Y:S02]  /*ea8e0*/  @P0 LOP3.LUT R21, R21, 0x200000, RZ, 0xfc, !PT ;  /* 0x0020000015150812 */ /* 0x000fe400078efcff */
[----:B------:R-:W-:Y:S02]  /*ea8f0*/  ISETP.GE.AND P0, PT, R25, UR35, PT ;  /* 0x0000002319007c0c */ /* 0x000fe4000bf06270 */
[----:B--2---:R-:W-:Y:S02]  /*ea900*/  LOP3.LUT R19, R19, 0xffff, RZ, 0xc0, !PT ;  /* 0x0000ffff13137812 */ /* 0x004fe400078ec0ff */
[----:B------:R-:W-:Y:S02]  /*ea910*/  LOP3.LUT R12, R12, 0xffff, RZ, 0xc0, !PT ;  /* 0x0000ffff0c0c7812 */ /* 0x000fe400078ec0ff */
[----:B------:R-:W-:Y:S02]  /*ea920*/  LOP3.LUT R16, R16, 0xffff, RZ, 0xc0, !PT ;  /* 0x0000ffff10107812 */ /* 0x000fe400078ec0ff */
[----:B----4-:R-:W-:-:S02]  /*ea930*/  ISETP.LT.AND P1, PT, R17, UR28, !P0 ;  /* 0x0000001c11007c0c */ /* 0x010fc4000c721270 */
[----:B------:R-:W-:Y:S02]  /*ea940*/  LOP3.LUT R11, R18, 0xffff, RZ, 0xc0, !PT ;  /* 0x0000ffff120b7812 */ /* 0x000fe400078ec0ff */
[----:B0-----:R-:W-:Y:S02]  /*ea950*/  ISETP.LT.AND P0, PT, R0, UR56, !P0 ;  /* 0x0000003800007c0c */ /* 0x001fe4000c701270 */
[----:B------:R-:W-:Y:S02]  /*ea960*/  SHF.R.U32.HI R18, RZ, 0x8, R19 ;  /* 0x00000008ff127819 */ /* 0x000fe40000011613 */
[----:B------:R-:W-:Y:S02]  /*ea970*/  LOP3.LUT R21, R21, 0xffefffff, RZ, 0xc0, !PT ;  /* 0xffefffff15157812 */ /* 0x000fe400078ec0ff */
[----:B------:R-:W-:Y:S02]  /*ea980*/  PRMT R19, R19, 0x3340, R16 ;  /* 0x0000334013137816 */ /* 0x000fe40000000010 */
[----:B------:R-:W-:-:S02]  /*ea990*/  SHF.R.U32.HI R25, RZ, 0x8, R12 ;  /* 0x00000008ff197819 */ /* 0x000fc4000001160c */
[--C-:B------:R-:W-:Y:S02]  /*ea9a0*/  PRMT R12, R12, 0x3340, R11.reuse ;  /* 0x000033400c0c7816 */ /* 0x100fe4000000000b */
[----:B------:R-:W-:Y:S01]  /*ea9b0*/  SHF.R.U32.HI R11, RZ, 0x8, R11 ;  /* 0x00000008ff0b7819 */ /* 0x000fe2000001160b */
[----:B------:R-:W0:Y:S01]  /*ea9c0*/  LDCU.64 UR34, c[0x0][0x398] ;  /* 0x00007300ff2277ac */ /* 0x000e220008000a00 */
[----:B------:R-:W-:Y:S01]  /*ea9d0*/  STL [R1+0x488], R19 ;  /* 0x0004881301007387 */ /* 0x000fe20000100800 */
[----:B------:R-:W1:Y:S01]  /*ea9e0*/  LDCU UR56, c[0x0][0x398] ;  /* 0x00007300ff3877ac */ /* 0x000e620008000800 */
[----:B------:R-:W-:Y:S02]  /*ea9f0*/  @P1 LOP3.LUT R21, R21, 0x100000, RZ, 0xfc, !PT ;  /* 0x0010000015151812 */ /* 0x000fe400078efcff */
[----:B------:R2:W-:Y:S01]  /*eaa00*/  STL [R1+0x460], R12 ;  /* 0x0004600c01007387 */ /* 0x0005e20000100800 */
[----:B------:R-:W-:Y:S02]  /*eaa10*/  LOP3.LUT R11, R11, 0xffff, RZ, 0xc0, !PT ;  /* 0x0000ffff0b0b7812 */ /* 0x000fe400078ec0ff */
[----:B------:R-:W-:-:S02]  /*eaa20*/  LOP3.LUT R21, R21, 0xfff7ffff, RZ, 0xc0, !PT ;  /* 0xfff7ffff15157812 */ /* 0x000fc400078ec0ff */
[----:B------:R-:W-:Y:S02]  /*eaa30*/  SHF.R.U32.HI R16, RZ, 0x8, R16 ;  /* 0x00000008ff107819 */ /* 0x000fe40000011610 */
[----:B--2---:R-:W-:Y:S02]  /*eaa40*/  LOP3.LUT R12, R25, 0xffff, RZ, 0xc0, !PT ;  /* 0x0000ffff190c7812 */ /* 0x004fe400078ec0ff */
[----:B------:R-:W-:Y:S02]  /*eaa50*/  @P0 LOP3.LUT R21, R21, 0x80000, RZ, 0xfc, !PT ;  /* 0x0008000015150812 */ /* 0x000fe400078efcff */
[----:B------:R-:W-:Y:S02]  /*eaa60*/  ISETP.GE.AND P0, PT, R26, UR37, PT ;  /* 0x000000251a007c0c */ /* 0x000fe4000bf06270 */
[----:B------:R-:W-:Y:S02]  /*eaa70*/  PRMT R11, R12, 0x3340, R11 ;  /* 0x000033400c0b7816 */ /* 0x000fe4000000000b */
[----:B------:R-:W-:-:S02]  /*eaa80*/  LOP3.LUT R26, R18, 0xffff, RZ, 0xc0, !PT ;  /* 0x0000ffff121a7812 */ /* 0x000fc400078ec0ff */
[----:B------:R-:W-:Y:S01]  /*eaa90*/  LOP3.LUT R25, R16, 0xffff, RZ, 0xc0, !PT ;  /* 0x0000ffff10197812 */ /* 0x000fe200078ec0ff */
[----:B------:R-:W2:Y:S01]  /*eaaa0*/  LDCU.64 UR36, c[0x0][0x398] ;  /* 0x00007300ff2477ac */ /* 0x000ea20008000a00 */
[----:B------:R4:W-:Y:S04]  /*eaab0*/  STL [R1+0x35c], R11 ;  /* 0x00035c0b01007387 */ /* 0x0009e80000100800 */
[----:B------:R-:W3:Y:S04]  /*eaac0*/  LDL.LU R18, [R1+0x2fcc] ;  /* 0x002fcc0001127983 */ /* 0x000ee80000300800 */
[----:B------:R-:W3:Y:S01]  /*eaad0*/  LDL.LU R12, [R1+0x2f74] ;  /* 0x002f7400010c7983 */ /* 0x000ee20000300800 */
[----:B----4-:R-:W-:-:S05]  /*eaae0*/  PRMT R11, R26, 0x3340, R25 ;  /* 0x000033401a0b7816 */ /* 0x010fca0000000019 */
[----:B------:R4:W-:Y:S04]  /*eaaf0*/  STL [R1+0x360], R11 ;  /* 0x0003600b01007387 */ /* 0x0009e80000100800 */
[----:B------:R-:W3:Y:S01]  /*eab00*/  LDL.LU R16, [R1+0x8a0] ;  /* 0x0008a00001107983 */ /* 0x000ee20000300800 */
[----:B0-----:R-:W-:Y:S02]  /*eab10*/  ISETP.LT.AND P1, PT, R17, UR34, !P0 ;  /* 0x0000002211007c0c */ /* 0x001fe4000c721270 */
[----:B-1----:R-:W-:Y:S02]  /*eab20*/  ISETP.LT.AND P0, PT, R0, UR56, !P0 ;  /* 0x0000003800007c0c */ /* 0x002fe4000c701270 */
[----:B------:R-:W-:Y:S01]  /*eab30*/  LOP3.LUT R21, R21, 0xfffbffff, RZ, 0xc0, !PT ;  /* 0xfffbffff15157812 */ /* 0x000fe200078ec0ff */
[----:B------:R-:W0:Y:S08]  /*eab40*/  LDCU UR56, c[0x0][0x398] ;  /* 0x00007300ff3877ac */ /* 0x000e300008000800 */
        /* <DEDUP_REMOVED lines=18> */
[----:B------:R-:W0:Y:S01]  /*eac70*/  LDCU UR56, c[0x0][0x398] ;  /* 0x00007300ff3877ac */ /* 0x000e220008000800 */
[----:B----4-:R-:W-:-:S07]  /*eac80*/  VIADD R11, R29, 0x83 ;  /* 0x000000831d0b7836 */ /* 0x010fce0000000000 */
        /* <DEDUP_REMOVED lines=23> */
[----:B------:R-:W-:Y:S02]  /*eae00*/  ISETP.GE.AND P0, PT, R11, UR29, PT ;  /* 0x0000001d0b007c0c */ /* 0x000fe4000bf06270 */
[----:B------:R-:W-:Y:S02]  /*eae10*/  LOP3.LUT R21, R21, 0xfffffeff, RZ, 0xc0, !PT ;  /* 0xfffffeff15157812 */ /* 0x000fe400078ec0ff */
[----:B--2---:R-:W-:Y:S02]  /*eae20*/  ISETP.LT.AND P1, PT, R17, UR40, !P0 ;  /* 0x0000002811007c0c */ /* 0x004fe4000c721270 */
[----:B0-----:R-:W-:Y:S01]  /*eae30*/  ISETP.LT.AND P0, PT, R0, UR56, !P0 ;  /* 0x0000003800007c0c */ /* 0x001fe2000c701270 */
[----:B------:R-:W-:Y:S01]  /*eae40*/  VIADD R11, R29, 0x80 ;  /* 0x000000801d0b7836 */ /* 0x000fe20000000000 */
[----:B------:R-:W0:Y:S01]  /*eae50*/  LDCU.64 UR28, c[0x0][0x398] ;  /* 0x00007300ff1c77ac */ /* 0x000e220008000a00 */
[----:B------:R-:W1:Y:S08]  /*eae60*/  LDCU UR56, c[0x0][0x398] ;  /* 0x00007300ff3877ac */ /* 0x000e700008000800 */
[----:B------:R-:W-:-:S04]  /*eae70*/  @P1 LOP3.LUT R21, R21, 0x100, RZ, 0xfc, !PT ;  /* 0x0000010015151812 */ /* 0x000fc800078efcff */
[----:B------:R-:W-:-:S04]  /*eae80*/  LOP3.LUT R21, R21, 0xffffff7f, RZ, 0xc0, !PT ;  /* 0xffffff7f15157812 */ /* 0x000fc800078ec0ff */
[----:B------:R-:W-:Y:S02]  /*eae90*/  @P0 LOP3.LUT R21, R21, 0x80, RZ, 0xfc, !PT ;  /* 0x0000008015150812 */ /* 0x000fe400078efcff */
[----:B------:R-:W-:Y:S02]  /*eaea0*/  ISETP.GE.AND P0, PT, R11, UR35, PT ;  /* 0x000000230b007c0c */ /* 0x000fe4000bf06270 */
[----:B------:R-:W-:Y:S01]  /*eaeb0*/  LOP3.LUT R11, R22, 0xffff, RZ, 0xc0, !PT ;  /* 0x0000ffff160b7812 */ /* 0x000fe200078ec0ff */
[----:B------:R-:W2:Y:S01]  /*eaec0*/  LDCU.64 UR34, c[0x0][0x398] ;  /* 0x00007300ff2277ac */ /* 0x000ea20008000a00 */
[----:B------:R-:W4:Y:S01]  /*eaed0*/  LDL.LU R22, [R1+0x36dc] ;  /* 0x0036dc0001167983 */ /* 0x000f220000300800 */
[----:B0-----:R-:W-:Y:S02]  /*eaee0*/  ISETP.LT.AND P1, PT, R17, UR28, !P0 ;  /* 0x0000001c11007c0c */ /* 0x001fe4000c721270 */
[----:B-1----:R-:W-:Y:S02]  /*eaef0*/  ISETP.LT.AND P0, PT, R0, UR56, !P0 ;  /* 0x0000003800007c0c */ /* 0x002fe4000c701270 */
[----:B------:R-:W-:Y:S01]  /*eaf00*/  LOP3.LUT R21, R21, 0xffffffbf, RZ, 0xc0, !PT ;  /* 0xffffffbf15157812 */ /* 0x000fe200078ec0ff */
[----:B------:R-:W-:-:S02]  /*eaf10*/  VIADD R25, R29, 0x7f ;  /* 0x0000007f1d197836 */ /* 0x000fc40000000000 */
[C---:B------:R-:W-:Y:S02]  /*eaf20*/  VIADD R26, R29.reuse, 0x7e ;  /* 0x0000007e1d1a7836 */ /* 0x040fe40000000000 */
[----:B------:R-:W-:Y:S01]  /*eaf30*/  VIADD R28, R29, 0x7d ;  /* 0x0000007d1d1c7836 */ /* 0x000fe20000000000 */
[----:B---3--:R-:W-:-:S03]  /*eaf40*/  LOP3.LUT R19, R18, 0xffff, RZ, 0xc0, !PT ;  /* 0x0000ffff12137812 */ /* 0x008fc600078ec0ff */
[----:B------:R-:W-:Y:S02]  /*eaf50*/  @P1 LOP3.LUT R21, R21, 0x40, RZ, 0xfc, !PT ;  /* 0x0000004015151812 */ /* 0x000fe400078efcff */
[----:B------:R-:W-:Y:S02]  /*eaf60*/  LOP3.LUT R12, R12, 0xffff, RZ, 0xc0, !PT ;  /* 0x0000ffff0c0c7812 */ /* 0x000fe400078ec0ff */
[----:B------:R-:W-:Y:S02]  /*eaf70*/  LOP3.LUT R16, R16, 0xffff, RZ, 0xc0, !PT ;  /* 0x0000ffff10107812 */ /* 0x000fe400078ec0ff */
[----:B------:R-:W-:Y:S01]  /*eaf80*/  LOP3.LUT R21, R21, 0xffffffdf, RZ, 0xc0, !PT ;  /* 0xffffffdf15157812 */ /* 0x000fe200078ec0ff */
[----:B------:R-:W-:Y:S01]  /*eaf90*/  VIADD R15, R29, 0x7c ;  /* 0x0000007c1d0f7836 */ /* 0x000fe20000000000 */
[----:B------:R-:W0:Y:S02]  /*eafa0*/  LDCU UR56, c[0x0][0x398] ;  /* 0x00007300ff3877ac */ /* 0x000e240008000800 */
[----:B------:R-:W-:-:S02]  /*eafb0*/  @P0 LOP3.LUT R21, R21, 0x20, RZ, 0xfc, !PT ;  /* 0x0000002015150812 */ /* 0x000fc400078efcff */
[----:B------:R-:W-:Y:S01]  /*eafc0*/  ISETP.GE.AND P0, PT, R25, UR37, PT ;  /* 0x0000002519007c0c */ /* 0x000fe2000bf06270 */
[----:B------:R-:W1:Y:S03]  /*eafd0*/  LDCU.64 UR36, c[0x0][0x398] ;  /* 0x00007300ff2477ac */ /* 0x000e660008000a00 */
[----:B--2---:R-:W-:Y:S02]  /*eafe0*/  ISETP.LT.AND P1, PT, R17, UR34, !P0 ;  /* 0x0000002211007c0c */ /* 0x004fe4000c721270 */
[----:B------:R-:W-:Y:S02]  /*eaff0*/  ISETP.LT.AND P0, PT, R0, UR75, !P0 ;  /* 0x0000004b00007c0c */ /* 0x000fe4000c701270 */
[----:B------:R-:W-:Y:S02]  /*eb000*/  LOP3.LUT R21, R21, 0xffffffef, RZ, 0xc0, !PT ;  /* 0xffffffef15157812 */ /* 0x000fe400078ec0ff */
[----:B------:R-:W-:-:S02]  /*eb010*/  SHF.R.U32.HI R18, RZ, 0x8, R19 ;  /* 0x00000008ff127819 */ /* 0x000fc40000011613 */
[----:B------:R-:W-:Y:S01]  /*eb020*/  SHF.R.U32.HI R25, RZ, 0x8, R12 ;  /* 0x00000008ff197819 */ /* 0x000fe2000001160c */
[----:B------:R-:W2:Y:S04]  /*eb030*/  LDCU UR75, c[0x0][0x398] ;  /* 0x00007300ff4b77ac */ /* 0x000ea80008000800 */
[----:B------:R-:W-:-:S04]  /*eb040*/  @P1 LOP3.LUT R21, R21, 0x10, RZ, 0xfc, !PT ;  /* 0x0000001015151812 */ /* 0x000fc800078efcff */
[----:B------:R-:W-:-:S04]  /*eb050*/  LOP3.LUT R21, R21, 0xfffffff7, RZ, 0xc0, !PT ;  /* 0xfffffff715157812 */ /* 0x000fc800078ec0ff */
[----:B------:R-:W-:Y:S02]  /*eb060*/  @P0 LOP3.LUT R21, R21, 0x8, RZ, 0xfc, !PT ;  /* 0x0000000815150812 */ /* 0x000fe400078efcff */
[----:B------:R-:W-:Y:S01]  /*eb070*/  ISETP.GE.AND P0, PT, R26, UR33, PT ;  /* 0x000000211a007c0c */ /* 0x000fe2000bf06270 */
[----:B------:R-:W3:Y:S03]  /*eb080*/  LDCU.64 UR32, c[0x0][0x398] ;  /* 0x00007300ff2077ac */ /* 0x000ee60008000a00 */
[----:B-1----:R-:W-:Y:S02]  /*eb090*/  ISETP.LT.AND P1, PT, R17, UR36, !P0 ;  /* 0x0000002411007c0c */ /* 0x002fe4000c721270 */
[----:B------:R-:W-:Y:S02]  /*eb0a0*/  ISETP.LT.AND P0, PT, R0, UR73, !P0 ;  /* 0x0000004900007c0c */ /* 0x000fe4000c701270 */
[----:B------:R-:W-:-:S02]  /*eb0b0*/  LOP3.LUT R21, R21, 0xfffffffb, RZ, 0xc0, !PT ;  /* 0xfffffffb15157812 */ /* 0x000fc400078ec0ff */
[----:B------:R-:W-:Y:S02]  /*eb0c0*/  PRMT R19, R19, 0x3340, R16 ;  /* 0x0000334013137816 */ /* 0x000fe40000000010 */
[----:B------:R-:W-:Y:S02]  /*eb0d0*/  PRMT R12, R12, 0x3340, R11 ;  /* 0x000033400c0c7816 */ /* 0x000fe4000000000b */
[----:B------:R-:W-:Y:S01]  /*eb0e0*/  LOP3.LUT R26, R18, 0xffff, RZ, 0xc0, !PT ;  /* 0x0000ffff121a7812 */ /* 0x000fe200078ec0ff */
[----:B------:R-:W1:Y:S02]  /*eb0f0*/  LDCU UR73, c[0x0][0x398] ;  /* 0x00007300ff4977ac */ /* 0x000e640008000800 */
[----:B------:R-:W-:-:S04]  /*eb100*/  @P1 LOP3.LUT R21, R21, 0x4, RZ, 0xfc, !PT ;  /* 0x0000000415151812 */ /* 0x000fc800078efcff */
[----:B------:R-:W-:-:S04]  /*eb110*/  LOP3.LUT R21, R21, 0xfffffffd, RZ, 0xc0, !PT ;  /* 0xfffffffd15157812 */ /* 0x000fc800078ec0ff */
[----:B------:R-:W-:Y:S02]  /*eb120*/  @P0 LOP3.LUT R21, R21, 0x2, RZ, 0xfc, !PT ;  /* 0x0000000215150812 */ /* 0x000fe400078efcff */
[----:B------:R-:W-:Y:S02]  /*eb130*/  ISETP.GE.AND P0, PT, R28, UR31, PT ;  /* 0x0000001f1c007c0c */ /* 0x000fe4000bf06270 */
[----:B------:R-:W-:Y:S01]  /*eb140*/  SHF.R.U32.HI R11, RZ, 0x8, R11 ;  /* 0x00000008ff0b7819 */ /* 0x000fe2000001160b */
[----:B------:R-:W-:Y:S01]  /*eb150*/  STL [R1+0x480], R19 ;  /* 0x0004801301007387 */ /* 0x000fe20000100800 */
[----:B------:R-:W-:Y:S02]  /*eb160*/  LOP3.LUT R21, R21, 0xfffffffe, RZ, 0xc0, !PT ;  /* 0xfffffffe15157812 */ /* 0x000fe400078ec0ff */
[----:B---3--:R-:W-:Y:S01]  /*eb170*/  ISETP.LT.AND P1, PT, R17, UR32, !P0 ;  /* 0x0000002011007c0c */ /* 0x008fe2000c721270 */
[----:B------:R3:W-:Y:S01]  /*eb180*/  STL [R1+0x44c], R12 ;  /* 0x00044c0c01007387 */ /* 0x0007e20000100800 */
[----:B------:R-:W-:-:S02]  /*eb190*/  LOP3.LUT R11, R11, 0xffff, RZ, 0xc0, !PT ;  /* 0x0000ffff0b0b7812 */ /* 0x000fc400078ec0ff */
[----:B------:R-:W-:Y:S01]  /*eb1a0*/  SHF.R.U32.HI R16, RZ, 0x8, R16 ;  /* 0x00000008ff107819 */ /* 0x000fe20000011610 */
[----:B------:R-:W0:Y:S01]  /*eb1b0*/  LDCU.64 UR30, c[0x0][0x398] ;  /* 0x00007300ff1e77ac */ /* 0x000e220008000a00 */
[----:B---3--:R-:W-:-:S07]  /*eb1c0*/  LOP3.LUT R12, R25, 0xffff, RZ, 0xc0, !PT ;  /* 0x0000ffff190c7812 */ /* 0x008fce00078ec0ff */
[----:B------:R-:W-:Y:S02]  /*eb1d0*/  @P1 LOP3.LUT R21, R21, 0x1, RZ, 0xfc, !PT ;  /* 0x0000000115151812 */ /* 0x000fe400078efcff */
[----:B------:R-:W-:Y:S02]  /*eb1e0*/  PRMT R11, R12, 0x3340, R11 ;  /* 0x000033400c0b7816 */ /* 0x000fe4000000000b */
[----:B------:R-:W-:Y:S01]  /*eb1f0*/  LOP3.LUT R25, R16, 0xffff, RZ, 0xc0, !PT ;  /* 0x0000ffff10197812 */ /* 0x000fe200078ec0ff */
[----:B------:R-:W-:Y:S04]  /*eb200*/  STL [R1+0x3658], R21 ;  /* 0x0036581501007387 */ /* 0x000fe80000100800 */
[----:B------:R3:W-:Y:S04]  /*eb210*/  STL [R1+0x364], R11 ;  /* 0x0003640b01007387 */ /* 0x0007e80000100800 */
[----:B------:R-:W2:Y:S04]  /*eb220*/  LDL.LU R19, [R1+0x2fd0] ;  /* 0x002fd00001137983 */ /* 0x000ea80000300800 */
[----:B------:R-:W2:Y:S01]  /*eb230*/  LDL.LU R12, [R1+0x2f80] ;  /* 0x002f8000010c7983 */ /* 0x000ea20000300800 */
[----:B---3--:R-:W-:-:S05]  /*eb240*/  PRMT R11, R26, 0x3340, R25 ;  /* 0x000033401a0b7816 */ /* 0x008fca0000000019 */
[----:B------:R3:W-:Y:S04]  /*eb250*/  STL [R1+0x368], R11 ;  /* 0x0003680b01007387 */ /* 0x0007e80000100800 */
[----:B------:R-:W2:Y:S04]  /*eb260*/  LDL.LU R16, [R1+0x880] ;  /* 0x0008800001107983 */ /* 0x000ea80000300800 */
[----:B------:R-:W2:Y:S01]  /*eb270*/  LDL.LU R18, [R1+0x2d4] ;  /* 0x0002d40001127983 */ /* 0x000ea20000300800 */
[----:B------:R-:W-:Y:S02]  /*eb280*/  ISETP.LT.AND P0, PT, R0, UR69, !P0 ;  /* 0x0000004500007c0c */ /* 0x000fe4000c701270 */
[----:B----4-:R-:W-:Y:S01]  /*eb290*/  LOP3.LUT R22, R22, 0x7fffffff, RZ, 0xc0, !PT ;  /* 0x7fffffff16167812 */ /* 0x010fe200078ec0ff */
[----:B---3--:R-:W-:-:S02]  /*eb2a0*/  VIADD R11, R29, 0x7b ;  /* 0x0000007b1d0b7836 */ /* 0x008fc40000000000 */
[C---:B------:R-:W-:Y:S02]  /*eb2b0*/  VIADD R25, R29.reuse, 0x77 ;  /* 0x000000771d197836 */ /* 0x040fe40000000000 */
[----:B------:R-:W-:-:S06]  /*eb2c0*/  VIADD R26, R29, 0x76 ;  /* 0x000000761d1a7836 */ /* 0x000fcc0000000000 */
[----:B------:R-:W-:Y:S02]  /*eb2d0*/  @P0 LOP3.LUT R22, R22, 0x80000000, RZ, 0xfc, !PT ;  /* 0x8000000016160812 */ /* 0x000fe400078efcff */
[----:B------:R-:W-:Y:S01]  /*eb2e0*/  ISETP.GE.AND P0, PT, R15, UR39, PT ;  /* 0x000000270f007c0c */ /* 0x000fe2000bf06270 */
[----:B------:R-:W3:Y:S01]  /*eb2f0*/  LDCU.64 UR38, c[0x0][0x398] ;  /* 0x00007300ff2677ac */ /* 0x000ee20008000a00 */
[----:B------:R-:W-:Y:S01]  /*eb300*/  VIADD R28, R29, 0x75 ;  /* 0x000000751d1c7836 */ /* 0x000fe20000000000 */
[----:B------:R-:W4:Y:S01]  /*eb310*/  LDCU UR69, c[0x0][0x398] ;  /* 0x00007300ff4577ac */ /* 0x000f220008000800 */
        /* <DEDUP_REMOVED lines=62> */
[----:B------:R-:W-:-:S02]  /*eb700*/  @P1 LOP3.LUT R22, R22, 0x40000, RZ, 0xfc, !PT ;  /* 0x0004000016161812 */ /* 0x000fc400078efcff */
[----:B--2---:R-:W-:Y:S02]  /*eb710*/  LOP3.LUT R19, R19, 0xffff, RZ, 0xc0, !PT ;  /* 0x0000ffff13137812 */ /* 0x004fe400078ec0ff */
[----:B------:R-:W-:-:S04]  /*eb720*/  LOP3.LUT R12, R12, 0xffff, RZ, 0xc0, !PT ;  /* 0x0000ffff0c0c7812 */ /* 0x000fc800078ec0ff */
[----:B------:R-:W-:Y:S02]  /*eb730*/  SHF.R.U32.HI R25, RZ, 0x8, R12 ;  /* 0x00000008ff197819 */ /* 0x000fe4000001160c */
[----:B------:R-:W-:Y:S02]  /*eb740*/  LOP3.LUT R16, R16, 0xffff, RZ, 0xc0, !PT ;  /* 0x0000ffff10107812 */ /* 0x000fe400078ec0ff */
[----:B------:R-:W-:Y:S02]  /*eb750*/  LOP3.LUT R11, R18, 0xffff, RZ, 0xc0, !PT ;  /* 0x0000ffff120b7812 */ /* 0x000fe400078ec0ff */
[----:B------:R-:W-:Y:S02]  /*eb760*/  SHF.R.U32.HI R18, RZ, 0x8, R19 ;  /* 0x00000008ff127819 */ /* 0x000fe40000011613 */
[----:B------:R-:W-:Y:S02]  /*eb770*/  PRMT R19, R19, 0x3340, R16 ;  /* 0x0000334013137816 */ /* 0x000fe40000000010 */
[----:B------:R-:W-:-:S02]  /*eb780*/  PRMT R12, R12, 0x3340, R11 ;  /* 0x000033400c0c7816 */ /* 0x000fc4000000000b */
[----:B------:R-:W-:Y:S01]  /*eb790*/  SHF.R.U32.HI R11, RZ, 0x8, R11 ;  /* 0x00000008ff0b7819 */ /* 0x000fe2000001160b */
[----:B------:R-:W-:Y:S04]  /*eb7a0*/  STL [R1+0x468], R19 ;  /* 0x0004681301007387 */ /* 0x000fe80000100800 */
[----:B------:R2:W-:Y:S01]  /*eb7b0*/  STL [R1+0x440], R12 ;  /* 0x0004400c01007387 */ /* 0x0005e20000100800 */
[----:B------:R-:W-:Y:S02]  /*eb7c0*/  LOP3.LUT R11, R11, 0xffff, RZ, 0xc0, !PT ;  /* 0x0000ffff0b0b7812 */ /* 0x000fe400078ec0ff */
[----:B------:R-:W-:Y:S02]  /*eb7d0*/  SHF.R.U32.HI R16, RZ, 0x8, R16 ;  /* 0x00000008ff107819 */ /* 0x000fe40000011610 */
[----:B------:R-:W-:-:S02]  /*eb7e0*/  LOP3.LUT R26, R18, 0xffff, RZ, 0xc0, !PT ;  /* 0x0000ffff121a7812 */ /* 0x000fc400078ec0ff */
[----:B--2---:R-:W-:Y:S02]  /*eb7f0*/  LOP3.LUT R12, R25, 0xffff, RZ, 0xc0, !PT ;  /* 0x0000ffff190c7812 */ /* 0x004fe400078ec0ff */
[----:B------:R-:W-:Y:S02]  /*eb800*/  LOP3.LUT R25, R16, 0xffff, RZ, 0xc0, !PT ;  /* 0x0000ffff10197812 */ /* 0x000fe400078ec0ff */
[----:B------:R-:W-:-:S05]  /*eb810*/  PRMT R11, R12, 0x3340, R11 ;  /* 0x000033400c0b7816 */ /* 0x000fca000000000b */
[----:B------:R2:W-:Y:S04]  /*eb820*/  STL [R1+0x36c], R11 ;  /* 0x00036c0b01007387 */ /* 0x0005e80000100800 */
[----:B------:R-:W3:Y:S04]  /*eb830*/  LDL.LU R18, [R1+0x2fd4] ;  /* 0x002fd40001127983 */ /* 0x000ee80000300800 */
[----:B------:R-:W4:Y:S01]  /*eb840*/  LDL.LU R12, [R1+0x2f84] ;  /* 0x002f8400010c7983 */ /* 0x000f220000300800 */
[----:B--2---:R-:W-:-:S05]  /*eb850*/  PRMT R11, R26, 0x3340, R25 ;  /* 0x000033401a0b7816 */ /* 0x004fca0000000019 */
[----:B------:R2:W-:Y:S04]  /*eb860*/  STL [R1+0x370], R11 ;  /* 0x0003700b01007387 */ /* 0x0005e80000100800 */
[----:B------:R-:W4:Y:S01]  /*eb870*/  LDL.LU R16, [R1+0x860] ;  /* 0x0008600001107983 */ /* 0x000f220000300800 */
[----:B------:R-:W-:-:S04]  /*eb880*/  LOP3.LUT R22, R22, 0xfffdffff, RZ, 0xc0, !PT ;  /* 0xfffdffff16167812 */ /* 0x000fc800078ec0ff */
[----:B------:R-:W-:Y:S02]  /*eb890*/  @P0 LOP3.LUT R22, R22, 0x20000, RZ, 0xfc, !PT ;  /* 0x0002000016160812 */ /* 0x000fe400078efcff */
[----:B------:R-:W-:Y:S01]  /*eb8a0*/  ISETP.GE.AND P0, PT, R28, UR39, PT ;  /* 0x000000271c007c0c */ /* 0x000fe2000bf06270 */
[----:B------:R-:W0:Y:S03]  /*eb8b0*/  LDCU.64 UR38, c[0x0][0x398] ;  /* 0x00007300ff2677ac */ /* 0x000e260008000a00 */
[----:B-1----:R-:W-:Y:S02]  /*eb8c0*/  ISETP.LT.AND P1, PT, R17, UR30, !P0 ;  /* 0x0000001e11007c0c */ /* 0x002fe4000c721270 */
[----:B------:R-:W-:Y:S02]  /*eb8d0*/  ISETP.LT.AND P0, PT, R0, UR47, !P0 ;  /* 0x0000002f00007c0c */ /* 0x000fe4000c701270 */
[----:B------:R-:W-:Y:S01]  /*eb8e0*/  LOP3.LUT R22, R22, 0xfffeffff, RZ, 0xc0, !PT ;  /* 0xfffeffff16167812 */ /* 0x000fe200078ec0ff */
[----:B--2---:R-:W-:-:S02]  /*eb8f0*/  VIADD R11, R29, 0x73 ;  /* 0x000000731d0b7836 */ /* 0x004fc40000000000 */
[C---:B------:R-:W-:Y:S02]  /*eb900*/  VIADD R25, R29.reuse, 0x6f ;  /* 0x0000006f1d197836 */ /* 0x040fe40000000000 */
[C---:B------:R-:W-:Y:S02]  /*eb910*/  VIADD R26, R29.reuse, 0x6e ;  /* 0x0000006e1d1a7836 */ /* 0x040fe40000000000 */
[----:B------:R-:W-:Y:S01]  /*eb920*/  VIADD R28, R29, 0x6d ;  /* 0x0000006d1d1c7836 */ /* 0x000fe20000000000 */
[----:B------:R-:W1:Y:S01]  /*eb930*/  LDCU UR47, c[0x0][0x398] ;  /* 0x00007300ff2f77ac */ /* 0x000e620008000800 */
[----:B------:R-:W-:-:S04]  /*eb940*/  @P1 LOP3.LUT R22, R22, 0x10000, RZ, 0xfc, !PT ;  /* 0x0001000016161812 */ /* 0x000fc800078efcff */
[----:B------:R-:W-:-:S04]  /*eb950*/  LOP3.LUT R22, R22, 0xffff7fff, RZ, 0xc0, !PT ;  /* 0xffff7fff16167812 */ /* 0x000fc800078ec0ff */
[----:B------:R-:W-:Y:S02]  /*eb960*/  @P0 LOP3.LUT R22, R22, 0x8000, RZ, 0xfc, !PT ;  /* 0x0000800016160812 */ /* 0x000fe400078efcff */
[----:B------:R-:W-:Y:S01]  /*eb970*/  ISETP.GE.AND P0, PT, R15, UR41, PT ;  /* 0x000000290f007c0c */ /* 0x000fe2000bf06270 */
[----:B------:R-:W2:Y:S03]  /*eb980*/  LDCU.64 UR40, c[0x0][0x398] ;  /* 0x00007300ff2877ac */ /* 0x000ea60008000a00 */
        /* <DEDUP_REMOVED lines=31> */
[----:B------:R-:W-:Y:S01]  /*ebb80*/  ISETP.LT.AND P0, PT, R0, UR42, !P0 ;  /* 0x0000002a00007c0c */ /* 0x000fe2000c701270 */
[----:B------:R-:W-:Y:S01]  /*ebb90*/  VIADD R11, R29, 0x70 ;  /* 0x000000701d0b7836 */ /* 0x000fe20000000000 */
[----:B------:R-:W1:Y:S01]  /*ebba0*/  LDCU.64 UR36, c[0x0][0x398] ;  /* 0x00007300ff2477ac */ /* 0x000e620008000a00 */
[----:B------:R-:W0:Y:S08]  /*ebbb0*/  LDCU UR42, c[0x0][0x398] ;  /* 0x00007300ff2a77ac */ /* 0x000e300008000800 */
[----:B------:R-:W-:-:S04]  /*ebbc0*/  @P1 LOP3.LUT R22, R22, 0x100, RZ, 0xfc, !PT ;  /* 0x0000010016161812 */ /* 0x000fc800078efcff */
[----:B------:R-:W-:-:S04]  /*ebbd0*/  LOP3.LUT R22, R22, 0xffffff7f, RZ, 0xc0, !PT ;  /* 0xffffff7f16167812 */ /* 0x000fc800078ec0ff */
[----:B------:R-:W-:Y:S02]  /*ebbe0*/  @P0 LOP3.LUT R22, R22, 0x80, RZ, 0xfc, !PT ;  /* 0x0000008016160812 */ /* 0x000fe400078efcff */
[----:B------:R-:W-:Y:S02]  /*ebbf0*/  ISETP.GE.AND P0, PT, R11, UR33, PT ;  /* 0x000000210b007c0c */ /* 0x000fe4000bf06270 */
[----:B------:R-:W-:Y:S01]  /*ebc00*/  LOP3.LUT R11, R23, 0xffff, RZ, 0xc0, !PT ;  /* 0x0000ffff170b7812 */ /* 0x000fe200078ec0ff */
[----:B------:R-:W0:Y:S01]  /*ebc10*/  LDCU.64 UR32, c[0x0][0x398] ;  /* 0x00007300ff2077ac */ /* 0x000e220008000a00 */
[----:B------:R-:W2:Y:S01]  /*ebc20*/  LDL.LU R23, [R1+0x36d8] ;  /* 0x0036d80001177983 */ /* 0x000ea20000300800 */
        /* <DEDUP_REMOVED lines=28> */
[----:B------:R-:W-:-:S11]  /*ebdf0*/  LOP3.LUT R22, R22, 0xfffffffe, RZ, 0xc0, !PT ;  /* 0xfffffffe16167812 */ /* 0x000fd600078ec0ff */
[----:B------:R-:W-:Y:S02]  /*ebe00*/  @P1 LOP3.LUT R22, R22, 0x1, RZ, 0xfc, !PT ;  /* 0x0000000116161812 */ /* 0x000fe400078efcff */
[----:B---3--:R-:W-:Y:S02]  /*ebe10*/  LOP3.LUT R19, R18, 0xffff, RZ, 0xc0, !PT ;  /* 0x0000ffff12137812 */ /* 0x008fe400078ec0ff */
[----:B----4-:R-:W-:Y:S02]  /*ebe20*/  LOP3.LUT R12, R12, 0xffff, RZ, 0xc0, !PT ;  /* 0x0000ffff0c0c7812 */ /* 0x010fe400078ec0ff */
[----:B------:R-:W-:Y:S02]  /*ebe30*/  SHF.R.U32.HI R18, RZ, 0x8, R19 ;  /* 0x00000008ff127819 */ /* 0x000fe40000011613 */
[----:B------:R-:W-:Y:S02]  /*ebe40*/  SHF.R.U32.HI R25, RZ, 0x8, R12 ;  /* 0x00000008ff197819 */ /* 0x000fe4000001160c */
[----:B------:R-:W-:-:S02]  /*ebe50*/  PRMT R12, R12, 0x3340, R11 ;  /* 0x000033400c0c7816 */ /* 0x000fc4000000000b */
[----:B------:R-:W-:Y:S02]  /*ebe60*/  SHF.R.U32.HI R11, RZ, 0x8, R11 ;  /* 0x00000008ff0b7819 */ /* 0x000fe4000001160b */
[----:B------:R-:W-:-:S04]  /*ebe70*/  LOP3.LUT R16, R16, 0xffff, RZ, 0xc0, !PT ;  /* 0x0000ffff10107812 */ /* 0x000fc800078ec0ff */
[----:B------:R-:W-:Y:S02]  /*ebe80*/  PRMT R19, R19, 0x3340, R16 ;  /* 0x0000334013137816 */ /* 0x000fe40000000010 */
[----:B------:R-:W-:-:S03]  /*ebe90*/  LOP3.LUT R11, R11, 0xffff, RZ, 0xc0, !PT ;  /* 0x0000ffff0b0b7812 */ /* 0x000fc600078ec0ff */
[----:B------:R-:W-:Y:S04]  /*ebea0*/  STL [R1+0x484], R19 ;  /* 0x0004841301007387 */ /* 0x000fe80000100800 */
[----:B------:R0:W-:Y:S01]  /*ebeb0*/  STL [R1+0x43c], R12 ;  /* 0x00043c0c01007387 */ /* 0x0001e20000100800 */
[----:B------:R-:W-:Y:S02]  /*ebec0*/  SHF.R.U32.HI R16, RZ, 0x8, R16 ;  /* 0x00000008ff107819 */ /* 0x000fe40000011610 */
[----:B------:R-:W-:Y:S02]  /*ebed0*/  LOP3.LUT R26, R18, 0xffff, RZ, 0xc0, !PT ;  /* 0x0000ffff121a7812 */ /* 0x000fe400078ec0ff */
[----:B0-----:R-:W-:Y:S02]  /*ebee0*/  LOP3.LUT R12, R25, 0xffff, RZ, 0xc0, !PT ;  /* 0x0000ffff190c7812 */ /* 0x001fe400078ec0ff */
[----:B------:R-:W-:-:S02]  /*ebef0*/  LOP3.LUT R25, R16, 0xffff, RZ, 0xc0, !PT ;  /* 0x0000ffff10197812 */ /* 0x000fc400078ec0ff */
[----:B------:R-:W-:Y:S01]  /*ebf00*/  PRMT R11, R12, 0x3340, R11 ;  /* 0x000033400c0b7816 */ /* 0x000fe2000000000b */
[----:B------:R-:W-:Y:S04]  /*ebf10*/  STL [R1+0x365c], R22 ;  /* 0x00365c1601007387 */ /* 0x000fe80000100800 */
[----:B------:R0:W-:Y:S04]  /*ebf20*/  STL [R1+0x374], R11 ;  /* 0x0003740b01007387 */ /* 0x0001e80000100800 */
[----:B------:R-:W3:Y:S04]  /*ebf30*/  LDL.LU R19, [R1+0x2fd8] ;  /* 0x002fd80001137983 */ /* 0x000ee80000300800 */
[----:B------:R-:W4:Y:S01]  /*ebf40*/  LDL.LU R12, [R1+0x2f94] ;  /* 0x002f9400010c7983 */ /* 0x000f220000300800 */
[----:B0-----:R-:W-:-:S05]  /*ebf50*/  PRMT R11, R26, 0x3340, R25 ;  /* 0x000033401a0b7816 */ /* 0x001fca0000000019 */
[----:B------:R0:W-:Y:S04]  /*ebf60*/  STL [R1+0x378], R11 ;  /* 0x0003780b01007387 */ /* 0x0001e80000100800 */
[----:B------:R-:W4:Y:S04]  /*ebf70*/  LDL.LU R16, [R1+0x840] ;  /* 0x0008400001107983 */ /* 0x000f280000300800 */
[----:B------:R-:W4:Y:S01]  /*ebf80*/  LDL.LU R18, [R1+0x37c] ;  /* 0x00037c0001127983 */ /* 0x000f220000300800 */
[----:B------:R-:W-:Y:S02]  /*ebf90*/  ISETP.LT.AND P0, PT, R0, UR4, !P0 ;  /* 0x0000000400007c0c */ /* 0x000fe4000c701270 */
[----:B--2---:R-:W-:Y:S01]  /*ebfa0*/  LOP3.LUT R23, R23, 0x7fffffff, RZ, 0xc0, !PT ;  /* 0x7fffffff17177812 */ /* 0x004fe200078ec0ff */
[----:B0-----:R-:W-:-:S02]  /*ebfb0*/  VIADD R11, R29, 0x6b ;  /* 0x0000006b1d0b7836 */ /* 0x001fc40000000000 */
[C---:B------:R-:W-:Y:S02]  /*ebfc0*/  VIADD R25, R29.reuse, 0x67 ;  /* 0x000000671d197836 */ /* 0x040fe40000000000 */
[----:B------:R-:W-:-:S06]  /*ebfd0*/  VIADD R26, R29, 0x66 ;  /* 0x000000661d1a7836 */ /* 0x000fcc0000000000 */
[----:B------:R-:W-:Y:S02]  /*ebfe0*/  @P0 LOP3.LUT R23, R23, 0x80000000, RZ, 0xfc, !PT ;  /* 0x8000000017170812 */ /* 0x000fe400078efcff */
[----:B------:R-:W-:Y:S01]  /*ebff0*/  ISETP.GE.AND P0, PT, R15, UR29, PT ;  /* 0x0000001d0f007c0c */ /* 0x000fe2000bf06270 */
[----:B------:R-:W0:Y:S01]  /*ec000*/  LDCU.64 UR28, c[0x0][0x398] ;  /* 0x00007300ff1c77ac */ /* 0x000e220008000a00 */
[----:B------:R-:W-:Y:S01]  /*ec010*/  VIADD R28, R29, 0x65 ;  /* 0x000000651d1c7836 */ /* 0x000fe20000000000 */
[----:B------:R-:W2:Y:S01]  /*ec020*/  LDCU UR4, c[0x0][0x398] ;  /* 0x00007300ff0477ac */ /* 0x000ea20008000800 */
        /* <DEDUP_REMOVED lines=62> */
[----:B------:R-:W-:-:S02]  /*ec410*/  @P1 LOP3.LUT R23, R23, 0x40000, RZ, 0xfc, !PT ;  /* 0x0004000017171812 */ /* 0x000fc400078efcff */
[----:B---3--:R-:W-:Y:S02]  /*ec420*/  LOP3.LUT R19, R19, 0xffff, RZ, 0xc0, !PT ;  /* 0x0000ffff13137812 */ /* 0x008fe400078ec0ff */
[----:B----4-:R-:W-:-:S04]  /*ec430*/  LOP3.LUT R12, R12, 0xffff, RZ, 0xc0, !PT ;  /* 0x0000ffff0c0c7812 */ /* 0x010fc800078ec0ff */
[----:B------:R-:W-:Y:S02]  /*ec440*/  SHF.R.U32.HI R25, RZ, 0x8, R12 ;  /* 0x00000008ff197819 */ /* 0x000fe4000001160c */
[----:B------:R-:W-:Y:S02]  /*ec450*/  LOP3.LUT R16, R16, 0xffff, RZ, 0xc0, !PT ;  /* 0x0000ffff10107812 */ /* 0x000fe400078ec0ff */
[----:B------:R-:W-:Y:S02]  /*ec460*/  LOP3.LUT R11, R18, 0xffff, RZ, 0xc0, !PT ;  /* 0x0000ffff120b7812 */ /* 0x000fe400078ec0ff */
[----:B------:R-:W-:Y:S02]  /*ec470*/  SHF.R.U32.HI R18, RZ, 0x8, R19 ;  /* 0x00000008ff127819 */ /* 0x000fe40000011613 */
[----:B------:R-:W-:Y:S02]  /*ec480*/  PRMT R19, R19, 0x3340, R16 ;  /* 0x0000334013137816 */ /* 0x000fe40000000010 */
[----:B------:R-:W-:-:S02]  /*ec490*/  PRMT R12, R12, 0x3340, R11 ;  /* 0x000033400c0c7816 */ /* 0x000fc4000000000b */
[----:B------:R-:W-:Y:S02]  /*ec4a0*/  SHF.R.U32.HI R11, RZ, 0x8, R11 ;  /* 0x00000008ff0b7819 */ /* 0x000fe4000001160b */
[----:B------:R-:W-:Y:S01]  /*ec4b0*/  LOP3.LUT R23, R23, 0xfffdffff, RZ, 0xc0, !PT ;  /* 0xfffdffff17177812 */ /* 0x000fe200078ec0ff */
[----:B------:R-:W-:Y:S04]  /*ec4c0*/  STL [R1+0x4c0], R19 ;  /* 0x0004c01301007387 */ /* 0x000fe80000100800 */
[----:B------:R3:W-:Y:S01]  /*ec4d0*/  STL [R1+0x464], R12 ;  /* 0x0004640c01007387 */ /* 0x0007e20000100800 */
[----:B------:R-:W-:Y:S02]  /*ec4e0*/  LOP3.LUT R11, R11, 0xffff, RZ, 0xc0, !PT ;  /* 0x0000ffff0b0b7812 */ /* 0x000fe400078ec0ff */
[----:B------:R-:W-:-:S02]  /*ec4f0*/  SHF.R.U32.HI R16, RZ, 0x8, R16 ;  /* 0x00000008ff107819 */ /* 0x000fc40000011610 */
[----:B------:R-:W-:Y:S02]  /*ec500*/  @P0 LOP3.LUT R23, R23, 0x20000, RZ, 0xfc, !PT ;  /* 0x0002000017170812 */ /* 0x000fe400078efcff */
[----:B------:R-:W-:Y:S02]  /*ec510*/  ISETP.GE.AND P0, PT, R28, UR29, PT ;  /* 0x0000001d1c007c0c */ /* 0x000fe4000bf06270 */
[----:B------:R-:W-:Y:S01]  /*ec520*/  LOP3.LUT R26, R18, 0xffff, RZ, 0xc0, !PT ;  /* 0x0000ffff121a7812 */ /* 0x000fe200078ec0ff */
[----:B------:R-:W4:Y:S01]  /*ec530*/  LDCU.64 UR28, c[0x0][0x398] ;  /* 0x00007300ff1c77ac */ /* 0x000f220008000a00 */
[----:B---3--:R-:W-:Y:S02]  /*ec540*/  LOP3.LUT R12, R25, 0xffff, RZ, 0xc0, !PT ;  /* 0x0000ffff190c7812 */ /* 0x008fe400078ec0ff */
[----:B------:R-:W-:Y:S02]  /*ec550*/  LOP3.LUT R25, R16, 0xffff, RZ, 0xc0, !PT ;  /* 0x0000ffff10197812 */ /* 0x000fe400078ec0ff */
[----:B------:R-:W-:-:S02]  /*ec560*/  PRMT R11, R12, 0x3340, R11 ;  /* 0x000033400c0b7816 */ /* 0x000fc4000000000b */
[----:B0-----:R-:W-:-:S03]  /*ec570*/  ISETP.LT.AND P1, PT, R17, UR40, !P0 ;  /* 0x0000002811007c0c */ /* 0x001fc6000c721270 */
[----:B------:R0:W-:Y:S04]  /*ec580*/  STL [R1+0x37c], R11 ;  /* 0x00037c0b01007387 */ /* 0x0001e80000100800 */
[----:B------:R-:W3:Y:S04]  /*ec590*/  LDL.LU R18, [R1+0x2fdc] ;  /* 0x002fdc0001127983 */ /* 0x000ee80000300800 */
[----:B------:R-:W2:Y:S01]  /*ec5a0*/  LDL.LU R12, [R1+0x12a4] ;  /* 0x0012a400010c7983 */ /* 0x000ea20000300800 */
[----:B------:R-:W-:Y:S02]  /*ec5b0*/  ISETP.LT.AND P0, PT, R0, UR20, !P0 ;  /* 0x0000001400007c0c */ /* 0x000fe4000c701270 */
[----:B------:R-:W-:Y:S01]  /*ec5c0*/  LOP3.LUT R23, R23, 0xfffeffff, RZ, 0xc0, !PT ;  /* 0xfffeffff17177812 */ /* 0x000fe200078ec0ff */
[----:B------:R-:W-:Y:S01]  /*ec5d0*/  VIADD R28, R29, 0x5d ;  /* 0x0000005d1d1c7836 */ /* 0x000fe20000000000 */
[----:B------:R-:W1:Y:S01]  /*ec5e0*/  LDCU UR20, c[0x0][0x398] ;  /* 0x00007300ff1477ac */ /* 0x000e620008000800 */
[----:B0-----:R-:W-:-:S05]  /*ec5f0*/  PRMT R11, R26, 0x3340, R25 ;  /* 0x000033401a0b7816 */ /* 0x001fca0000000019 */
[----:B------:R0:W-:Y:S04]  /*ec600*/  STL [R1+0x384], R11 ;  /* 0x0003840b01007387 */ /* 0x0001e80000100800 */
[----:B------:R-:W2:Y:S01]  /*ec610*/  LDL.LU R16, [R1+0x820] ;  /* 0x0008200001107983 */ /* 0x000ea20000300800 */
[----:B------:R-:W-:-:S04]  /*ec620*/  @P1 LOP3.LUT R23, R23, 0x10000, RZ, 0xfc, !PT ;  /* 0x0001000017171812 */ /* 0x000fc800078efcff */
[----:B------:R-:W-:-:S04]  /*ec630*/  LOP3.LUT R23, R23, 0xffff7fff, RZ, 0xc0, !PT ;  /* 0xffff7fff17177812 */ /* 0x000fc800078ec0ff */
[----:B------:R-:W-:Y:S02]  /*ec640*/  @P0 LOP3.LUT R23, R23, 0x8000, RZ, 0xfc, !PT ;  /* 0x0000800017170812 */ /* 0x000fe400078efcff */
[----:B------:R-:W-:Y:S01]  /*ec650*/  ISETP.GE.AND P0, PT, R15, UR35, PT ;  /* 0x000000230f007c0c */ /* 0x000fe2000bf06270 */
[----:B------:R-:W1:Y:S03]  /*ec660*/  LDCU.64 UR34, c[0x0][0x398] ;  /* 0x00007300ff2277ac */ /* 0x000e660008000a00 */
[----:B----4-:R-:W-:Y:S02]  /*ec670*/  ISETP.LT.AND P1, PT, R17, UR28, !P0 ;  /* 0x0000001c11007c0c */ /* 0x010fe4000c721270 */
[----:B------:R-:W-:Y:S02]  /*ec680*/  ISETP.LT.AND P0, PT, R0, UR46, !P0 ;  /* 0x0000002e00007c0c */ /* 0x000fe4000c701270 */
[----:B------:R-:W-:Y:S01]  /*ec690*/  LOP3.LUT R23, R23, 0xffffbfff, RZ, 0xc0, !PT ;  /* 0xffffbfff17177812 */ /* 0x000fe200078ec0ff */
[----:B0-----:R-:W-:-:S02]  /*ec6a0*/  VIADD R11, R29, 0x63 ;  /* 0x000000631d0b7836 */ /* 0x001fc40000000000 */
[C---:B------:R-:W-:Y:S02]  /*ec6b0*/  VIADD R25, R29.reuse, 0x5f ;  /* 0x0000005f1d197836 */ /* 0x040fe40000000000 */
[C---:B------:R-:W-:Y:S02]  /*ec6c0*/  VIADD R26, R29.reuse, 0x5e ;  /* 0x0000005e1d1a7836 */ /* 0x040fe40000000000 */
[----:B------:R-:W-:Y:S01]  /*ec6d0*/  VIADD R15, R29, 0x5c ;  /* 0x0000005c1d0f7836 */ /* 0x000fe20000000000 */
[----:B------:R-:W0:Y:S01]  /*ec6e0*/  LDCU UR46, c[0x0][0x398] ;  /* 0x00007300ff2e77ac */ /* 0x000e220008000800 */
[----:B------:R-:W-:-:S04]  /*ec6f0*/  @P1 LOP3.LUT R23, R23, 0x4000, RZ, 0xfc, !PT ;  /* 0x0000400017171812 */ /* 0x000fc800078efcff */
[----:B------:R-:W-:-:S04]  /*ec700*/  LOP3.LUT R23, R23, 0xffffdfff, RZ, 0xc0, !PT ;  /* 0xffffdfff17177812 */ /* 0x000fc800078ec0ff */
[----:B------:R-:W-:Y:S02]  /*ec710*/  @P0 LOP3.LUT R23, R23, 0x2000, RZ, 0xfc, !PT ;  /* 0x0000200017170812 */ /* 0x000fe400078efcff */
[----:B------:R-:W-:Y:S01]  /*ec720*/  ISETP.GE.AND P0, PT, R11, UR37, PT ;  /* 0x000000250b007c0c */ /* 0x000fe2000bf06270 */
[----:B------:R-:W4:Y:S03]  /*ec730*/  LDCU.64 UR36, c[0x0][0x398] ;  /* 0x00007300ff2477ac */ /* 0x000f260008000a00 */
[----:B-1----:R-:W-:Y:S02]  /*ec740*/  ISETP.LT.AND P1, PT, R17, UR34, !P0 ;  /* 0x0000002211007c0c */ /* 0x002fe4000c721270 */
[----:B------:R-:W-:Y:S02]  /*ec750*/  ISETP.LT.AND P0, PT, R0, UR50, !P0 ;  /* 0x0000003200007c0c */ /* 0x000fe4000c701270 */
[----:B------:R-:W-:Y:S01]  /*ec760*/  LOP3.LUT R23, R23, 0xffffefff, RZ, 0xc0, !PT ;  /* 0xffffefff17177812 */ /* 0x000fe200078ec0ff */
[----:B------:R-:W-:Y:S01]  /*ec770*/  VIADD R11, R29, 0x62 ;  /* 0x000000621d0b7836 */ /* 0x000fe20000000000 */
[----:B------:R-:W-:-:S02]  /*ec780*/  PRMT R10, R10, 0x5410, R13 ;  /* 0x000054100a0a7816 */ /* 0x000fc4000000000d */
[----:B------:R-:W-:Y:S02]  /*ec790*/  PRMT R8, R8, 0x5410, R9 ;  /* 0x0000541008087816 */ /* 0x000fe40000000009 */
[----:B------:R-:W-:Y:S01]  /*ec7a0*/  PRMT R6, R6, 0x5410, R7 ;  /* 0x0000541006067816 */ /* 0x000fe20000000007 */
[----:B------:R-:W1:Y:S02]  /*ec7b0*/  LDCU UR50, c[0x0][0x398] ;  /* 0x00007300ff3277ac */ /* 0x000e640008000800 */
        /* <DEDUP_REMOVED lines=9> */
[----:B---3--:R-:W-:-:S07]  /*ec850*/  LOP3.LUT R19, R18, 0xffff, RZ, 0xc0, !PT ;  /* 0x0000ffff12137812 */ /* 0x008fce00078ec0ff */
[----:B------:R-:W-:Y:S02]  /*ec860*/  @P1 LOP3.LUT R23, R23, 0x400, RZ, 0xfc, !PT ;  /* 0x0000040017171812 */ /* 0x000fe400078efcff */
[----:B--2---:R-:W-:Y:S02]  /*ec870*/  LOP3.LUT R12, R12, 0xffff, RZ, 0xc0, !PT ;  /* 0x0000ffff0c0c7812 */ /* 0x004fe400078ec0ff */
[----:B------:R-:W-:Y:S02]  /*ec880*/  LOP3.LUT R16, R16, 0xffff, RZ, 0xc0, !PT ;  /* 0x0000ffff10107812 */ /* 0x000fe400078ec0ff */
[----:B------:R-:W-:Y:S01]  /*ec890*/  LOP3.LUT R23, R23, 0xfffffdff, RZ, 0xc0, !PT ;  /* 0xfffffdff17177812 */ /* 0x000fe200078ec0ff */
[----:B------:R-:W-:Y:S01]  /*ec8a0*/  VIADD R7, R29, 0x1c ;  /* 0x0000001c1d077836 */ /* 0x000fe20000000000 */
[----:B------:R-:W2:Y:S02]  /*ec8b0*/  LDCU UR54, c[0x0][0x398] ;  /* 0x00007300ff3677ac */ /* 0x000ea40008000800 */
[----:B------:R-:W-:-:S02]  /*ec8c0*/  @P0 LOP3.LUT R23, R23, 0x200, RZ, 0xfc, !PT ;  /* 0x0000020017170812 */ /* 0x000fc400078efcff */
[----:B------:R-:W-:Y:S02]  /*ec8d0*/  ISETP.GE.AND P0, PT, R11, UR31, PT ;  /* 0x0000001f0b007c0c */ /* 0x000fe4000bf06270 */
[----:B------:R-:W-:Y:S02]  /*ec8e0*/  LOP3.LUT R23, R23, 0xfffffeff, RZ, 0xc0, !PT ;  /* 0xfffffeff17177812 */ /* 0x000fe400078ec0ff */
[----:B0-----:R-:W-:Y:S02]  /*ec8f0*/  ISETP.LT.AND P1, PT, R17, UR32, !P0 ;  /* 0x0000002011007c0c */ /* 0x001fe4000c721270 */
[----:B------:R-:W-:Y:S01]  /*ec900*/  ISETP.LT.AND P0, PT, R0, UR67, !P0 ;  /* 0x0000004300007c0c */ /* 0x000fe2000c701270 */
[----:B------:R-:W-:Y:S01]  /*ec910*/  VIADD R11, R29, 0x60 ;  /* 0x000000601d0b7836 */ /* 0x000fe20000000000 */
[----:B------:R-:W0:Y:S01]  /*ec920*/  LDCU.64 UR30, c[0x0][0x398] ;  /* 0x00007300ff1e77ac */ /* 0x000e220008000a00 */
[----:B------:R-:W-:-:S08]  /*ec930*/  SHF.R.U32.HI R18, RZ, 0x8, R19 ;  /* 0x00000008ff127819 */ /* 0x000fd00000011613 */
[----:B------:R-:W-:Y:S01]  /*ec940*/  @P1 LOP3.LUT R23, R23, 0x100, RZ, 0xfc, !PT ;  /* 0x0000010017171812 */ /* 0x000fe200078efcff */
[----:B------:R-:W3:Y:S03]  /*ec950*/  LDCU UR67, c[0x0][0x398] ;  /* 0x00007300ff4377ac */ /* 0x000ee60008000800 */
[----:B------:R-:W-:-:S04]  /*ec960*/  LOP3.LUT R23, R23, 0xffffff7f, RZ, 0xc0, !PT ;  /* 0xffffff7f17177812 */ /* 0x000fc800078ec0ff */
[----:B------:R-:W-:Y:S02]  /*ec970*/  @P0 LOP3.LUT R23, R23, 0x80, RZ, 0xfc, !PT ;  /* 0x0000008017170812 */ /* 0x000fe400078efcff */
[----:B------:R-:W-:Y:S02]  /*ec980*/  ISETP.GE.AND P0, PT, R11, UR39, PT ;  /* 0x000000270b007c0c */ /* 0x000fe4000bf06270 */
[----:B------:R-:W-:Y:S01]  /*ec990*/  LOP3.LUT R11, R24, 0xffff, RZ, 0xc0, !PT ;  /* 0x0000ffff180b7812 */ /* 0x000fe200078ec0ff */
[----:B------:R-:W4:Y:S01]  /*ec9a0*/  LDCU.64 UR38, c[0x0][0x398] ;  /* 0x00007300ff2677ac */ /* 0x000f220008000a00 */
[----:B------:R-:W2:Y:S01]  /*ec9b0*/  LDL.LU R24, [R1+0x36d4] ;  /* 0x0036d40001187983 */ /* 0x000ea20000300800 */
[----:B0-----:R-:W-:Y:S02]  /*ec9c0*/  ISETP.LT.AND P1, PT, R17, UR30, !P0 ;  /* 0x0000001e11007c0c */ /* 0x001fe4000c721270 */
[----:B------:R-:W-:Y:S02]  /*ec9d0*/  ISETP.LT.AND P0, PT, R0, UR71, !P0 ;  /* 0x0000004700007c0c */ /* 0x000fe4000c701270 */
[----:B------:R-:W-:-:S02]  /*ec9e0*/  LOP3.LUT R23, R23, 0xffffffbf, RZ, 0xc0, !PT ;  /* 0xffffffbf17177812 */ /* 0x000fc400078ec0ff */
[----:B------:R-:W-:Y:S01]  /*ec9f0*/  PRMT R19, R19, 0x3340, R16 ;  /* 0x0000334013137816 */ /* 0x000fe20000000010 */
[----:B------:R-:W0:Y:S06]  /*eca00*/  LDCU UR71, c[0x0][0x398] ;  /* 0x00007300ff4777ac */ /* 0x000e2c0008000800 */
[----:B------:R-:W-:-:S04]  /*eca10*/  @P1 LOP3.LUT R23, R23, 0x40, RZ, 0xfc, !PT ;  /* 0x0000004017171812 */ /* 0x000fc800078efcff */
[----:B------:R-:W-:-:S04]  /*eca20*/  LOP3.LUT R23, R23, 0xffffffdf, RZ, 0xc0, !PT ;  /* 0xffffffdf17177812 */ /* 0x000fc800078ec0ff */
[----:B------:R-:W-:Y:S02]  /*eca30*/  @P0 LOP3.LUT R23, R23, 0x20, RZ, 0xfc, !PT ;  /* 0x0000002017170812 */ /* 0x000fe400078efcff */
[----:B------:R-:W-:Y:S01]  /*eca40*/  ISETP.GE.AND P0, PT, R25, UR41, PT ;  /* 0x0000002919007c0c */ /* 0x000fe2000bf06270 */
[----:B------:R-:W0:Y:S03]  /*eca50*/  LDCU.64 UR40, c[0x0][0x398] ;  /* 0x00007300ff2877ac */ /* 0x000e260008000a00 */
[----:B----4-:R-:W-:Y:S02]  /*eca60*/  ISETP.LT.AND P1, PT, R17, UR38, !P0 ;  /* 0x0000002611007c0c */ /* 0x010fe4000c721270 */
[----:B------:R-:W-:Y:S02]  /*eca70*/  ISETP.LT.AND P0, PT, R0, UR77, !P0 ;  /* 0x0000004d00007c0c */ /* 0x000fe4000c701270 */
[----:B------:R-:W-:-:S02]  /*eca80*/  LOP3.LUT R23, R23, 0xffffffef, RZ, 0xc0, !PT ;  /* 0xffffffef17177812 */ /* 0x000fc400078ec0ff */
[----:B------:R-:W-:Y:S01]  /*eca90*/  SHF.R.U32.HI R25, RZ, 0x8, R12 ;  /* 0x00000008ff197819 */ /* 0x000fe2000001160c */
[----:B------:R-:W-:Y:S01]  /*ecaa0*/  STL [R1+0x4c8], R19 ;  /* 0x0004c81301007387 */ /* 0x000fe20000100800 */
[----:B------:R-:W-:Y:S01]  /*ecab0*/  SHF.R.U32.HI R16, RZ, 0x8, R16 ;  /* 0x00000008ff107819 */ /* 0x000fe20000011610 */
[----:B------:R-:W4:Y:S04]  /*ecac0*/  LDCU UR77, c[0x0][0x398] ;  /* 0x00007300ff4d77ac */ /* 0x000f280008000800 */
        /* <DEDUP_REMOVED lines=8> */
[----:B------:R-:W-:Y:S02]  /*ecb50*/  PRMT R12, R12, 0x3340, R11 ;  /* 0x000033400c0c7816 */ /* 0x000fe4000000000b */
[----:B------:R-:W-:Y:S01]  /*ecb60*/  LOP3.LUT R26, R18, 0xffff, RZ, 0xc0, !PT ;  /* 0x0000ffff121a7812 */ /* 0x000fe200078ec0ff */
[----:B------:R-:W0:Y:S04]  /*ecb70*/  LDCU UR14, c[0x0][0x398] ;  /* 0x00007300ff0e77ac */ /* 0x000e280008000800 */
[----:B------:R-:W-:-:S04]  /*ecb80*/  @P1 LOP3.LUT R23, R23, 0x4, RZ, 0xfc, !PT ;  /* 0x0000000417171812 */ /* 0x000fc800078efcff */
[----:B------:R-:W-:-:S04]  /*ecb90*/  LOP3.LUT R23, R23, 0xfffffffd, RZ, 0xc0, !PT ;  /* 0xfffffffd17177812 */ /* 0x000fc800078ec0ff */
[----:B------:R-:W-:Y:S02]  /*ecba0*/  @P0 LOP3.LUT R23, R23, 0x2, RZ, 0xfc, !PT ;  /* 0x0000000217170812 */ /* 0x000fe400078efcff */
[----:B------:R-:W-:Y:S02]  /*ecbb0*/  ISETP.GE.AND P0, PT, R28, UR35, PT ;  /* 0x000000231c007c0c */ /* 0x000fe4000bf06270 */
[----:B------:R-:W-:Y:S01]  /*ecbc0*/  SHF.R.U32.HI R11, RZ, 0x8, R11 ;  /* 0x00000008ff0b7819 */ /* 0x000fe2000001160b */
[----:B------:R0:W-:Y:S01]  /*ecbd0*/  STL [R1+0x4b4], R12 ;  /* 0x0004b40c01007387 */ /* 0x0001e20000100800 */
[----:B------:R-:W-:Y:S02]  /*ecbe0*/  LOP3.LUT R23, R23, 0xfffffffe, RZ, 0xc0, !PT ;  /* 0xfffffffe17177812 */ /* 0x000fe400078ec0ff */
[----:B-1----:R-:W-:Y:S02]  /*ecbf0*/  ISETP.LT.AND P1, PT, R17, UR28, !P0 ;  /* 0x0000001c11007c0c */ /* 0x002fe4000c721270 */
[----:B------:R-:W-:Y:S01]  /*ecc00*/  LOP3.LUT R11, R11, 0xffff, RZ, 0xc0, !PT ;  /* 0x0000ffff0b0b7812 */ /* 0x000fe200078ec0ff */
[----:B------:R-:W1:Y:S01]  /*ecc10*/  LDCU.64 UR34, c[0x0][0x398] ;  /* 0x00007300ff2277ac */ /* 0x000e620008000a00 */
[----:B0-----:R-:W-:-:S02]  /*ecc20*/  LOP3.LUT R12, R25, 0xffff, RZ, 0xc0, !PT ;  /* 0x0000ffff190c7812 */ /* 0x001fc400078ec0ff */
[----:B------:R-:W-:Y:S02]  /*ecc30*/  LOP3.LUT R25, R16, 0xffff, RZ, 0xc0, !PT ;  /* 0x0000ffff10197812 */ /* 0x000fe400078ec0ff */
[----:B------:R-:W-:-:S05]  /*ecc40*/  PRMT R11, R12, 0x3340, R11 ;  /* 0x000033400c0b7816 */ /* 0x000fca000000000b */
[----:B------:R-:W-:-:S05]  /*ecc50*/  @P1 LOP3.LUT R23, R23, 0x1, RZ, 0xfc, !PT ;  /* 0x0000000117171812 */ /* 0x000fca00078efcff */
[----:B------:R-:W-:Y:S04]  /*ecc60*/  STL [R1+0x3660], R23 ;  /* 0x0036601701007387 */ /* 0x000fe80000100800 */
[----:B------:R0:W-:Y:S04]  /*ecc70*/  STL [R1+0x388], R11 ;  /* 0x0003880b01007387 */ /* 0x0001e80000100800 */
[----:B------:R-:W3:Y:S04]  /*ecc80*/  LDL.LU R19, [R1+0x2fe0] ;  /* 0x002fe00001137983 */ /* 0x000ee80000300800 */
[----:B------:R-:W3:Y:S01]  /*ecc90*/  LDL.LU R12, [R1+0x1284] ;  /* 0x00128400010c7983 */ /* 0x000ee20000300800 */
[----:B0-----:R-:W-:-:S05]  /*ecca0*/  PRMT R11, R26, 0x3340, R25 ;  /* 0x000033401a0b7816 */ /* 0x001fca0000000019 */
[----:B------:R0:W-:Y:S04]  /*eccb0*/  STL [R1+0x38c], R11 ;  /* 0x00038c0b01007387 */ /* 0x0001e80000100800 */
[----:B------:R-:W3:Y:S04]  /*eccc0*/  LDL.LU R16, [R1+0x800] ;  /* 0x0008000001107983 */ /* 0x000ee80000300800 */
[----:B------:R-:W3:Y:S01]  /*eccd0*/  LDL.LU R18, [R1+0x1e4] ;  /* 0x0001e40001127983 */ /* 0x000ee20000300800 */
        /* <DEDUP_REMOVED lines=53> */
[----:B------:R-:W0:Y:S08]  /*ed030*/  LDCU UR46, c[0x0][0x398] ;  /* 0x00007300ff2e77ac */ /* 0x000e300008000800 */
        /* <DEDUP_REMOVED lines=25> */
[----:B------:R-:W-:-:S02]  /*ed1d0*/  LOP3.LUT R24, R24, 0xfffeffff, RZ, 0xc0, !PT ;  /* 0xfffeffff18187812 */ /* 0x000fc400078ec0ff */
[----:B---3--:R-:W-:Y:S02]  /*ed1e0*/  LOP3.LUT R19, R19, 0xffff, RZ, 0xc0, !PT ;  /* 0x0000ffff13137812 */ /* 0x008fe400078ec0ff */
[----:B------:R-:W-:Y:S02]  /*ed1f0*/  LOP3.LUT R12, R12, 0xffff, RZ, 0xc0, !PT ;  /* 0x0000ffff0c0c7812 */ /* 0x000fe400078ec0ff */
[----:B------:R-:W-:Y:S01]  /*ed200*/  LOP3.LUT R16, R16, 0xffff, RZ, 0xc0, !PT ;  /* 0x0000ffff10107812 */ /* 0x000fe200078ec0ff */
[----:B------:R-:W0:Y:S01]  /*ed210*/  LDCU UR46, c[0x0][0x398] ;  /* 0x00007300ff2e77ac */ /* 0x000e220008000800 */
[----:B------:R-:W-:Y:S02]  /*ed220*/  LOP3.LUT R11, R18, 0xffff, RZ, 0xc0, !PT ;  /* 0x0000ffff120b7812 */ /* 0x000fe400078ec0ff */
[----:B------:R-:W-:Y:S02]  /*ed230*/  @P1 LOP3.LUT R24, R24, 0x10000, RZ, 0xfc, !PT ;  /* 0x0001000018181812 */ /* 0x000fe400078efcff */
[----:B------:R-:W-:-:S02]  /*ed240*/  SHF.R.U32.HI R18, RZ, 0x8, R19 ;  /* 0x00000008ff127819 */ /* 0x000fc40000011613 */
[----:B------:R-:W-:Y:S02]  /*ed250*/  LOP3.LUT R24, R24, 0xffff7fff, RZ, 0xc0, !PT ;  /* 0xffff7fff18187812 */ /* 0x000fe400078ec0ff */
[----:B------:R-:W-:Y:S02]  /*ed260*/  PRMT R19, R19, 0x3340, R16 ;  /* 0x0000334013137816 */ /* 0x000fe40000000010 */
[----:B------:R-:W-:Y:S02]  /*ed270*/  SHF.R.U32.HI R25, RZ, 0x8, R12 ;  /* 0x00000008ff197819 */ /* 0x000fe4000001160c */
[----:B------:R-:W-:Y:S02]  /*ed280*/  PRMT R12, R12, 0x3340, R11 ;  /* 0x000033400c0c7816 */ /* 0x000fe4000000000b */
[----:B------:R-:W-:Y:S02]  /*ed290*/  @P0 LOP3.LUT R24, R24, 0x8000, RZ, 0xfc, !PT ;  /* 0x0000800018180812 */ /* 0x000fe400078efcff */
[----:B------:R-:W-:-:S02]  /*ed2a0*/  ISETP.GE.AND P0, PT, R15, UR33, PT ;  /* 0x000000210f007c0c */ /* 0x000fc4000bf06270 */
[----:B------:R-:W-:Y:S01]  /*ed2b0*/  SHF.R.U32.HI R11, RZ, 0x8, R11 ;  /* 0x00000008ff0b7819 */ /* 0x000fe2000001160b */
[----:B------:R-:W-:Y:S04]  /*ed2c0*/  STL [R1+0x4e8], R19 ;  /* 0x0004e81301007387 */ /* 0x000fe80000100800 */
[----:B------:R1:W-:Y:S01]  /*ed2d0*/  STL [R1+0x4c4], R12 ;  /* 0x0004c40c01007387 */ /* 0x0003e20000100800 */
[----:B--2---:R-:W-:Y:S02]  /*ed2e0*/  ISETP.LT.AND P1, PT, R17, UR36, !P0 ;  /* 0x0000002411007c0c */ /* 0x004fe4000c721270 */
[----:B------:R-:W-:Y:S02]  /*ed2f0*/  LOP3.LUT R11, R11, 0xffff, RZ, 0xc0, !PT ;  /* 0x0000ffff0b0b7812 */ /* 0x000fe400078ec0ff */
[----:B------:R-:W-:-:S02]  /*ed300*/  SHF.R.U32.HI R16, RZ, 0x8, R16 ;  /* 0x00000008ff107819 */ /* 0x000fc40000011610 */
[----:B------:R-:W-:Y:S01]  /*ed310*/  LOP3.LUT R26, R18, 0xffff, RZ, 0xc0, !PT ;  /* 0x0000ffff121a7812 */ /* 0x000fe200078ec0ff */
[----:B------:R-:W2:Y:S01]  /*ed320*/  LDCU.64 UR32, c[0x0][0x398] ;  /* 0x00007300ff2077ac */ /* 0x000ea20008000a00 */
[----:B-1----:R-:W-:Y:S02]  /*ed330*/  LOP3.LUT R12, R25, 0xffff, RZ, 0xc0, !PT ;  /* 0x0000ffff190c7812 */ /* 0x002fe400078ec0ff */
[----:B------:R-:W-:Y:S02]  /*ed340*/  LOP3.LUT R25, R16, 0xffff, RZ, 0xc0, !PT ;  /* 0x0000ffff10197812 */ /* 0x000fe400078ec0ff */
[----:B------:R-:W-:Y:S02]  /*ed350*/  PRMT R11, R12, 0x3340, R11 ;  /* 0x000033400c0b7816 */ /* 0x000fe4000000000b */
[----:B0-----:R-:W-:Y:S02]  /*ed360*/  ISETP.LT.AND P0, PT, R0, UR46, !P0 ;  /* 0x0000002e00007c0c */ /* 0x001fe4000c701270 */
[----:B------:R-:W-:Y:S01]  /*ed370*/  LOP3.LUT R24, R24, 0xffffbfff, RZ, 0xc0, !PT ;  /* 0xffffbfff18187812 */ /* 0x000fe200078ec0ff */
[----:B------:R-:W0:Y:S01]  /*ed380*/  LDCU UR46, c[0x0][0x398] ;  /* 0x00007300ff2e77ac */ /* 0x000e220008000800 */
[----:B------:R1:W-:Y:S02]  /*ed390*/  STL [R1+0x390], R11 ;  /* 0x0003900b01007387 */ /* 0x0003e40000100800 */
[----:B------:R-:W-:-:S02]  /*ed3a0*/  @P1 LOP3.LUT R24, R24, 0x4000, RZ, 0xfc, !PT ;  /* 0x0000400018181812 */ /* 0x000fc400078efcff */
[----:B------:R-:W3:Y:S04]  /*ed3b0*/  LDL.LU R18, [R1+0x2fe4] ;  /* 0x002fe40001127983 */ /* 0x000ee80000300800 */
[----:B------:R-:W4:Y:S01]  /*ed3c0*/  LDL.LU R12, [R1+0x1264] ;  /* 0x00126400010c7983 */ /* 0x000f220000300800 */
[----:B-1----:R-:W-:Y:S02]  /*ed3d0*/  PRMT R11, R26, 0x3340, R25 ;  /* 0x000033401a0b7816 */ /* 0x002fe40000000019 */
[----:B------:R-:W-:-:S03]  /*ed3e0*/  LOP3.LUT R24, R24, 0xffffdfff, RZ, 0xc0, !PT ;  /* 0xffffdfff18187812 */ /* 0x000fc600078ec0ff */
[----:B------:R1:W-:Y:S01]  /*ed3f0*/  STL [R1+0x394], R11 ;  /* 0x0003940b01007387 */ /* 0x0003e20000100800 */
[----:B------:R-:W-:-:S03]  /*ed400*/  @P0 LOP3.LUT R24, R24, 0x2000, RZ, 0xfc, !PT ;  /* 0x0000200018180812 */ /* 0x000fc600078efcff */
[----:B------:R-:W4:Y:S01]  /*ed410*/  LDL.LU R16, [R1+0x7e0] ;  /* 0x0007e00001107983 */ /* 0x000f220000300800 */
[----:B-1----:R-:W-:-:S05]  /*ed420*/  VIADD R11, R29, 0x53 ;  /* 0x000000531d0b7836 */ /* 0x002fca0000000000 */
        /* <DEDUP_REMOVED lines=56> */
[C---:B------:R-:W-:Y:S01]  /*ed7b0*/  VIADD R28, R29.reuse, 0x4d ;  /* 0x0000004d1d1c7836 */ /* 0x040fe20000000000 */
[----:B------:R-:W-:Y:S01]  /*ed7c0*/  SHF.R.U32.HI R26, RZ, 0x8, R11 ;  /* 0x00000008ff1a7819 */ /* 0x000fe2000001160b */
[----:B------:R-:W-:Y:S01]  /*ed7d0*/  VIADD R15, R29, 0x4c ;  /* 0x0000004c1d0f7836 */ /* 0x000fe20000000000 */
[----:B------:R-:W1:Y:S05]  /*ed7e0*/  LDCU UR76, c[0x0][0x398] ;  /* 0x00007300ff4c77ac */ /* 0x000e6a0008000800 */
[----:B------:R-:W-:-:S04]  /*ed7f0*/  @P1 LOP3.LUT R24, R24, 0x4, RZ, 0xfc, !PT ;  /* 0x0000000418181812 */ /* 0x000fc800078efcff */
[----:B------:R-:W-:-:S04]  /*ed800*/  LOP3.LUT R24, R24, 0xfffffffd, RZ, 0xc0, !PT ;  /* 0xfffffffd18187812 */ /* 0x000fc800078ec0ff */
[----:B------:R-:W-:Y:S02]  /*ed810*/  @P0 LOP3.LUT R24, R24, 0x2, RZ, 0xfc, !PT ;  /* 0x0000000218180812 */ /* 0x000fe400078efcff */
[----:B------:R-:W-:Y:S02]  /*ed820*/  ISETP.GE.AND P0, PT, R28, UR33, PT ;  /* 0x000000211c007c0c */ /* 0x000fe4000bf06270 */
[----:B------:R-:W-:Y:S01]  /*ed830*/  LOP3.LUT R26, R26, 0xffff, RZ, 0xc0, !PT ;  /* 0x0000ffff1a1a7812 */ /* 0x000fe200078ec0ff */
[----:B------:R-:W2:Y:S01]  /*ed840*/  LDCU.64 UR32, c[0x0][0x398] ;  /* 0x00007300ff2077ac */ /* 0x000ea20008000a00 */
[----:B0-----:R-:W-:Y:S02]  /*ed850*/  ISETP.LT.AND P1, PT, R17, UR36, !P0 ;  /* 0x0000002411007c0c */ /* 0x001fe4000c721270 */
[----:B------:R-:W-:Y:S02]  /*ed860*/  ISETP.LT.AND P0, PT, R0, UR75, !P0 ;  /* 0x0000004b00007c0c */ /* 0x000fe4000c701270 */
[----:B------:R-:W-:-:S02]  /*ed870*/  LOP3.LUT R24, R24, 0xfffffffe, RZ, 0xc0, !PT ;  /* 0xfffffffe18187812 */ /* 0x000fc400078ec0ff */
[----:B---3--:R-:W-:Y:S02]  /*ed880*/  LOP3.LUT R19, R18, 0xffff, RZ, 0xc0, !PT ;  /* 0x0000ffff12137812 */ /* 0x008fe400078ec0ff */
[----:B----4-:R-:W-:Y:S02]  /*ed890*/  LOP3.LUT R12, R12, 0xffff, RZ, 0xc0, !PT ;  /* 0x0000ffff0c0c7812 */ /* 0x010fe400078ec0ff */
[----:B------:R-:W-:Y:S02]  /*ed8a0*/  LOP3.LUT R16, R16, 0xffff, RZ, 0xc0, !PT ;  /* 0x0000ffff10107812 */ /* 0x000fe400078ec0ff */
[----:B------:R-:W-:Y:S02]  /*ed8b0*/  SHF.R.U32.HI R18, RZ, 0x8, R19 ;  /* 0x00000008ff127819 */ /* 0x000fe40000011613 */
[----:B------:R-:W-:Y:S02]  /*ed8c0*/  SHF.R.U32.HI R25, RZ, 0x8, R12 ;  /* 0x00000008ff197819 */ /* 0x000fe4000001160c */
[----:B------:R-:W-:-:S02]  /*ed8d0*/  PRMT R12, R12, 0x3340, R11 ;  /* 0x000033400c0c7816 */ /* 0x000fc4000000000b */
[--C-:B------:R-:W-:Y:S02]  /*ed8e0*/  PRMT R19, R19, 0x3340, R16.reuse ;  /* 0x0000334013137816 */ /* 0x100fe40000000010 */
[----:B------:R-:W-:Y:S02]  /*ed8f0*/  SHF.R.U32.HI R16, RZ, 0x8, R16 ;  /* 0x00000008ff107819 */ /* 0x000fe40000011610 */
[----:B------:R-:W-:Y:S01]  /*ed900*/  LOP3.LUT R27, R27, 0x7fffffff, RZ, 0xc0, !PT ;  /* 0x7fffffff1b1b7812 */ /* 0x000fe200078ec0ff */
[----:B------:R-:W-:Y:S04]  /*ed910*/  STL [R1+0x510], R19 ;  /* 0x0005101301007387 */ /* 0x000fe80000100800 */
[----:B------:R0:W-:Y:S01]  /*ed920*/  STL [R1+0x4e4], R12 ;  /* 0x0004e40c01007387 */ /* 0x0001e20000100800 */
[----:B------:R-:W-:-:S02]  /*ed930*/  @P1 LOP3.LUT R24, R24, 0x1, RZ, 0xfc, !PT ;  /* 0x0000000118181812 */ /* 0x000fc400078efcff */
[----:B------:R-:W-:Y:S01]  /*ed940*/  LOP3.LUT R11, R16, 0xffff, RZ, 0xc0, !PT ;  /* 0x0000ffff100b7812 */ /* 0x000fe200078ec0ff */
[----:B------:R-:W-:Y:S01]  /*ed950*/  VIADD R28, R29, 0x45 ;  /* 0x000000451d1c7836 */ /* 0x000fe20000000000 */
[----:B------:R-:W3:Y:S01]  /*ed960*/  LDCU UR75, c[0x0][0x398] ;  /* 0x00007300ff4b77ac */ /* 0x000ee20008000800 */
[----:B0-----:R-:W-:Y:S02]  /*ed970*/  LOP3.LUT R12, R25, 0xffff, RZ, 0xc0, !PT ;  /* 0x0000ffff190c7812 */ /* 0x001fe400078ec0ff */
[----:B------:R-:W-:Y:S02]  /*ed980*/  LOP3.LUT R25, R18, 0xffff, RZ, 0xc0, !PT ;  /* 0x0000ffff12197812 */ /* 0x000fe400078ec0ff */
[----:B------:R-:W-:Y:S02]  /*ed990*/  PRMT R12, R12, 0x3340, R26 ;  /* 0x000033400c0c7816 */ /* 0x000fe4000000001a */
[----:B------:R-:W-:Y:S01]  /*ed9a0*/  PRMT R11, R25, 0x3340, R11 ;  /* 0x00003340190b7816 */ /* 0x000fe2000000000b */
[----:B------:R-:W-:Y:S01]  /*ed9b0*/  STL [R1+0x3664], R24 ;  /* 0x0036641801007387 */ /* 0x000fe20000100800 */
[----:B------:R-:W-:-:S03]  /*ed9c0*/  @P0 LOP3.LUT R27, R27, 0x80000000, RZ, 0xfc, !PT ;  /* 0x800000001b1b0812 */ /* 0x000fc600078efcff */
[----:B------:R0:W-:Y:S01]  /*ed9d0*/  STL [R1+0x398], R12 ;  /* 0x0003980c01007387 */ /* 0x0001e20000100800 */
[----:B------:R-:W-:-:S03]  /*ed9e0*/  ISETP.GE.AND P0, PT, R15, UR31, PT ;  /* 0x0000001f0f007c0c */ /* 0x000fc6000bf06270 */
[----:B------:R-:W4:Y:S04]  /*ed9f0*/  LDL.LU R18, [R1+0x2fec] ;  /* 0x002fec0001127983 */ /* 0x000f280000300800 */
[----:B------:R-:W3:Y:S04]  /*eda00*/  LDL.LU R15, [R1+0x1244] ;  /* 0x00124400010f7983 */ /* 0x000ee80000300800 */
[----:B------:R0:W-:Y:S04]  /*eda10*/  STL [R1+0x39c], R11 ;  /* 0x00039c0b01007387 */ /* 0x0001e80000100800 */
[----:B------:R-:W3:Y:S04]  /*eda20*/  LDL.LU R16, [R1+0x7c0] ;  /* 0x0007c00001107983 */ /* 0x000ee80000300800 */
[----:B------:R-:W3:Y:S01]  /*eda30*/  LDL.LU R19, [R1+0x1ec] ;  /* 0x0001ec0001137983 */ /* 0x000ee20000300800 */
[----:B--2---:R-:W-:-:S02]  /*eda40*/  ISETP.LT.AND P1, PT, R17, UR32, !P0 ;  /* 0x0000002011007c0c */ /* 0x004fc4000c721270 */
[----:B------:R-:W-:Y:S01]  /*eda50*/  ISETP.LT.AND P0, PT, R0, UR73, !P0 ;  /* 0x0000004900007c0c */ /* 0x000fe2000c701270 */
[----:B------:R-:W2:Y:S01]  /*eda60*/  LDCU.64 UR30, c[0x0][0x398] ;  /* 0x00007300ff1e77ac */ /* 0x000ea20008000a00 */
[----:B------:R-:W-:Y:S01]  /*eda70*/  LOP3.LUT R27, R27, 0xbfffffff, RZ, 0xc0, !PT ;  /* 0xbfffffff1b1b7812 */ /* 0x000fe200078ec0ff */
[C---:B------:R-:W-:Y:S02]  /*eda80*/  VIADD R25, R29.reuse, 0x47 ;  /* 0x000000471d197836 */ /* 0x040fe40000000000 */
[C---:B------:R-:W-:Y:S02]  /*eda90*/  VIADD R26, R29.reuse, 0x46 ;  /* 0x000000461d1a7836 */ /* 0x040fe40000000000 */
[C---:B0-----:R-:W-:Y:S02]  /*edaa0*/  VIADD R12, R29.reuse, 0x44 ;  /* 0x000000441d0c7836 */ /* 0x041fe40000000000 */
[----:B------:R-:W-:Y:S01]  /*edab0*/  VIADD R11, R29, 0x4b ;  /* 0x0000004b1d0b7836 */ /* 0x000fe20000000000 */
[----:B------:R-:W0:Y:S01]  /*edac0*/  LDCU UR73, c[0x0][0x398] ;  /* 0x00007300ff4977ac */ /* 0x000e220008000800 */
        /* <DEDUP_REMOVED lines=28> */
[----:B------:R-:W-:-:S02]  /*edc90*/  VIADD R11, R29, 0x48 ;  /* 0x000000481d0b7836 */ /* 0x000fc40000000000 */
[C---:B------:R-:W-:Y:S02]  /*edca0*/  VIADD R13, R29.reuse, 0xd ;  /* 0x0000000d1d0d7836 */ /* 0x040fe40000000000 */
[----:B------:R-:W-:Y:S01]  /*edcb0*/  VIADD R9, R29, 0xb ;  /* 0x0000000b1d097836 */ /* 0x000fe20000000000 */
[----:B------:R-:W1:Y:S03]  /*edcc0*/  LDCU UR61, c[0x0][0x398] ;  /* 0x00007300ff3d77ac */ /* 0x000e660008000800 */
[----:B------:R-:W-:-:S04]  /*edcd0*/  @P1 LOP3.LUT R27, R27, 0x1000000, RZ, 0xfc, !PT ;  /* 0x010000001b1b1812 */ /* 0x000fc800078efcff */
[----:B------:R-:W-:-:S04]  /*edce0*/  LOP3.LUT R27, R27, 0xff7fffff, RZ, 0xc0, !PT ;  /* 0xff7fffff1b1b7812 */ /* 0x000fc800078ec0ff */
[----:B------:R-:W-:Y:S02]  /*edcf0*/  @P0 LOP3.LUT R27, R27, 0x800000, RZ, 0xfc, !PT ;  /* 0x008000001b1b0812 */ /* 0x000fe400078efcff */
[----:B------:R-:W-:Y:S01]  /*edd00*/  ISETP.GE.AND P0, PT, R11, UR35, PT ;  /* 0x000000230b007c0c */ /* 0x000fe2000bf06270 */
[----:B------:R-:W1:Y:S03]  /*edd10*/  LDCU.64 UR34, c[0x0][0x398] ;  /* 0x00007300ff2277ac */ /* 0x000e660008000a00 */
[----:B0-----:R-:W-:Y:S02]  /*edd20*/  ISETP.LT.AND P1, PT, R17, UR28, !P0 ;  /* 0x0000001c11007c0c */ /* 0x001fe4000c721270 */
[----:B----4-:R-:W-:Y:S02]  /*edd30*/  LOP3.LUT R18, R18, 0xffff, RZ, 0xc0, !PT ;  /* 0x0000ffff12127812 */ /* 0x010fe400078ec0ff */
[----:B---3--:R-:W-:-:S02]  /*edd40*/  LOP3.LUT R16, R16, 0xffff, RZ, 0xc0, !PT ;  /* 0x0000ffff10107812 */ /* 0x008fc400078ec0ff */
[----:B------:R-:W-:Y:S02]  /*edd50*/  SHF.R.U32.HI R21, RZ, 0x8, R18 ;  /* 0x00000008ff157819 */ /* 0x000fe40000011612 */
[----:B------:R-:W-:-:S05]  /*edd60*/  PRMT R18, R18, 0x3340, R16 ;  /* 0x0000334012127816 */ /* 0x000fca0000000010 */
[----:B------:R0:W-:Y:S04]  /*edd70*/  STL [R1+0x51c], R18 ;  /* 0x00051c1201007387 */ /* 0x0001e80000100800 */
[----:B------:R-:W3:Y:S04]  /*edd80*/  LDL.LU R22, [R1+0xe0] ;  /* 0x0000e00001167983 */ /* 0x000ee80000300800 */
[----:B0-----:R-:W3:Y:S01]  /*edd90*/  LDL.LU R18, [R1+0x7bc] ;  /* 0x0007bc0001127983 */ /* 0x001ee20000300800 */
[----:B------:R-:W-:Y:S02]  /*edda0*/  ISETP.LT.AND P0, PT, R0, UR60, !P0 ;  /* 0x0000003c00007c0c */ /* 0x000fe4000c701270 */
[----:B------:R-:W-:-:S02]  /*eddb0*/  LOP3.LUT R27, R27, 0xffbfffff, RZ, 0xc0, !PT ;  /* 0xffbfffff1b1b7812 */ /* 0x000fc400078ec0ff */
[----:B------:R-:W-:Y:S02]  /*eddc0*/  LOP3.LUT R15, R15, 0xffff, RZ, 0xc0, !PT ;  /* 0x0000ffff0f0f7812 */ /* 0x000fe400078ec0ff */
[----:B------:R-:W-:Y:S02]  /*eddd0*/  LOP3.LUT R11, R19, 0xffff, RZ, 0xc0, !PT ;  /* 0x0000ffff130b7812 */ /* 0x000fe400078ec0ff */
[----:B------:R-:W-:Y:S02]  /*edde0*/  SHF.R.U32.HI R20, RZ, 0x8, R16 ;  /* 0x00000008ff147819 */ /* 0x000fe40000011610 */
[----:B------:R-:W-:Y:S01]  /*eddf0*/  @P1 LOP3.LUT R27, R27, 0x400000, RZ, 0xfc, !PT ;  /* 0x004000001b1b1812 */ /* 0x000fe200078efcff */
[----:B------:R-:W0:Y:S03]  /*ede00*/  LDCU UR60, c[0x0][0x398] ;  /* 0x00007300ff3c77ac */ /* 0x000e260008000800 */
[----:B------:R-:W-:-:S04]  /*ede10*/  LOP3.LUT R27, R27, 0xffdfffff, RZ, 0xc0, !PT ;  /* 0xffdfffff1b1b7812 */ /* 0x000fc800078ec0ff */
[----:B------:R-:W-:Y:S02]  /*ede20*/  @P0 LOP3.LUT R27, R27, 0x200000, RZ, 0xfc, !PT ;  /* 0x002000001b1b0812 */ /* 0x000fe400078efcff */
[----:B------:R-:W-:Y:S01]  /*ede30*/  ISETP.GE.AND P0, PT, R25, UR37, PT ;  /* 0x0000002519007c0c */ /* 0x000fe2000bf06270 */
[----:B------:R-:W4:Y:S03]  /*ede40*/  LDCU.64 UR36, c[0x0][0x398] ;  /* 0x00007300ff2477ac */ /* 0x000f260008000a00 */
[----:B-1----:R-:W-:Y:S02]  /*ede50*/  ISETP.LT.AND P1, PT, R17, UR34, !P0 ;  /* 0x0000002211007c0c */ /* 0x002fe4000c721270 */
[----:B------:R-:W-:Y:S02]  /*ede60*/  ISETP.LT.AND P0, PT, R0, UR59, !P0 ;  /* 0x0000003b00007c0c */ /* 0x000fe4000c701270 */
[----:B------:R-:W-:-:S02]  /*ede70*/  LOP3.LUT R27, R27, 0xffefffff, RZ, 0xc0, !PT ;  /* 0xffefffff1b1b7812 */ /* 0x000fc400078ec0ff */
[----:B------:R-:W-:Y:S01]  /*ede80*/  SHF.R.U32.HI R25, RZ, 0x8, R15 ;  /* 0x00000008ff197819 */ /* 0x000fe2000001160f */
[----:B------:R-:W1:Y:S06]  /*ede90*/  LDCU UR59, c[0x0][0x398] ;  /* 0x00007300ff3b77ac */ /* 0x000e6c0008000800 */
        /* <DEDUP_REMOVED lines=8> */
[--C-:B------:R-:W-:Y:S02]  /*edf20*/  PRMT R15, R15, 0x3340, R11.reuse ;  /* 0x000033400f0f7816 */ /* 0x100fe4000000000b */
[----:B------:R-:W-:Y:S02]  /*edf30*/  SHF.R.U32.HI R26, RZ, 0x8, R11 ;  /* 0x00000008ff1a7819 */ /* 0x000fe4000001160b */
[----:B------:R-:W-:Y:S01]  /*edf40*/  LOP3.LUT R19, R25, 0xffff, RZ, 0xc0, !PT ;  /* 0x0000ffff19137812 */ /* 0x000fe200078ec0ff */
[----:B------:R-:W4:Y:S02]  /*edf50*/  LDCU UR58, c[0x0][0x398] ;  /* 0x00007300ff3a77ac */ /* 0x000f240008000800 */
[----:B------:R-:W-:-:S04]  /*edf60*/  @P1 LOP3.LUT R27, R27, 0x40000, RZ, 0xfc, !PT ;  /* 0x000400001b1b1812 */ /* 0x000fc800078efcff */
[----:B------:R-:W-:-:S04]  /*edf70*/  LOP3.LUT R27, R27, 0xfffdffff, RZ, 0xc0, !PT ;  /* 0xfffdffff1b1b7812 */ /* 0x000fc800078ec0ff */
[----:B------:R-:W-:Y:S02]  /*edf80*/  @P0 LOP3.LUT R27, R27, 0x20000, RZ, 0xfc, !PT ;  /* 0x000200001b1b0812 */ /* 0x000fe400078efcff */
[----:B------:R-:W-:Y:S01]  /*edf90*/  ISETP.GE.AND P0, PT, R28, UR31, PT ;  /* 0x0000001f1c007c0c */ /* 0x000fe2000bf06270 */
[----:B------:R1:W-:Y:S04]  /*edfa0*/  STL [R1+0x4ec], R15 ;  /* 0x0004ec0f01007387 */ /* 0x0003e80000100800 */
[----:B------:R-:W2:Y:S01]  /*edfb0*/  LDL.LU R16, [R1+0xe4] ;  /* 0x0000e40001107983 */ /* 0x000ea20000300800 */
[----:B------:R-:W4:Y:S01]  /*edfc0*/  LDCU.64 UR30, c[0x0][0x398] ;  /* 0x00007300ff1e77ac */ /* 0x000f220008000a00 */
[----:B0-----:R-:W-:Y:S02]  /*edfd0*/  ISETP.LT.AND P1, PT, R17, UR32, !P0 ;  /* 0x0000002011007c0c */ /* 0x001fe4000c721270 */
[----:B------:R-:W-:-:S02]  /*edfe0*/  ISETP.LT.AND P0, PT, R0, UR57, !P0 ;  /* 0x0000003900007c0c */ /* 0x000fc4000c701270 */
[----:B------:R-:W-:Y:S02]  /*edff0*/  LOP3.LUT R27, R27, 0xfffeffff, RZ, 0xc0, !PT ;  /* 0xfffeffff1b1b7812 */ /* 0x000fe400078ec0ff */
[----:B------:R-:W-:Y:S02]  /*ee000*/  LOP3.LUT R26, R26, 0xffff, RZ, 0xc0, !PT ;  /* 0x0000ffff1a1a7812 */ /* 0x000fe400078ec0ff */
[----:B------:R-:W-:Y:S02]  /*ee010*/  LOP3.LUT R25, R21, 0xffff, RZ, 0xc0, !PT ;  /* 0x0000ffff15197812 */ /* 0x000fe400078ec0ff */
[----:B------:R-:W-:Y:S01]  /*ee020*/  LOP3.LUT R11, R20, 0xffff, RZ, 0xc0, !PT ;  /* 0x0000ffff140b7812 */ /* 0x000fe200078ec0ff */
[----:B------:R-:W0:Y:S01]  /*ee030*/  LDCU UR57, c[0x0][0x398] ;  /* 0x00007300ff3977ac */ /* 0x000e220008000800 */
[----:B-1----:R-:W2:Y:S04]  /*ee040*/  LDL.LU R15, [R1+0x790] ;  /* 0x00079000010f7983 */ /* 0x002ea80000300800 */
[----:B------:R-:W2:Y:S01]  /*ee050*/  LDL.LU R21, [R1+0xe8] ;  /* 0x0000e80001157983 */ /* 0x000ea20000300800 */
[----:B------:R-:W-:-:S04]  /*ee060*/  @P1 LOP3.LUT R27, R27, 0x10000, RZ, 0xfc, !PT ;  /* 0x000100001b1b1812 */ /* 0x000fc800078efcff */
[----:B------:R-:W-:-:S04]  /*ee070*/  LOP3.LUT R27, R27, 0xffff7fff, RZ, 0xc0, !PT ;  /* 0xffff7fff1b1b7812 */ /* 0x000fc800078ec0ff */
[----:B------:R-:W-:Y:S02]  /*ee080*/  @P0 LOP3.LUT R27, R27, 0x8000, RZ, 0xfc, !PT ;  /* 0x000080001b1b0812 */ /* 0x000fe400078efcff */
[----:B------:R-:W-:Y:S02]  /*ee090*/  ISETP.GE.AND P0, PT, R12, UR39, PT ;  /* 0x000000270c007c0c */ /* 0x000fe4000bf06270 */
[----:B------:R-:W-:Y:S01]  /*ee0a0*/  PRMT R19, R19, 0x3340, R26 ;  /* 0x0000334013137816 */ /* 0x000fe2000000001a */
[----:B------:R-:W2:Y:S01]  /*ee0b0*/  LDL.LU R12, [R1+0x794] ;  /* 0x00079400010c7983 */ /* 0x000ea20000300800 */
[----:B------:R-:W-:Y:S02]  /*ee0c0*/  LOP3.LUT R27, R27, 0xffffbfff, RZ, 0xc0, !PT ;  /* 0xffffbfff1b1b7812 */ /* 0x000fe400078ec0ff */
[----:B----4-:R-:W-:Y:S02]  /*ee0d0*/  ISETP.LT.AND P1, PT, R17, UR30, !P0 ;  /* 0x0000001e11007c0c */ /* 0x010fe4000c721270 */
[----:B------:R-:W-:Y:S01]  /*ee0e0*/  ISETP.LT.AND P0, PT, R0, UR56, !P0 ;  /* 0x0000003800007c0c */ /* 0x000fe2000c701270 */
[----:B------:R1:W-:Y:S01]  /*ee0f0*/  STL [R1+0x3a0], R19 ;  /* 0x0003a01301007387 */ /* 0x0003e20000100800 */
[----:B------:R-:W-:-:S03]  /*ee100*/  PRMT R11, R25, 0x3340, R11 ;  /* 0x00003340190b7816 */ /* 0x000fc6000000000b */
[----:B------:R-:W4:Y:S01]  /*ee110*/  LDL.LU R20, [R1+0x11c] ;  /* 0x00011c0001147983 */ /* 0x000f220000300800 */
[----:B------:R-:W0:Y:S01]  /*ee120*/  LDCU.64 UR38, c[0x0][0x398] ;  /* 0x00007300ff2677ac */ /* 0x000e220008000a00 */
[----:B------:R-:W-:Y:S01]  /*ee130*/  VIADD R26, R29, 0x20 ;  /* 0x000000201d1a7836 */ /* 0x000fe20000000000 */
[----:B------:R-:W0:Y:S01]  /*ee140*/  LDCU UR56, c[0x0][0x398] ;  /* 0x00007300ff3877ac */ /* 0x000e220008000800 */
[----:B-1----:R-:W4:Y:S02]  /*ee150*/  LDL.LU R19, [R1+0x7a4] ;  /* 0x0007a40001137983 */ /* 0x002f240000300800 */
[----:B------:R-:W-:Y:S02]  /*ee160*/  @P1 LOP3.LUT R27, R27, 0x4000, RZ, 0xfc, !PT ;  /* 0x000040001b1b1812 */ /* 0x000fe400078efcff */
[----:B------:R1:W-:Y:S04]  /*ee170*/  STL [R1+0x3a4], R11 ;  /* 0x0003a40b01007387 */ /* 0x0003e80000100800 */
[----:B------:R-:W4:Y:S01]  /*ee180*/  LDL.LU R24, [R1+0x118] ;  /* 0x0001180001187983 */ /* 0x000f220000300800 */
[----:B------:R-:W-:Y:S01]  /*ee190*/  LOP3.LUT R27, R27, 0xffffdfff, RZ, 0xc0, !PT ;  /* 0xffffdfff1b1b7812 */ /* 0x000fe200078ec0ff */
[----:B-1----:R-:W-:-:S03]  /*ee1a0*/  VIADD R11, R29, 0x43 ;  /* 0x000000431d0b7836 */ /* 0x002fc60000000000 */
[----:B------:R-:W-:Y:S02]  /*ee1b0*/  @P0 LOP3.LUT R27, R27, 0x2000, RZ, 0xfc, !PT ;  /* 0x000020001b1b0812 */ /* 0x000fe400078efcff */
[----:B------:R-:W-:Y:S01]  /*ee1c0*/  ISETP.GE.AND P0, PT, R11, UR41, PT ;  /* 0x000000290b007c0c */ /* 0x000fe2000bf06270 */
[----:B------:R-:W1:Y:S01]  /*ee1d0*/  LDCU.64 UR40, c[0x0][0x398] ;  /* 0x00007300ff2877ac */ /* 0x000e620008000a00 */
[----:B---3--:R-:W-:Y:S02]  /*ee1e0*/  PRMT R11, R18, 0x5410, R22 ;  /* 0x00005410120b7816 */ /* 0x008fe40000000016 */
[----:B------:R-:W3:Y:S01]  /*ee1f0*/  LDL.LU R18, [R1+0x7a8] ;  /* 0x0007a80001127983 */ /* 0x000ee20000300800 */
[----:B0-----:R-:W-:-:S03]  /*ee200*/  ISETP.LT.AND P1, PT, R17, UR38, !P0 ;  /* 0x0000002611007c0c */ /* 0x001fc6000c721270 */
[----:B------:R2:W-:Y:S01]  /*ee210*/  STL [R1+0xe0], R11 ;  /* 0x0000e00b01007387 */ /* 0x0005e20000100800 */
[----:B------:R-:W-:Y:S02]  /*ee220*/  ISETP.LT.AND P0, PT, R0, UR55, !P0 ;  /* 0x0000003700007c0c */ /* 0x000fe4000c701270 */
[----:B------:R-:W-:Y:S01]  /*ee230*/  LOP3.LUT R27, R27, 0xffffefff, RZ, 0xc0, !PT ;  /* 0xffffefff1b1b7812 */ /* 0x000fe200078ec0ff */
[----:B------:R-:W-:Y:S01]  /*ee240*/  VIADD R25, R29, 0x21 ;  /* 0x000000211d197836 */ /* 0x000fe20000000000 */
[----:B------:R-:W0:Y:S05]  /*ee250*/  LDCU UR55, c[0x0][0x398] ;  /* 0x00007300ff3777ac */ /* 0x000e2a0008000800 */
[----:B------:R-:W-:-:S04]  /*ee260*/  @P1 LOP3.LUT R27, R27, 0x1000, RZ, 0xfc, !PT ;  /* 0x000010001b1b1812 */ /* 0x000fc800078efcff */
[----:B------:R-:W-:-:S04]  /*ee270*/  LOP3.LUT R27, R27, 0xfffff7ff, RZ, 0xc0, !PT ;  /* 0xfffff7ff1b1b7812 */ /* 0x000fc800078ec0ff */
[----:B------:R-:W-:-:S04]  /*ee280*/  @P0 LOP3.LUT R27, R27, 0x800, RZ, 0xfc, !PT ;  /* 0x000008001b1b0812 */ /* 0x000fc800078efcff */
[----:B------:R-:W-:Y:S02]  /*ee290*/  LOP3.LUT R27, R27, 0xfffffbff, RZ, 0xc0, !PT ;  /* 0xfffffbff1b1b7812 */ /* 0x000fe400078ec0ff */
[----:B--2---:R-:W-:Y:S02]  /*ee2a0*/  PRMT R11, R15, 0x5410, R16 ;  /* 0x000054100f0b7816 */ /* 0x004fe40000000010 */
[----:B------:R-:W2:Y:S04]  /*ee2b0*/  LDL.LU R16, [R1+0x114] ;  /* 0x0001140001107983 */ /* 0x000ea80000300800 */
[----:B------:R-:W2:Y:S04]  /*ee2c0*/  LDL.LU R15, [R1+0x774] ;  /* 0x00077400010f7983 */ /* 0x000ea80000300800 */
[----:B------:R0:W-:Y:S04]  /*ee2d0*/  STL [R1+0xe4], R11 ;  /* 0x0000e40b01007387 */ /* 0x0001e80000100800 */
[----:B------:R-:W2:Y:S01]  /*ee2e0*/  LDL.LU R23, [R1+0x110] ;  /* 0x0001100001177983 */ /* 0x000ea20000300800 */
[----:B0-----:R-:W-:-:S05]  /*ee2f0*/  VIADD R11, R29, 0x42 ;  /* 0x000000421d0b7836 */ /* 0x001fca0000000000 */
[----:B------:R-:W-:Y:S02]  /*ee300*/  ISETP.GE.AND P0, PT, R11, UR29, PT ;  /* 0x0000001d0b007c0c */ /* 0x000fe4000bf06270 */
[----:B------:R-:W-:Y:S01]  /*ee310*/  PRMT R11, R12, 0x5410, R21 ;  /* 0x000054100c0b7816 */ /* 0x000fe20000000015 */
[----:B------:R-:W0:Y:S01]  /*ee320*/  LDCU.64 UR28, c[0x0][0x398] ;  /* 0x00007300ff1c77ac */ /* 0x000e220008000a00 */
[----:B------:R-:W2:Y:S01]  /*ee330*/  LDL.LU R12, [R1+0x778] ;  /* 0x00077800010c7983 */ /* 0x000ea20000300800 */
[----:B-1----:R-:W-:Y:S02]  /*ee340*/  ISETP.LT.AND P1, PT, R17, UR40, !P0 ;  /* 0x0000002811007c0c */ /* 0x002fe4000c721270 */
[----:B------:R-:W-:Y:S01]  /*ee350*/  ISETP.LT.AND P0, PT, R0, UR53, !P0 ;  /* 0x0000003500007c0c */ /* 0x000fe2000c701270 */
[----:B------:R4:W-:Y:S04]  /*ee360*/  STL [R1+0xe8], R11 ;  /* 0x0000e80b01007387 */ /* 0x0009e80000100800 */
[----:B------:R-:W2:Y:S04]  /*ee370*/  LDL.LU R22, [R1+0x10c] ;  /* 0x00010c0001167983 */ /* 0x000ea80000300800 */
[----:B------:R-:W2:Y:S01]  /*ee380*/  LDL.LU R21, [R1+0x770] ;  /* 0x0007700001157983 */ /* 0x000ea20000300800 */
[----:B------:R-:W1:Y:S01]  /*ee390*/  LDCU UR53, c[0x0][0x398] ;  /* 0x00007300ff3577ac */ /* 0x000e620008000800 */
[----:B----4-:R-:W-:-:S02]  /*ee3a0*/  PRMT R11, R19, 0x5410, R20 ;  /* 0x00005410130b7816 */ /* 0x010fc40000000014 */
[----:B------:R-:W-:Y:S01]  /*ee3b0*/  @P1 LOP3.LUT R27, R27, 0x400, RZ, 0xfc, !PT ;  /* 0x000004001b1b1812 */ /* 0x000fe200078efcff */
[----:B------:R-:W4:Y:S04]  /*ee3c0*/  LDL.LU R20, [R1+0x108] ;  /* 0x0001080001147983 */ /* 0x000f280000300800 */
[----:B------:R-:W4:Y:S04]  /*ee3d0*/  LDL.LU R19, [R1+0x430] ;  /* 0x0004300001137983 */ /* 0x000f280000300800 */
[----:B------:R0:W-:Y:S01]  /*ee3e0*/  STL [R1+0x90], R11 ;  /* 0x0000900b01007387 */ /* 0x0001e20000100800 */
[----:B------:R-:W-:-:S04]  /*ee3f0*/  LOP3.LUT R27, R27, 0xfffffdff, RZ, 0xc0, !PT ;  /* 0xfffffdff1b1b7812 */ /* 0x000fc800078ec0ff */
[----:B------:R-:W-:Y:S01]  /*ee400*/  @P0 LOP3.LUT R27, R27, 0x200, RZ, 0xfc, !PT ;  /* 0x000002001b1b0812 */ /* 0x000fe200078efcff */
[----:B0-----:R-:W-:-:S05]  /*ee410*/  VIADD R11, R29, 0x41 ;  /* 0x000000411d0b7836 */ /* 0x001fca0000000000 */
[----:B------:R-:W-:Y:S01]  /*ee420*/  ISETP.GE.AND P0, PT, R11, UR35, PT ;  /* 0x000000230b007c0c */ /* 0x000fe2000bf06270 */
[----:B------:R-:W0:Y:S01]  /*ee430*/  LDCU.64 UR34, c[0x0][0x398] ;  /* 0x00007300ff2277ac */ /* 0x000e220008000a00 */
[----:B---3--:R-:W-:Y:S02]  /*ee440*/  PRMT R11, R18, 0x5410, R24 ;  /* 0x00005410120b7816 */ /* 0x008fe40000000018 */
[----:B------:R-:W3:Y:S01]  /*ee450*/  LDL.LU R18, [R1+0x104] ;  /* 0x0001040001127983 */ /* 0x000ee20000300800 */
[----:B------:R-:W-:Y:S02]  /*ee460*/  ISETP.LT.AND P1, PT, R17, UR28, !P0 ;  /* 0x0000001c11007c0c */ /* 0x000fe4000c721270 */
[----:B------:R-:W-:Y:S02]  /*ee470*/  ISETP.LT.AND P0, PT, R0, UR52, !P0 ;  /* 0x0000003400007c0c */ /* 0x000fe4000c701270 */
[----:B------:R-:W-:Y:S01]  /*ee480*/  LOP3.LUT R27, R27, 0xfffffeff, RZ, 0xc0, !PT ;  /* 0xfffffeff1b1b7812 */ /* 0x000fe200078ec0ff */
[----:B------:R2:W-:Y:S01]  /*ee490*/  STL [R1+0x94], R11 ;  /* 0x0000940b01007387 */ /* 0x0005e20000100800 */
[----:B------:R-:W0:Y:S07]  /*ee4a0*/  LDCU UR52, c[0x0][0x398] ;  /* 0x00007300ff3477ac */ /* 0x000e2e0008000800 */
[----:B------:R-:W-:-:S04]  /*ee4b0*/  @P1 LOP3.LUT R27, R27, 0x100, RZ, 0xfc, !PT ;  /* 0x000001001b1b1812 */ /* 0x000fc800078efcff */
[----:B------:R-:W-:-:S04]  /*ee4c0*/  LOP3.LUT R27, R27, 0xffffff7f, RZ, 0xc0, !PT ;  /* 0xffffff7f1b1b7812 */ /* 0x000fc800078ec0ff */
[----:B------:R-:W-:-:S04]  /*ee4d0*/  @P0 LOP3.LUT R27, R27, 0x80, RZ, 0xfc, !PT ;  /* 0x000000801b1b0812 */ /* 0x000fc800078efcff */
[----:B------:R-:W-:Y:S02]  /*ee4e0*/  LOP3.LUT R27, R27, 0xffffffbf, RZ, 0xc0, !PT ;  /* 0xffffffbf1b1b7812 */ /* 0x000fe400078ec0ff */
[----:B--2---:R-:W-:Y:S02]  /*ee4f0*/  PRMT R11, R15, 0x5410, R16 ;  /* 0x000054100f0b7816 */ /* 0x004fe40000000010 */
[----:B------:R-:W2:Y:S04]  /*ee500*/  LDL.LU R16, [R1+0x100] ;  /* 0x0001000001107983 */ /* 0x000ea80000300800 */
[----:B------:R-:W2:Y:S04]  /*ee510*/  LDL.LU R15, [R1+0x344] ;  /* 0x00034400010f7983 */ /* 0x000ea80000300800 */
[----:B------:R0:W-:Y:S02]  /*ee520*/  STL [R1+0x98], R11 ;  /* 0x0000980b01007387 */ /* 0x0001e40000100800 */
[----:B0-----:R-:W-:-:S05]  /*ee530*/  VIADD R11, R29, 0x40 ;  /* 0x000000401d0b7836 */ /* 0x001fca0000000000 */
[----:B------:R-:W-:Y:S02]  /*ee540*/  ISETP.GE.AND P0, PT, R11, UR37, PT ;  /* 0x000000250b007c0c */ /* 0x000fe4000bf06270 */
[----:B------:R-:W-:Y:S01]  /*ee550*/  PRMT R11, R12, 0x5410, R23 ;  /* 0x000054100c0b7816 */ /* 0x000fe20000000017 */
[----:B------:R-:W0:Y:S01]  /*ee560*/  LDCU.64 UR36, c[0x0][0x398] ;  /* 0x00007300ff2477ac */ /* 0x000e220008000a00 */
[----:B------:R-:W2:Y:S01]  /*ee570*/  LDL.LU R12, [R1+0xd0] ;  /* 0x0000d000010c7983 */ /* 0x000ea20000300800 */
[----:B------:R-:W-:Y:S02]  /*ee580*/  ISETP.LT.AND P1, PT, R17, UR34, !P0 ;  /* 0x0000002211007c0c */ /* 0x000fe4000c721270 */
[----:B------:R-:W-:Y:S01]  /*ee590*/  ISETP.LT.AND P0, PT, R0, UR51, !P0 ;  /* 0x0000003300007c0c */ /* 0x000fe2000c701270 */
[----:B------:R1:W-:Y:S01]  /*ee5a0*/  STL [R1+0x9c], R11 ;  /* 0x00009c0b01007387 */ /* 0x0003e20000100800 */
[----:B------:R-:W-:Y:S01]  /*ee5b0*/  PRMT R21, R21, 0x5410, R22 ;  /* 0x0000541015157816 */ /* 0x000fe20000000016 */
[----:B------:R-:W0:Y:S08]  /*ee5c0*/  LDCU UR51, c[0x0][0x398] ;  /* 0x00007300ff3377ac */ /* 0x000e300008000800 */
[----:B------:R-:W-:Y:S01]  /*ee5d0*/  @P1 LOP3.LUT R27, R27, 0x40, RZ, 0xfc, !PT ;  /* 0x000000401b1b1812 */ /* 0x000fe200078efcff */
[----:B-1----:R-:W-:-:S03]  /*ee5e0*/  VIADD R11, R29, 0x3f ;  /* 0x0000003f1d0b7836 */ /* 0x002fc60000000000 */
[----:B------:R-:W-:-:S04]  /*ee5f0*/  LOP3.LUT R27, R27, 0xffffffdf, RZ, 0xc0, !PT ;  /* 0xffffffdf1b1b7812 */ /* 0x000fc800078ec0ff */
[----:B------:R-:W-:Y:S02]  /*ee600*/  @P0 LOP3.LUT R27, R27, 0x20, RZ, 0xfc, !PT ;  /* 0x000000201b1b0812 */ /* 0x000fe400078efcff */
[----:B------:R-:W-:Y:S02]  /*ee610*/  ISETP.GE.AND P0, PT, R11, UR33, PT ;  /* 0x000000210b007c0c */ /* 0x000fe4000bf06270 */
[----:B----4-:R-:W-:Y:S01]  /*ee620*/  PRMT R11, R19, 0x5410, R20 ;  /* 0x00005410130b7816 */ /* 0x010fe20000000014 */
[----:B------:R1:W-:Y:S01]  /*ee630*/  STL [R1+0x70], R21 ;  /* 0x0000701501007387 */ /* 0x0003e20000100800 */
[----:B------:R-:W-:Y:S01]  /*ee640*/  LOP3.LUT R27, R27, 0xffffffef, RZ, 0xc0, !PT ;  /* 0xffffffef1b1b7812 */ /* 0x000fe200078ec0ff */
[----:B------:R-:W4:Y:S02]  /*ee650*/  LDCU.64 UR32, c[0x0][0x398] ;  /* 0x00007300ff2077ac */ /* 0x000f240008000a00 */
[----:B-1----:R-:W4:Y:S04]  /*ee660*/  LDL.LU R21, [R1+0xd4] ;  /* 0x0000d40001157983 */ /* 0x002f280000300800 */
[----:B------:R-:W4:Y:S04]  /*ee670*/  LDL.LU R20, [R1+0x34c] ;  /* 0x00034c0001147983 */ /* 0x000f280000300800 */
[----:B------:R3:W-:Y:S02]  /*ee680*/  STL [R1+0x74], R11 ;  /* 0x0000740b01007387 */ /* 0x0007e40000100800 */
[----:B---3--:R-:W-:-:S02]  /*ee690*/  PRMT R11, R2, 0x5410, R18 ;  /* 0x00005410020b7816 */ /* 0x008fc40000000012 */
[----:B------:R-:W3:Y:S01]  /*ee6a0*/  LDL.LU R2, [R1+0x36cc] ;  /* 0x0036cc0001027983 */ /* 0x000ee20000300800 */
[----:B0-----:R-:W-:Y:S02]  /*ee6b0*/  ISETP.LT.AND P1, PT, R17, UR36, !P0 ;  /* 0x0000002411007c0c */ /* 0x001fe4000c721270 */
[----:B------:R-:W-:Y:S01]  /*ee6c0*/  ISETP.LT.AND P0, PT, R0, UR49, !P0 ;  /* 0x0000003100007c0c */ /* 0x000fe2000c701270 */
[----:B------:R-:W4:Y:S04]  /*ee6d0*/  LDL.LU R19, [R1+0xd8] ;  /* 0x0000d80001137983 */ /* 0x000f280000300800 */
[----:B------:R-:W4:Y:S04]  /*ee6e0*/  LDL.LU R18, [R1+0x1f4] ;  /* 0x0001f40001127983 */ /* 0x000f280000300800 */
[----:B------:R0:W-:Y:S01]  /*ee6f0*/  STL [R1+0x78], R11 ;  /* 0x0000780b01007387 */ /* 0x0001e20000100800 */
[----:B------:R-:W1:Y:S01]  /*ee700*/  LDCU UR49, c[0x0][0x398] ;  /* 0x00007300ff3177ac */ /* 0x000e620008000800 */
[----:B------:R-:W-:Y:S01]  /*ee710*/  @P1 LOP3.LUT R27, R27, 0x10, RZ, 0xfc, !PT ;  /* 0x000000101b1b1812 */ /* 0x000fe200078efcff */
[----:B0-----:R-:W-:-:S03]  /*ee720*/  VIADD R11, R29, 0x3e ;  /* 0x0000003e1d0b7836 */ /* 0x001fc60000000000 */
[----:B------:R-:W-:-:S04]  /*ee730*/  LOP3.LUT R27, R27, 0xfffffff7, RZ, 0xc0, !PT ;  /* 0xfffffff71b1b7812 */ /* 0x000fc800078ec0ff */
[----:B------:R-:W-:Y:S02]  /*ee740*/  @P0 LOP3.LUT R27, R27, 0x8, RZ, 0xfc, !PT ;  /* 0x000000081b1b0812 */ /* 0x000fe400078efcff */
[----:B------:R-:W-:Y:S01]  /*ee750*/  ISETP.GE.AND P0, PT, R11, UR31, PT ;  /* 0x0000001f0b007c0c */ /* 0x000fe2000bf06270 */
[----:B------:R-:W0:Y:S01]  /*ee760*/  LDCU.64 UR30, c[0x0][0x398] ;  /* 0x00007300ff1e77ac */ /* 0x000e220008000a00 */
[----:B--2---:R-:W-:Y:S02]  /*ee770*/  PRMT R11, R15, 0x5410, R16 ;  /* 0x000054100f0b7816 */ /* 0x004fe40000000010 */
[----:B------:R-:W2:Y:S04]  /*ee780*/  LDL.LU R16, [R1+0xc0] ;  /* 0x0000c00001107983 */ /* 0x000ea80000300800 */
[----:B------:R-:W2:Y:S04]  /*ee790*/  LDL.LU R15, [R1+0x1f0] ;  /* 0x0001f000010f7983 */ /* 0x000ea80000300800 */
[----:B------:R3:W-:Y:S02]  /*ee7a0*/  STL [R1+0x7c], R11 ;  /* 0x00007c0b01007387 */ /* 0x0007e40000100800 */
[----:B---3--:R-:W-:-:S02]  /*ee7b0*/  PRMT R11, R2, 0x5410, R12 ;  /* 0x00005410020b7816 */ /* 0x008fc4000000000c */
[----:B------:R-:W3:Y:S04]  /*ee7c0*/  LDL.LU R2, [R1+0x36c8] ;  /* 0x0036c80001027983 */ /* 0x000ee80000300800 */
[----:B------:R-:W2:Y:S04]  /*ee7d0*/  LDL.LU R22, [R1+0xc4] ;  /* 0x0000c40001167983 */ /* 0x000ea80000300800 */
[----:B------:R-:W2:Y:S01]  /*ee7e0*/  LDL.LU R12, [R1+0x1d8] ;  /* 0x0001d800010c7983 */ /* 0x000ea20000300800 */
[----:B----4-:R-:W-:Y:S02]  /*ee7f0*/  ISETP.LT.AND P1, PT, R17, UR32, !P0 ;  /* 0x0000002011007c0c */ /* 0x010fe4000c721270 */
[----:B------:R-:W-:-:S02]  /*ee800*/  ISETP.LT.AND P0, PT, R0, UR48, !P0 ;  /* 0x0000003000007c0c */ /* 0x000fc4000c701270 */
[----:B------:R-:W-:Y:S01]  /*ee810*/  LOP3.LUT R27, R27, 0xfffffffb, RZ, 0xc0, !PT ;  /* 0xfffffffb1b1b7812 */ /* 0x000fe200078ec0ff */
[----:B------:R4:W-:Y:S01]  /*ee820*/  STL [R1+0xd0], R11 ;  /* 0x0000d00b01007387 */ /* 0x0009e20000100800 */
[----:B------:R-:W0:Y:S07]  /*ee830*/  LDCU UR48, c[0x0][0x39c] ;  /* 0x00007380ff3077ac */ /* 0x000e2e0008000800 */
[----:B------:R-:W-:Y:S01]  /*ee840*/  @P1 LOP3.LUT R27, R27, 0x4, RZ, 0xfc, !PT ;  /* 0x000000041b1b1812 */ /* 0x000fe200078efcff */
[----:B----4-:R-:W-:-:S03]  /*ee850*/  VIADD R11, R29, 0x3d ;  /* 0x0000003d1d0b7836 */ /* 0x010fc60000000000 */
[----:B------:R-:W-:-:S04]  /*ee860*/  LOP3.LUT R27, R27, 0xfffffffd, RZ, 0xc0, !PT ;  /* 0xfffffffd1b1b7812 */ /* 0x000fc800078ec0ff */
[----:B------:R-:W-:Y:S02]  /*ee870*/  @P0 LOP3.LUT R27, R27, 0x2, RZ, 0xfc, !PT ;  /* 0x000000021b1b0812 */ /* 0x000fe400078efcff */
[----:B------:R-:W-:Y:S02]  /*ee880*/  ISETP.GE.AND P0, PT, R11, UR39, PT ;  /* 0x000000270b007c0c */ /* 0x000fe4000bf06270 */
[----:B------:R-:W-:Y:S02]  /*ee890*/  LOP3.LUT R27, R27, 0xfffffffe, RZ, 0xc0, !PT ;  /* 0xfffffffe1b1b7812 */ /* 0x000fe400078ec0ff */
[----:B0-----:R-:W-:Y:S02]  /*ee8a0*/  ISETP.LT.AND P1, PT, R17, UR30, !P0 ;  /* 0x0000001e11007c0c */ /* 0x001fe4000c721270 */
[----:B------:R-:W-:Y:S01]  /*ee8b0*/  PRMT R11, R20, 0x5410, R21 ;  /* 0x00005410140b7816 */ /* 0x000fe20000000015 */
[----:B------:R-:W0:Y:S10]  /*ee8c0*/  LDCU.64 UR38, c[0x0][0x398] ;  /* 0x00007300ff2677ac */ /* 0x000e340008000a00 */
[----:B------:R-:W-:-:S05]  /*ee8d0*/  @P1 LOP3.LUT R27, R27, 0x1, RZ, 0xfc, !PT ;  /* 0x000000011b1b1812 */ /* 0x000fca00078efcff */
[----:B------:R-:W-:Y:S04]  /*ee8e0*/  STL [R1+0x3668], R27 ;  /* 0x0036681b01007387 */ /* 0x000fe80000100800 */
[----:B------:R-:W4:Y:S04]  /*ee8f0*/  LDL.LU R21, [R1+0xc8] ;  /* 0x0000c80001157983 */ /* 0x000f280000300800 */
[----:B------:R-:W4:Y:S01]  /*ee900*/  LDL.LU R20, [R1+0x1dc] ;  /* 0x0001dc0001147983 */ /* 0x000f220000300800 */
[----:B------:R-:W-:-:S03]  /*ee910*/  ISETP.LT.AND P0, PT, R0, UR47, !P0 ;  /* 0x0000002f00007c0c */ /* 0x000fc6000c701270 */
[----:B------:R0:W-:Y:S04]  /*ee920*/  STL [R1+0xd4], R11 ;  /* 0x0000d40b01007387 */ /* 0x0001e80000100800 */
[----:B------:R-:W4:Y:S04]  /*ee930*/  LDL.LU R24, [R1+0xf8] ;  /* 0x0000f80001187983 */ /* 0x000f280000300800 */
[----:B------:R-:W4:Y:S01]  /*ee940*/  LDL.LU R23, [R1+0x1c8] ;  /* 0x0001c80001177983 */ /* 0x000f220000300800 */
[----:B------:R-:W1:Y:S01]  /*ee950*/  LDCU.64 UR46, c[0x0][0x398] ;  /* 0x00007300ff2e77ac */ /* 0x000e620008000a00 */
[----:B0-----:R-:W-:-:S05]  /*ee960*/  PRMT R11, R18, 0x5410, R19 ;  /* 0x00005410120b7816 */ /* 0x001fca0000000013 */
[----:B------:R0:W-:Y:S04]  /*ee970*/  STL [R1+0xd8], R11 ;  /* 0x0000d80b01007387 */ /* 0x0001e80000100800 */
[----:B------:R-:W4:Y:S04]  /*ee980*/  LDL.LU R19, [R1+0xf4] ;  /* 0x0000f40001137983 */ /* 0x000f280000300800 */
[----:B------:R-:W4:Y:S01]  /*ee990*/  LDL.LU R18, [R1+0x1cc] ;  /* 0x0001cc0001127983 */ /* 0x000f220000300800 */
[----:B0-----:R-:W-:Y:S01]  /*ee9a0*/  VIADD R11, R29, 0x3c ;  /* 0x0000003c1d0b7836 */ /* 0x001fe20000000000 */
[----:B---3--:R-:W-:-:S04]  /*ee9b0*/  LOP3.LUT R2, R2, 0x7fffffff, RZ, 0xc0, !PT ;  /* 0x7fffffff02027812 */ /* 0x008fc800078ec0ff */
[----:B------:R-:W-:Y:S02]  /*ee9c0*/  @P0 LOP3.LUT R2, R2, 0x80000000, RZ, 0xfc, !PT ;  /* 0x8000000002020812 */ /* 0x000fe400078efcff */
[----:B------:R-:W-:Y:S02]  /*ee9d0*/  ISETP.GE.AND P0, PT, R11, UR41, PT ;  /* 0x000000290b007c0c */ /* 0x000fe4000bf06270 */
[----:B--2---:R-:W-:Y:S01]  /*ee9e0*/  PRMT R11, R15, 0x5410, R16 ;  /* 0x000054100f0b7816 */ /* 0x004fe20000000010 */
[----:B------:R-:W0:Y:S01]  /*ee9f0*/  LDCU.64 UR40, c[0x0][0x398] ;  /* 0x00007300ff2877ac */ /* 0x000e220008000a00 */
[----:B------:R-:W2:Y:S04]  /*eea00*/  LDL.LU R16, [R1+0xf0] ;  /* 0x0000f00001107983 */ /* 0x000ea80000300800 */
[----:B------:R-:W2:Y:S04]  /*eea10*/  LDL.LU R15, [R1+0x1c0] ;  /* 0x0001c000010f7983 */ /* 0x000ea80000300800 */
[----:B------:R3:W-:Y:S02]  /*eea20*/  STL [R1+0xc0], R11 ;  /* 0x0000c00b01007387 */ /* 0x0007e40000100800 */
[----:B---3--:R-:W-:-:S02]  /*eea30*/  PRMT R11, R12, 0x5410, R22 ;  /* 0x000054100c0b7816 */ /* 0x008fc40000000016 */
[----:B------:R-:W3:Y:S04]  /*eea40*/  LDL.LU R22, [R1+0xdc] ;  /* 0x0000dc0001167983 */ /* 0x000ee80000300800 */
[----:B------:R-:W3:Y:S01]  /*eea50*/  LDL.LU R12, [R1+0x1c4] ;  /* 0x0001c400010c7983 */ /* 0x000ee20000300800 */
[----:B------:R-:W-:Y:S02]  /*eea60*/  ISETP.LT.AND P1, PT, R17, UR38, !P0 ;  /* 0x0000002611007c0c */ /* 0x000fe4000c721270 */
[----:B------:R-:W-:Y:S02]  /*eea70*/  ISETP.LT.AND P0, PT, R0, UR45, !P0 ;  /* 0x0000002d00007c0c */ /* 0x000fe4000c701270 */
[----:B------:R-:W-:Y:S01]  /*eea80*/  LOP3.LUT R2, R2, 0xbfffffff, RZ, 0xc0, !PT ;  /* 0xbfffffff02027812 */ /* 0x000fe200078ec0ff */
[----:B------:R0:W-:Y:S08]  /*eea90*/  STL [R1+0xc4], R11 ;  /* 0x0000c40b01007387 */ /* 0x0001f00000100800 */
[----:B------:R-:W-:Y:S01]  /*eeaa0*/  @P1 LOP3.LUT R2, R2, 0x40000000, RZ, 0xfc, !PT ;  /* 0x4000000002021812 */ /* 0x000fe200078efcff */
[----:B0-----:R-:W-:-:S03]  /*eeab0*/  VIADD R11, R29, 0x3b ;  /* 0x0000003b1d0b7836 */ /* 0x001fc60000000000 */
[----:B------:R-:W-:-:S04]  /*eeac0*/  LOP3.LUT R2, R2, 0xdfffffff, RZ, 0xc0, !PT ;  /* 0xdfffffff02027812 */ /* 0x000fc800078ec0ff */
[----:B------:R-:W-:Y:S02]  /*eead0*/  @P0 LOP3.LUT R2, R2, 0x20000000, RZ, 0xfc, !PT ;  /* 0x2000000002020812 */ /* 0x000fe400078efcff */
[----:B------:R-:W-:Y:S01]  /*eeae0*/  ISETP.GE.AND P0, PT, R11, UR29, PT ;  /* 0x0000001d0b007c0c */ /* 0x000fe2000bf06270 */
[----:B------:R-:W0:Y:S03]  /*eeaf0*/  LDCU.64 UR28, c[0x0][0x398] ;  /* 0x00007300ff1c77ac */ /* 0x000e260008000a00 */
[----:B------:R-:W-:Y:S02]  /*eeb00*/  ISETP.LT.AND P1, PT, R17, UR40, !P0 ;  /* 0x0000002811007c0c */ /* 0x000fe4000c721270 */
[----:B----4-:R-:W-:Y:S02]  /*eeb10*/  PRMT R11, R20, 0x5410, R21 ;  /* 0x00005410140b7816 */ /* 0x010fe40000000015 */
[----:B------:R-:W4:Y:S04]  /*eeb20*/  LDL.LU R21, [R1+0x30] ;  /* 0x0000300001157983 */ /* 0x000f280000300800 */
[----:B------:R-:W4:Y:S01]  /*eeb30*/  LDL.LU R20, [R1+0x1ac] ;  /* 0x0001ac0001147983 */ /* 0x000f220000300800 */
[----:B------:R-:W-:-:S02]  /*eeb40*/  ISETP.LT.AND P0, PT, R0, UR44, !P0 ;  /* 0x0000002c00007c0c */ /* 0x000fc4000c701270 */
[----:B------:R-:W-:Y:S01]  /*eeb50*/  LOP3.LUT R2, R2, 0xefffffff, RZ, 0xc0, !PT ;  /* 0xefffffff02027812 */ /* 0x000fe200078ec0ff */
[----:B------:R0:W-:Y:S01]  /*eeb60*/  STL [R1+0xc8], R11 ;  /* 0x0000c80b01007387 */ /* 0x0001e20000100800 */
[----:B------:R-:W-:Y:S01]  /*eeb70*/  PRMT R23, R23, 0x5410, R24 ;  /* 0x0000541017177816 */ /* 0x000fe20000000018 */
[----:B------:R-:W1:Y:S01]  /*eeb80*/  LDCU.64 UR44, c[0x0][0x398] ;  /* 0x00007300ff2c77ac */ /* 0x000e620008000a00 */
[----:B------:R-:W-:-:S04]  /*eeb90*/  @P1 LOP3.LUT R2, R2, 0x10000000, RZ, 0xfc, !PT ;  /* 0x1000000002021812 */ /* 0x000fc800078efcff */
[----:B------:R-:W-:Y:S01]  /*eeba0*/  LOP3.LUT R2, R2, 0xf7ffffff, RZ, 0xc0, !PT ;  /* 0xf7ffffff02027812 */ /* 0x000fe200078ec0ff */
[----:B0-----:R-:W-:-:S03]  /*eebb0*/  VIADD R11, R29, 0x3a ;  /* 0x0000003a1d0b7836 */ /* 0x001fc60000000000 */
[----:B------:R-:W-:Y:S02]  /*eebc0*/  @P0 LOP3.LUT R2, R2, 0x8000000, RZ, 0xfc, !PT ;  /* 0x0800000002020812 */ /* 0x000fe400078efcff */
[----:B------:R-:W-:Y:S01]  /*eebd0*/  ISETP.GE.AND P0, PT, R11, UR35, PT ;  /* 0x000000230b007c0c */ /* 0x000fe2000bf06270 */
[----:B------:R-:W-:Y:S01]  /*eebe0*/  STL [R1+0x50], R23 ;  /* 0x0000501701007387 */ /* 0x000fe20000100800 */
[----:B------:R-:W-:-:S03]  /*eebf0*/  PRMT R11, R18, 0x5410, R19 ;  /* 0x00005410120b7816 */ /* 0x000fc60000000013 */
[----:B------:R-:W4:Y:S01]  /*eec00*/  LDL.LU R19, [R1+0x34] ;  /* 0x0000340001137983 */ /* 0x000f220000300800 */
[----:B------:R-:W-:-:S03]  /*eec10*/  ISETP.LT.AND P1, PT, R17, UR28, !P0 ;  /* 0x0000001c11007c0c */ /* 0x000fc6000c721270 */
[----:B------:R-:W4:Y:S04]  /*eec20*/  LDL.LU R18, [R1+0x1a8] ;  /* 0x0001a80001127983 */ /* 0x000f280000300800 */
[----:B------:R2:W-:Y:S01]  /*eec30*/  STL [R1+0x54], R11 ;  /* 0x0000540b01007387 */ /* 0x0005e20000100800 */
[----:B------:R-:W-:Y:S02]  /*eec40*/  ISETP.LT.AND P0, PT, R0, UR43, !P0 ;  /* 0x0000002b00007c0c */ /* 0x000fe4000c701270 */
[----:B------:R-:W-:Y:S01]  /*eec50*/  LOP3.LUT R2, R2, 0xfbffffff, RZ, 0xc0, !PT ;  /* 0xfbffffff02027812 */ /* 0x000fe200078ec0ff */
[----:B------:R-:W0:Y:S03]  /*eec60*/  LDCU.64 UR34, c[0x0][0x398] ;  /* 0x00007300ff2277ac */ /* 0x000e260008000a00 */
[----:B------:R-:W-:-:S04]  /*eec70*/  @P1 LOP3.LUT R2, R2, 0x4000000, RZ, 0xfc, !PT ;  /* 0x0400000002021812 */ /* 0x000fc800078efcff */
[----:B------:R-:W-:-:S04]  /*eec80*/  LOP3.LUT R2, R2, 0xfdffffff, RZ, 0xc0, !PT ;  /* 0xfdffffff02027812 */ /* 0x000fc800078ec0ff */
[----:B------:R-:W-:Y:S02]  /*eec90*/  @P0 LOP3.LUT R2, R2, 0x2000000, RZ, 0xfc, !PT ;  /* 0x0200000002020812 */ /* 0x000fe400078efcff */
[----:B--2---:R-:W-:Y:S02]  /*eeca0*/  PRMT R11, R15, 0x5410, R16 ;  /* 0x000054100f0b7816 */ /* 0x004fe40000000010 */
[----:B------:R-:W2:Y:S04]  /*eecb0*/  LDL.LU R16, [R1+0x38] ;  /* 0x0000380001107983 */ /* 0x000ea80000300800 */
[----:B------:R-:W2:Y:S04]  /*eecc0*/  LDL.LU R15, [R1+0x1a4] ;  /* 0x0001a400010f7983 */ /* 0x000ea80000300800 */
[----:B------:R0:W-:Y:S04]  /*eecd0*/  STL [R1+0x58], R11 ;  /* 0x0000580b01007387 */ /* 0x0001e80000100800 */
[----:B------:R-:W2:Y:S01]  /*eece0*/  LDL.LU R28, [R1+0x3c] ;  /* 0x00003c00011c7983 */ /* 0x000ea20000300800 */
[----:B0-----:R-:W-:-:S05]  /*eecf0*/  VIADD R11, R29, 0x39 ;  /* 0x000000391d0b7836 */ /* 0x001fca0000000000 */
[----:B------:R-:W-:Y:S02]  /*eed00*/  ISETP.GE.AND P0, PT, R11, UR37, PT ;  /* 0x000000250b007c0c */ /* 0x000fe4000bf06270 */
[----:B---3--:R-:W-:Y:S01]  /*eed10*/  PRMT R11, R12, 0x5410, R22 ;  /* 0x000054100c0b7816 */ /* 0x008fe20000000016 */
[----:B------:R-:W0:Y:S01]  /*eed20*/  LDCU.64 UR36, c[0x0][0x398] ;  /* 0x00007300ff2477ac */ /* 0x000e220008000a00 */
[----:B------:R-:W3:Y:S01]  /*eed30*/  LDL.LU R12, [R1+0x1a0] ;  /* 0x0001a000010c7983 */ /* 0x000ee20000300800 */
[----:B------:R-:W-:-:S03]  /*eed40*/  ISETP.LT.AND P1, PT, R17, UR34, !P0 ;  /* 0x0000002211007c0c */ /* 0x000fc6000c721270 */
[----:B------:R4:W-:Y:S01]  /*eed50*/  STL [R1+0x5c], R11 ;  /* 0x00005c0b01007387 */ /* 0x0009e20000100800 */
[----:B------:R-:W-:-:S03]  /*eed60*/  ISETP.LT.AND P0, PT, R0, UR42, !P0 ;  /* 0x0000002a00007c0c */ /* 0x000fc6000c701270 */
[----:B------:R-:W3:Y:S01]  /*eed70*/  LDL.LU R24, [R1+0xcc] ;  /* 0x0000cc0001187983 */ /* 0x000ee20000300800 */
[----:B------:R-:W-:-:S03]  /*eed80*/  LOP3.LUT R2, R2, 0xfeffffff, RZ, 0xc0, !PT ;  /* 0xfeffffff02027812 */ /* 0x000fc600078ec0ff */
[----:B------:R-:W3:Y:S01]  /*eed90*/  LDL.LU R23, [R1+0x14c] ;  /* 0x00014c0001177983 */ /* 0x000ee20000300800 */
[----:B------:R-:W0:Y:S01]  /*eeda0*/  LDCU.64 UR42, c[0x0][0x398] ;  /* 0x00007300ff2a77ac */ /* 0x000e220008000a00 */
[----:B------:R-:W-:Y:S02]  /*eedb0*/  @P1 LOP3.LUT R2, R2, 0x1000000, RZ, 0xfc, !PT ;  /* 0x0100000002021812 */ /* 0x000fe400078efcff */
[----:B----4-:R-:W-:-:S05]  /*eedc0*/  PRMT R11, R20, 0x5410, R21 ;  /* 0x00005410140b7816 */ /* 0x010fca0000000015 */
[----:B------:R4:W-:Y:S04]  /*eedd0*/  STL [R1+0x30], R11 ;  /* 0x0000300b01007387 */ /* 0x0009e80000100800 */
[----:B------:R-:W3:Y:S04]  /*eede0*/  LDL.LU R22, [R1+0xbc] ;  /* 0x0000bc0001167983 */ /* 0x000ee80000300800 */
[----:B------:R-:W3:Y:S01]  /*eedf0*/  LDL.LU R21, [R1+0x144] ;  /* 0x0001440001157983 */ /* 0x000ee20000300800 */
[----:B------:R-:W-:-:S03]  /*eee00*/  LOP3.LUT R2, R2, 0xff7fffff, RZ, 0xc0, !PT ;  /* 0xff7fffff02027812 */ /* 0x000fc600078ec0ff */
[----:B------:R-:W3:Y:S01]  /*eee10*/  LDL.LU R20, [R1+0xb8] ;  /* 0x0000b80001147983 */ /* 0x000ee20000300800 */
[----:B----4-:R-:W-:Y:S01]  /*eee20*/  VIADD R11, R29, 0x38 ;  /* 0x000000381d0b7836 */ /* 0x010fe20000000000 */
[----:B------:R-:W-:-:S04]  /*eee30*/  @P0 LOP3.LUT R2, R2, 0x800000, RZ, 0xfc, !PT ;  /* 0x0080000002020812 */ /* 0x000fc800078efcff */
[----:B------:R-:W-:Y:S02]  /*eee40*/  ISETP.GE.AND P0, PT, R11, UR33, PT ;  /* 0x000000210b007c0c */ /* 0x000fe4000bf06270 */
[----:B------:R-:W-:Y:S01]  /*eee50*/  LOP3.LUT R2, R2, 0xffbfffff, RZ, 0xc0, !PT ;  /* 0xffbfffff02027812 */ /* 0x000fe200078ec0ff */
[----:B------:R-:W4:Y:S01]  /*eee60*/  LDCU.64 UR32, c[0x0][0x398] ;  /* 0x00007300ff2077ac */ /* 0x000f220008000a00 */
[----:B0-----:R-:W-:Y:S02]  /*eee70*/  ISETP.LT.AND P1, PT, R17, UR36, !P0 ;  /* 0x0000002411007c0c */ /* 0x001fe4000c721270 */
[----:B------:R-:W-:Y:S02]  /*eee80*/  PRMT R11, R18, 0x5410, R19 ;  /* 0x00005410120b7816 */ /* 0x000fe40000000013 */
[----:B------:R-:W3:Y:S04]  /*eee90*/  LDL.LU R19, [R1+0x140] ;  /* 0x0001400001137983 */ /* 0x000ee80000300800 */
[----:B------:R2:W-:Y:S04]  /*eeea0*/  STL [R1+0x34], R11 ;  /* 0x0000340b01007387 */ /* 0x0005e80000100800 */
[----:B------:R-:W3:Y:S01]  /*eeeb0*/  LDL.LU R18, [R1+0x4c] ;  /* 0x00004c0001127983 */ /* 0x000ee20000300800 */
[----:B------:R-:W-:Y:S01]  /*eeec0*/  ISETP.LT.AND P0, PT, R0, UR26, !P0 ;  /* 0x0000001a00007c0c */ /* 0x000fe2000c701270 */
[----:B------:R-:W-:Y:S01]  /*eeed0*/  VIADD R27, R29, 0x18 ;  /* 0x000000181d1b7836 */ /* 0x000fe20000000000 */
[----:B------:R-:W0:Y:S01]  /*eeee0*/  LDCU UR26, c[0x0][0x39c] ;  /* 0x00007380ff1a77ac */ /* 0x000e220008000800 */
[----:B------:R-:W-:-:S04]  /*eeef0*/  @P1 LOP3.LUT R2, R2, 0x400000, RZ, 0xfc, !PT ;  /* 0x0040000002021812 */ /* 0x000fc800078efcff */
[----:B------:R-:W-:-:S06]  /*eef00*/  LOP3.LUT R2, R2, 0xffdfffff, RZ, 0xc0, !PT ;  /* 0xffdfffff02027812 */ /* 0x000fcc00078ec0ff */
[----:B------:R-:W-:Y:S02]  /*eef10*/  @P0 LOP3.LUT R2, R2, 0x200000, RZ, 0xfc, !PT ;  /* 0x0020000002020812 */ /* 0x000fe400078efcff */
[----:B--2---:R-:W-:Y:S02]  /*eef20*/  PRMT R11, R15, 0x5410, R16 ;  /* 0x000054100f0b7816 */ /* 0x004fe40000000010 */
        /* <DEDUP_REMOVED lines=8> */
[----:B----4-:R-:W-:Y:S02]  /*eefb0*/  ISETP.LT.AND P1, PT, R17, UR32, !P0 ;  /* 0x0000002011007c0c */ /* 0x010fe4000c721270 */
[----:B------:R-:W-:Y:S02]  /*eefc0*/  ISETP.LT.AND P0, PT, R0, UR24, !P0 ;  /* 0x0000001800007c0c */ /* 0x000fe4000c701270 */
[----:B------:R-:W-:Y:S01]  /*eefd0*/  LOP3.LUT R2, R2, 0xffefffff, RZ, 0xc0, !PT ;  /* 0xffefffff02027812 */ /* 0x000fe200078ec0ff */
[----:B------:R4:W-:Y:S01]  /*eefe0*/  STL [R1+0x3c], R11 ;  /* 0x00003c0b01007387 */ /* 0x0009e20000100800 */
[----:B------:R-:W-:-:S02]  /*eeff0*/  PRMT R23, R23, 0x5410, R24 ;  /* 0x0000541017177816 */ /* 0x000fc40000000018 */
[----:B------:R-:W-:-:S05]  /*ef000*/  PRMT R19, R19, 0x5410, R20 ;  /* 0x0000541013137816 */ /* 0x000fca0000000014 */
[----:B------:R-:W-:Y:S01]  /*ef010*/  @P1 LOP3.LUT R2, R2, 0x100000, RZ, 0xfc, !PT ;  /* 0x0010000002021812 */ /* 0x000fe200078efcff */
[----:B----4-:R-:W-:Y:S01]  /*ef020*/  VIADD R11, R29, 0x36 ;  /* 0x000000361d0b7836 */ /* 0x010fe20000000000 */
[----:B--2---:R-:W-:Y:S02]  /*ef030*/  PRMT R15, R5, 0x5410, R15 ;  /* 0x00005410050f7816 */ /* 0x004fe4000000000f */
[----:B------:R-:W-:Y:S01]  /*ef040*/  LOP3.LUT R2, R2, 0xfff7ffff, RZ, 0xc0, !PT ;  /* 0xfff7ffff02027812 */ /* 0x000fe200078ec0ff */
[----:B------:R-:W-:Y:S01]  /*ef050*/  VIADD R28, R29, 0x1f ;  /* 0x0000001f1d1c7836 */ /* 0x000fe20000000000 */
[----:B------:R-:W2:Y:S02]  /*ef060*/  LDCU UR24, c[0x0][0x39c] ;  /* 0x00007380ff1877ac */ /* 0x000ea40008000800 */
[----:B------:R-:W-:Y:S02]  /*ef070*/  @P0 LOP3.LUT R2, R2, 0x80000, RZ, 0xfc, !PT ;  /* 0x0008000002020812 */ /* 0x000fe400078efcff */
[----:B------:R-:W-:Y:S01]  /*ef080*/  ISETP.GE.AND P0, PT, R11, UR39, PT ;  /* 0x000000270b007c0c */ /* 0x000fe2000bf06270 */
[----:B------:R-:W4:Y:S03]  /*ef090*/  LDCU.64 UR38, c[0x0][0x398] ;  /* 0x00007300ff2677ac */ /* 0x000f260008000a00 */
[----:B0-----:R-:W-:-:S02]  /*ef0a0*/  ISETP.LT.AND P1, PT, R17, UR30, !P0 ;  /* 0x0000001e11007c0c */ /* 0x001fc4000c721270 */
[----:B------:R-:W-:Y:S02]  /*ef0b0*/  ISETP.LT.AND P0, PT, R0, UR22, !P0 ;  /* 0x0000001600007c0c */ /* 0x000fe4000c701270 */
[----:B------:R-:W-:Y:S02]  /*ef0c0*/  LOP3.LUT R2, R2, 0xfffbffff, RZ, 0xc0, !PT ;  /* 0xfffbffff02027812 */ /* 0x000fe400078ec0ff */
[----:B------:R-:W-:Y:S01]  /*ef0d0*/  PRMT R11, R21, 0x5410, R22 ;  /* 0x00005410150b7816 */ /* 0x000fe20000000016 */
[----:B------:R-:W-:Y:S01]  /*ef0e0*/  STL [R1+0xb0], R23 ;  /* 0x0000b01701007387 */ /* 0x000fe20000100800 */
[C---:B------:R-:W-:Y:S02]  /*ef0f0*/  VIADD R24, R29.reuse, 0x17 ;  /* 0x000000171d187836 */ /* 0x040fe40000000000 */
[----:B------:R-:W-:Y:S01]  /*ef100*/  VIADD R20, R29, 0x13 ;  /* 0x000000131d147836 */ /* 0x000fe20000000000 */
[----:B------:R-:W0:Y:S01]  /*ef110*/  LDCU UR22, c[0x0][0x39c] ;  /* 0x00007380ff1677ac */ /* 0x000e220008000800 */
[----:B------:R1:W-:Y:S01]  /*ef120*/  STL [R1+0xb4], R11 ;  /* 0x0000b40b01007387 */ /* 0x0003e20000100800 */
[----:B------:R-:W-:-:S04]  /*ef130*/  @P1 LOP3.LUT R2, R2, 0x40000, RZ, 0xfc, !PT ;  /* 0x0004000002021812 */ /* 0x000fc800078efcff */
[----:B------:R-:W-:Y:S01]  /*ef140*/  LOP3.LUT R2, R2, 0xfffdffff, RZ, 0xc0, !PT ;  /* 0xfffdffff02027812 */ /* 0x000fe200078ec0ff */
[----:B-1----:R-:W-:-:S03]  /*ef150*/  VIADD R11, R29, 0x35 ;  /* 0x000000351d0b7836 */ /* 0x002fc60000000000 */
[----:B------:R-:W-:Y:S02]  /*ef160*/  @P0 LOP3.LUT R2, R2, 0x20000, RZ, 0xfc, !PT ;  /* 0x0002000002020812 */ /* 0x000fe400078efcff */
[----:B------:R-:W-:Y:S02]  /*ef170*/  ISETP.GE.AND P0, PT, R11, UR41, PT ;  /* 0x000000290b007c0c */ /* 0x000fe4000bf06270 */
[----:B------:R-:W-:Y:S02]  /*ef180*/  PRMT R11, R16, 0x5410, R18 ;  /* 0x00005410100b7816 */ /* 0x000fe40000000012 */
[----:B------:R-:W-:Y:S01]  /*ef190*/  LOP3.LUT R2, R2, 0xfffeffff, RZ, 0xc0, !PT ;  /* 0xfffeffff02027812 */ /* 0x000fe200078ec0ff */
[----:B------:R-:W-:Y:S01]  /*ef1a0*/  STL [R1+0xb8], R19 ;  /* 0x0000b81301007387 */ /* 0x000fe20000100800 */
[----:B----4-:R-:W-:Y:S02]  /*ef1b0*/  ISETP.LT.AND P1, PT, R17, UR38, !P0 ;  /* 0x0000002611007c0c */ /* 0x010fe4000c721270 */
[----:B------:R-:W-:Y:S01]  /*ef1c0*/  ISETP.LT.AND P0, PT, R0, UR4, !P0 ;  /* 0x0000000400007c0c */ /* 0x000fe2000c701270 */
[----:B------:R1:W-:Y:S04]  /*ef1d0*/  STL [R1+0x80], R11 ;  /* 0x0000800b01007387 */ /* 0x0003e80000100800 */
[----:B------:R-:W4:Y:S01]  /*ef1e0*/  LDL.LU R5, [R1+0x36c4] ;  /* 0x0036c40001057983 */ /* 0x000f220000300800 */
[----:B------:R-:W0:Y:S05]  /*ef1f0*/  LDCU.64 UR40, c[0x0][0x398] ;  /* 0x00007300ff2877ac */ /* 0x000e2a0008000a00 */
[----:B------:R-:W-:Y:S01]  /*ef200*/  @P1 LOP3.LUT R2, R2, 0x10000, RZ, 0xfc, !PT ;  /* 0x0001000002021812 */ /* 0x000fe200078efcff */
[----:B-1----:R-:W-:-:S02]  /*ef210*/  VIADD R11, R29, 0x34 ;  /* 0x000000341d0b7836 */ /* 0x002fc40000000000 */
[C---:B------:R-:W-:Y:S02]  /*ef220*/  VIADD R23, R29.reuse, 0x16 ;  /* 0x000000161d177836 */ /* 0x040fe40000000000 */
[C---:B------:R-:W-:Y:S01]  /*ef230*/  VIADD R22, R29.reuse, 0x15 ;  /* 0x000000151d167836 */ /* 0x040fe20000000000 */
[----:B------:R-:W-:Y:S01]  /*ef240*/  LOP3.LUT R2, R2, 0xffff7fff, RZ, 0xc0, !PT ;  /* 0xffff7fff02027812 */ /* 0x000fe200078ec0ff */
[----:B------:R1:W-:Y:S01]  /*ef250*/  STL [R1+0x84], R15 ;  /* 0x0000840f01007387 */ /* 0x0003e20000100800 */
[C---:B------:R-:W-:Y:S02]  /*ef260*/  VIADD R21, R29.reuse, 0x14 ;  /* 0x000000141d157836 */ /* 0x040fe40000000000 */
[----:B------:R-:W-:Y:S01]  /*ef270*/  VIADD R19, R29, 0x12 ;  /* 0x000000121d137836 */ /* 0x000fe20000000000 */
[----:B------:R-:W-:Y:S02]  /*ef280*/  @P0 LOP3.LUT R2, R2, 0x8000, RZ, 0xfc, !PT ;  /* 0x0000800002020812 */ /* 0x000fe400078efcff */
[----:B------:R-:W-:-:S02]  /*ef290*/  ISETP.GE.AND P0, PT, R11, UR29, PT ;  /* 0x0000001d0b007c0c */ /* 0x000fc4000bf06270 */
[----:B---3--:R-:W-:Y:S01]  /*ef2a0*/  PRMT R11, R14, 0x5410, R12 ;  /* 0x000054100e0b7816 */ /* 0x008fe2000000000c */
[----:B------:R-:W3:Y:S01]  /*ef2b0*/  LDCU.64 UR28, c[0x0][0x398] ;  /* 0x00007300ff1c77ac */ /* 0x000ee20008000a00 */
[----:B------:R-:W2:Y:S01]  /*ef2c0*/  LDL.LU R14, [R1+0x36c0] ;  /* 0x0036c000010e7983 */ /* 0x000ea20000300800 */
[----:B0-----:R-:W-:Y:S02]  /*ef2d0*/  ISETP.LT.AND P1, PT, R17, UR40, !P0 ;  /* 0x0000002811007c0c */ /* 0x001fe4000c721270 */
[----:B------:R-:W-:Y:S02]  /*ef2e0*/  ISETP.LT.AND P0, PT, R0, UR6, !P0 ;  /* 0x0000000600007c0c */ /* 0x000fe4000c701270 */
[----:B------:R-:W-:Y:S01]  /*ef2f0*/  LOP3.LUT R2, R2, 0xffffbfff, RZ, 0xc0, !PT ;  /* 0xffffbfff02027812 */ /* 0x000fe200078ec0ff */
[----:B------:R4:W-:Y:S01]  /*ef300*/  STL [R1+0x88], R11 ;  /* 0x0000880b01007387 */ /* 0x0009e20000100800 */
[C---:B------:R-:W-:Y:S02]  /*ef310*/  VIADD R18, R29.reuse, 0x11 ;  /* 0x000000111d127836 */ /* 0x040fe40000000000 */
[----:B------:R-:W-:-:S02]  /*ef320*/  VIADD R16, R29, 0x10 ;  /* 0x000000101d107836 */ /* 0x000fc40000000000 */
[C---:B-1----:R-:W-:Y:S02]  /*ef330*/  VIADD R15, R29.reuse, 0xf ;  /* 0x0000000f1d0f7836 */ /* 0x042fe40000000000 */
[----:B------:R-:W-:Y:S01]  /*ef340*/  VIADD R12, R29, 0xc ;  /* 0x0000000c1d0c7836 */ /* 0x000fe20000000000 */
[----:B------:R-:W0:Y:S01]  /*ef350*/  LDCU UR6, c[0x0][0x39c] ;  /* 0x00007380ff0677ac */ /* 0x000e220008000800 */
[----:B------:R-:W1:Y:S01]  /*ef360*/  LDCU UR4, c[0x0][0x39c] ;  /* 0x00007380ff0477ac */ /* 0x000e620008000800 */
[----:B------:R-:W-:-:S04]  /*ef370*/  @P1 LOP3.LUT R2, R2, 0x4000, RZ, 0xfc, !PT ;  /* 0x0000400002021812 */ /* 0x000fc800078efcff */
[----:B------:R-:W-:-:S04]  /*ef380*/  LOP3.LUT R2, R2, 0xffffdfff, RZ, 0xc0, !PT ;  /* 0xffffdfff02027812 */ /* 0x000fc800078ec0ff */
[----:B------:R-:W-:-:S04]  /*ef390*/  @P0 LOP3.LUT R2, R2, 0x2000, RZ, 0xfc, !PT ;  /* 0x0000200002020812 */ /* 0x000fc800078efcff */
[----:B------:R-:W-:Y:S02]  /*ef3a0*/  LOP3.LUT R2, R2, 0xffffefff, RZ, 0xc0, !PT ;  /* 0xffffefff02027812 */ /* 0x000fe400078ec0ff */
[----:B----4-:R-:W-:Y:S02]  /*ef3b0*/  PRMT R11, R5, 0x5410, R4 ;  /* 0x00005410050b7816 */ /* 0x010fe40000000004 */
[----:B------:R-:W4:Y:S04]  /*ef3c0*/  LDL.LU R4, [R1+0x36bc] ;  /* 0x0036bc0001047983 */ /* 0x000f280000300800 */
[----:B------:R-:W4:Y:S04]  /*ef3d0*/  LDL.LU R5, [R1+0x3620] ;  /* 0x0036200001057983 */ /* 0x000f280000300800 */
[----:B------:R0:W-:Y:S02]  /*ef3e0*/  STL [R1+0x20], R11 ;  /* 0x0000200b01007387 */ /* 0x0001e40000100800 */
[----:B0-----:R-:W-:-:S05]  /*ef3f0*/  VIADD R11, R29, 0x33 ;  /* 0x000000331d0b7836 */ /* 0x001fca0000000000 */
[----:B------:R-:W-:Y:S01]  /*ef400*/  ISETP.GE.AND P0, PT, R11, UR35, PT ;  /* 0x000000230b007c0c */ /* 0x000fe2000bf06270 */
[----:B------:R-:W0:Y:S01]  /*ef410*/  LDCU.64 UR34, c[0x0][0x398] ;  /* 0x00007300ff2277ac */ /* 0x000e220008000a00 */
[----:B--2---:R-:W-:Y:S02]  /*ef420*/  PRMT R11, R14, 0x5410, R3 ;  /* 0x000054100e0b7816 */ /* 0x004fe40000000003 */
[----:B------:R-:W2:Y:S01]  /*ef430*/  LDL.LU R3, [R1+0x36b8] ;  /* 0x0036b80001037983 */ /* 0x000ea20000300800 */
[----:B---3--:R-:W-:Y:S02]  /*ef440*/  ISETP.LT.AND P1, PT, R17, UR28, !P0 ;  /* 0x0000001c11007c0c */ /* 0x008fe4000c721270 */
[----:B------:R-:W-:Y:S01]  /*ef450*/  ISETP.LT.AND P0, PT, R0, UR8, !P0 ;  /* 0x0000000800007c0c */ /* 0x000fe2000c701270 */
[----:B------:R3:W-:Y:S01]  /*ef460*/  STL [R1+0x24], R11 ;  /* 0x0000240b01007387 */ /* 0x0007e20000100800 */
[----:B----4-:R-:W-:-:S09]  /*ef470*/  LOP3.LUT R5, R5, 0x1f0, RZ, 0xc0, !PT ;  /* 0x000001f005057812 */ /* 0x010fd200078ec0ff */
[----:B------:R-:W-:Y:S01]  /*ef480*/  @P1 LOP3.LUT R2, R2, 0x1000, RZ, 0xfc, !PT ;  /* 0x0000100002021812 */ /* 0x000fe200078efcff */
[C---:B---3--:R-:W-:Y:S01]  /*ef490*/  VIADD R11, R29.reuse, 0x32 ;  /* 0x000000321d0b7836 */ /* 0x048fe20000000000 */
[----:B------:R-:W-:Y:S01]  /*ef4a0*/  LOP3.LUT R4, R4, 0xbfffffff, RZ, 0xc0, !PT ;  /* 0xbfffffff04047812 */ /* 0x000fe200078ec0ff */
[----:B------:R-:W-:Y:S01]  /*ef4b0*/  VIADD R14, R29, 0xe ;  /* 0x0000000e1d0e7836 */ /* 0x000fe20000000000 */
[----:B------:R-:W-:Y:S01]  /*ef4c0*/  LOP3.LUT R2, R2, 0xfffff7ff, RZ, 0xc0, !PT ;  /* 0xfffff7ff02027812 */ /* 0x000fe200078ec0ff */
[----:B------:R-:W3:Y:S03]  /*ef4d0*/  LDCU UR8, c[0x0][0x39c] ;  /* 0x00007380ff0877ac */ /* 0x000ee60008000800 */
[----:B------:R-:W-:Y:S02]  /*ef4e0*/  @P0 LOP3.LUT R2, R2, 0x800, RZ, 0xfc, !PT ;  /* 0x0000080002020812 */ /* 0x000fe400078efcff */
[----:B------:R-:W-:Y:S01]  /*ef4f0*/  ISETP.GE.AND P0, PT, R11, UR37, PT ;  /* 0x000000250b007c0c */ /* 0x000fe2000bf06270 */
[----:B------:R-:W4:Y:S03]  /*ef500*/  LDCU.64 UR36, c[0x0][0x398] ;  /* 0x00007300ff2477ac */ /* 0x000f260008000a00 */
[----:B0-----:R-:W-:-:S02]  /*ef510*/  ISETP.LT.AND P1, PT, R17, UR34, !P0 ;  /* 0x0000002211007c0c */ /* 0x001fc4000c721270 */
[----:B------:R-:W-:Y:S02]  /*ef520*/  ISETP.LT.AND P0, PT, R0, UR10, !P0 ;  /* 0x0000000a00007c0c */ /* 0x000fe4000c701270 */
[----:B------:R-:W-:Y:S01]  /*ef530*/  LOP3.LUT R2, R2, 0xfffffbff, RZ, 0xc0, !PT ;  /* 0xfffffbff02027812 */ /* 0x000fe200078ec0ff */
[----:B------:R-:W-:Y:S01]  /*ef540*/  VIADD R11, R29, 0x31 ;  /* 0x000000311d0b7836 */ /* 0x000fe20000000000 */
[----:B--2---:R-:W-:Y:S01]  /*ef550*/  LOP3.LUT R3, R3, 0xbfffffff, RZ, 0xc0, !PT ;  /* 0xbfffffff03037812 */ /* 0x004fe200078ec0ff */
[----:B------:R0:W-:Y:S01]  /*ef560*/  STL [R1+0x28], R10 ;  /* 0x0000280a01007387 */ /* 0x0001e20000100800 */
[----:B------:R-:W2:Y:S05]  /*ef570*/  LDCU UR10, c[0x0][0x39c] ;  /* 0x00007380ff0a77ac */ /* 0x000eaa0008000800 */
        /* <DEDUP_REMOVED lines=8> */
[C---:B------:R-:W-:Y:S01]  /*ef600*/  VIADD R11, R29.reuse, 0x30 ;  /* 0x000000301d0b7836 */ /* 0x040fe20000000000 */
[----:B------:R4:W-:Y:S01]  /*ef610*/  STL [R1+0x2c], R8 ;  /* 0x00002c0801007387 */ /* 0x0009e20000100800 */
[----:B0-----:R-:W-:Y:S01]  /*ef620*/  VIADD R10, R29, 0x9 ;  /* 0x000000091d0a7836 */ /* 0x001fe20000000000 */
        /* <DEDUP_REMOVED lines=10> */
[----:B------:R1:W-:Y:S01]  /*ef6d0*/  STL [R1+0x60], R6 ;  /* 0x0000600601007387 */ /* 0x0003e20000100800 */
[----:B----4-:R-:W-:Y:S01]  /*ef6e0*/  VIADD R8, R29, 0xa ;  /* 0x0000000a1d087836 */ /* 0x010fe20000000000 */
[----:B------:R-:W4:Y:S05]  /*ef6f0*/  LDCU UR14, c[0x0][0x39c] ;  /* 0x00007380ff0e77ac */ /* 0x000f2a0008000800 */
[----:B------:R-:W-:-:S04]  /*ef700*/  @P1 LOP3.LUT R2, R2, 0x8, RZ, 0xfc, !PT ;  /* 0x0000000802021812 */ /* 0x000fc800078efcff */
[----:B------:R-:W-:-:S04]  /*ef710*/  LOP3.LUT R2, R2, 0xfffffffd, RZ, 0xc0, !PT ;  /* 0xfffffffd02027812 */ /* 0x000fc800078ec0ff */
[----:B------:R-:W-:Y:S02]  /*ef720*/  @P0 LOP3.LUT R2, R2, 0x2, RZ, 0xfc, !PT ;  /* 0x0000000202020812 */ /* 0x000fe400078efcff */
[----:B------:R-:W-:Y:S01]  /*ef730*/  ISETP.GE.AND P0, PT, R11, UR39, PT ;  /* 0x000000270b007c0c */ /* 0x000fe2000bf06270 */
[----:B------:R-:W-:Y:S01]  /*ef740*/  VIADD R11, R29, 0x2e ;  /* 0x0000002e1d0b7836 */ /* 0x000fe20000000000 */
[----:B------:R-:W2:Y:S02]  /*ef750*/  LDCU.64 UR38, c[0x0][0x398] ;  /* 0x00007300ff2677ac */ /* 0x000ea40008000a00 */
[----:B0-----:R-:W-:Y:S02]  /*ef760*/  ISETP.LT.AND P1, PT, R17, UR30, !P0 ;  /* 0x0000001e11007c0c */ /* 0x001fe4000c721270 */
[----:B------:R-:W-:Y:S02]  /*ef770*/  ISETP.LT.AND P0, PT, R0, UR16, !P0 ;  /* 0x0000001000007c0c */ /* 0x000fe4000c701270 */
[----:B------:R-:W-:Y:S01]  /*ef780*/  LOP3.LUT R2, R2, 0xfffffffe, RZ, 0xc0, !PT ;  /* 0xfffffffe02027812 */ /* 0x000fe200078ec0ff */
[----:B------:R0:W-:Y:S01]  /*ef790*/  STL [R1+0x1f4], R5 ;  /* 0x0001f40501007387 */ /* 0x0001e20000100800 */
[----:B-1----:R-:W-:Y:S01]  /*ef7a0*/  VIADD R6, R29, 0x1a ;  /* 0x0000001a1d067836 */ /* 0x002fe20000000000 */
[----:B------:R-:W1:Y:S08]  /*ef7b0*/  LDCU UR16, c[0x0][0x39c] ;  /* 0x00007380ff1077ac */ /* 0x000e700008000800 */
[----:B------:R-:W-:-:S02]  /*ef7c0*/  @P0 LOP3.LUT R3, R3, 0x40000000, RZ, 0xfc, !PT ;  /* 0x4000000003030812 */ /* 0x000fc400078efcff */
[----:B------:R-:W-:Y:S02]  /*ef7d0*/  ISETP.GE.AND P0, PT, R11, UR41, PT ;  /* 0x000000290b007c0c */ /* 0x000fe4000bf06270 */
[----:B------:R-:W-:Y:S02]  /*ef7e0*/  @P1 LOP3.LUT R2, R2, 0x1, RZ, 0xfc, !PT ;  /* 0x0000000102021812 */ /* 0x000fe400078efcff */
[----:B------:R-:W-:Y:S02]  /*ef7f0*/  LOP3.LUT R3, R3, 0xefffffff, RZ, 0xc0, !PT ;  /* 0xefffffff03037812 */ /* 0x000fe400078ec0ff */
[----:B------:R-:W-:Y:S02]  /*ef800*/  ISETP.LT.AND P1, PT, R17, UR46, !P0 ;  /* 0x0000002e11007c0c */ /* 0x000fe4000c721270 */
[----:B------:R-:W-:Y:S01]  /*ef810*/  ISETP.LT.AND P0, PT, R0, UR18, !P0 ;  /* 0x0000001200007c0c */ /* 0x000fe2000c701270 */
[C---:B------:R-:W-:Y:S01]  /*ef820*/  VIADD R11, R29.reuse, 0x2d ;  /* 0x0000002d1d0b7836 */ /* 0x040fe20000000000 */
[----:B------:R-:W1:Y:S01]  /*ef830*/  LDCU.64 UR40, c[0x0][0x398] ;  /* 0x00007300ff2877ac */ /* 0x000e620008000a00 */
[----:B0-----:R-:W-:Y:S01]  /*ef840*/  VIADD R5, R29, 0x159 ;  /* 0x000001591d057836 */ /* 0x001fe20000000000 */
[----:B------:R0:W-:Y:S01]  /*ef850*/  STL [R1+0x36b0], R10 ;  /* 0x0036b00a01007387 */ /* 0x0001e20000100800 */
[----:B------:R-:W0:Y:S06]  /*ef860*/  LDCU UR46, c[0x0][0x39c] ;  /* 0x00007380ff2e77ac */ /* 0x000e2c0008000800 */
[----:B------:R-:W-:Y:S01]  /*ef870*/  @P1 LOP3.LUT R3, R3, 0x10000000, RZ, 0xfc, !PT ;  /* 0x1000000003031812 */ /* 0x000fe200078efcff */
[----:B------:R-:W0:Y:S03]  /*ef880*/  LDCU UR18, c[0x0][0x39c] ;  /* 0x00007380ff1277ac */ /* 0x000e260008000800 */
[----:B------:R-:W-:-:S04]  /*ef890*/  LOP3.LUT R3, R3, 0xfbffffff, RZ, 0xc0, !PT ;  /* 0xfbffffff03037812 */ /* 0x000fc800078ec0ff */
[----:B------:R-:W-:Y:S02]  /*ef8a0*/  @P0 LOP3.LUT R3, R3, 0x4000000, RZ, 0xfc, !PT ;  /* 0x0400000003030812 */ /* 0x000fe400078efcff */
[----:B------:R-:W-:Y:S02]  /*ef8b0*/  ISETP.GE.AND P0, PT, R11, UR29, PT ;  /* 0x0000001d0b007c0c */ /* 0x000fe4000bf06270 */
[----:B------:R-:W-:Y:S02]  /*ef8c0*/  LOP3.LUT R3, R3, 0xfeffffff, RZ, 0xc0, !PT ;  /* 0xfeffffff03037812 */ /* 0x000fe400078ec0ff */
[----:B------:R-:W-:Y:S02]  /*ef8d0*/  ISETP.LT.AND P1, PT, R17, UR44, !P0 ;  /* 0x0000002c11007c0c */ /* 0x000fe4000c721270 */
[----:B------:R-:W-:Y:S01]  /*ef8e0*/  ISETP.LT.AND P0, PT, R0, UR20, !P0 ;  /* 0x0000001400007c0c */ /* 0x000fe2000c701270 */
[C---:B------:R-:W-:Y:S01]  /*ef8f0*/  VIADD R11, R29.reuse, 0x2c ;  /* 0x0000002c1d0b7836 */ /* 0x040fe20000000000 */
[----:B------:R-:W1:Y:S01]  /*ef900*/  LDCU.64 UR28, c[0x0][0x398] ;  /* 0x00007300ff1c77ac */ /* 0x000e620008000a00 */
[----:B------:R1:W-:Y:S01]  /*ef910*/  STL [R1+0x366c], R2 ;  /* 0x00366c0201007387 */ /* 0x0003e20000100800 */
[----:B0-----:R-:W-:Y:S01]  /*ef920*/  VIADD R10, R29, 0x1e ;  /* 0x0000001e1d0a7836 */ /* 0x001fe20000000000 */
[----:B------:R-:W0:Y:S01]  /*ef930*/  LDCU UR20, c[0x0][0x39c] ;  /* 0x00007380ff1477ac */ /* 0x000e220008000800 */
[----:B------:R-:W0:Y:S05]  /*ef940*/  LDCU UR44, c[0x0][0x39c] ;  /* 0x00007380ff2c77ac */ /* 0x000e2a0008000800 */
[----:B------:R-:W-:-:S04]  /*ef950*/  @P1 LOP3.LUT R3, R3, 0x1000000, RZ, 0xfc, !PT ;  /* 0x0100000003031812 */ /* 0x000fc800078efcff */
[----:B------:R-:W-:-:S04]  /*ef960*/  LOP3.LUT R3, R3, 0xffbfffff, RZ, 0xc0, !PT ;  /* 0xffbfffff03037812 */ /* 0x000fc800078ec0ff */
[----:B------:R-:W-:Y:S02]  /*ef970*/  @P0 LOP3.LUT R3, R3, 0x400000, RZ, 0xfc, !PT ;  /* 0x0040000003030812 */ /* 0x000fe400078efcff */
[----:B------:R-:W-:Y:S02]  /*ef980*/  ISETP.GE.AND P0, PT, R11, UR35, PT ;  /* 0x000000230b007c0c */ /* 0x000fe4000bf06270 */
[----:B------:R-:W-:Y:S02]  /*ef990*/  LOP3.LUT R3, R3, 0xffefffff, RZ, 0xc0, !PT ;  /* 0xffefffff03037812 */ /* 0x000fe400078ec0ff */
[----:B------:R-:W-:Y:S02]  /*ef9a0*/  ISETP.LT.AND P1, PT, R17, UR42, !P0 ;  /* 0x0000002a11007c0c */ /* 0x000fe4000c721270 */
[----:B------:R-:W-:Y:S01]  /*ef9b0*/  ISETP.LT.AND P0, PT, R0, UR76, !P0 ;  /* 0x0000004c00007c0c */ /* 0x000fe2000c701270 */
[----:B------:R-:W0:Y:S01]  /*ef9c0*/  LDCU UR76, c[0x0][0x398] ;  /* 0x00007300ff4c77ac */ /* 0x000e220008000800 */
[C---:B------:R-:W-:Y:S01]  /*ef9d0*/  VIADD R11, R29.reuse, 0x2b ;  /* 0x0000002b1d0b7836 */ /* 0x040fe20000000000 */
[----:B------:R-:W0:Y:S01]  /*ef9e0*/  LDCU.64 UR34, c[0x0][0x398] ;  /* 0x00007300ff2277ac */ /* 0x000e220008000a00 */
[----:B-1----:R-:W-:Y:S01]  /*ef9f0*/  VIADD R2, R29, 0x19 ;  /* 0x000000191d027836 */ /* 0x002fe20000000000 */
[----:B------:R-:W1:Y:S06]  /*efa00*/  LDCU UR42, c[0x0][0x39c] ;  /* 0x00007380ff2a77ac */ /* 0x000e6c0008000800 */
[----:B------:R-:W-:-:S04]  /*efa10*/  @P1 LOP3.LUT R3, R3, 0x100000, RZ, 0xfc, !PT ;  /* 0x0010000003031812 */ /* 0x000fc800078efcff */
[----:B------:R-:W-:-:S04]  /*efa20*/  LOP3.LUT R3, R3, 0xfffbffff, RZ, 0xc0, !PT ;  /* 0xfffbffff03037812 */ /* 0x000fc800078ec0ff */
[----:B------:R-:W-:Y:S02]  /*efa30*/  @P0 LOP3.LUT R3, R3, 0x40000, RZ, 0xfc, !PT ;  /* 0x0004000003030812 */ /* 0x000fe400078efcff */
[----:B------:R-:W-:Y:S02]  /*efa40*/  ISETP.GE.AND P0, PT, R11, UR37, PT ;  /* 0x000000250b007c0c */ /* 0x000fe4000bf06270 */
[----:B------:R-:W-:Y:S02]  /*efa50*/  LOP3.LUT R3, R3, 0xfffdffff, RZ, 0xc0, !PT ;  /* 0xfffdffff03037812 */ /* 0x000fe400078ec0ff */
[----:B--2---:R-:W-:Y:S02]  /*efa60*/  ISETP.LT.AND P1, PT, R17, UR38, !P0 ;  /* 0x0000002611007c0c */ /* 0x004fe4000c721270 */
[----:B0-----:R-:W-:Y:S01]  /*efa70*/  ISETP.LT.AND P0, PT, R0, UR76, !P0 ;  /* 0x0000004c00007c0c */ /* 0x001fe2000c701270 */
[----:B------:R-:W0:Y:S01]  /*efa80*/  LDCU UR76, c[0x0][0x398] ;  /* 0x00007300ff4c77ac */ /* 0x000e220008000800 */
[----:B------:R-:W-:Y:S01]  /*efa90*/  VIADD R11, R29, 0x2a ;  /* 0x0000002a1d0b7836 */ /* 0x000fe20000000000 */
[----:B------:R-:W2:Y:S08]  /*efaa0*/  LDCU.64 UR36, c[0x0][0x398] ;  /* 0x00007300ff2477ac */ /* 0x000eb00008000a00 */
[----:B------:R-:W-:-:S04]  /*efab0*/  @P1 LOP3.LUT R3, R3, 0x20000, RZ, 0xfc, !PT ;  /* 0x0002000003031812 */ /* 0x000fc800078efcff */
[----:B------:R-:W-:-:S04]  /*efac0*/  LOP3.LUT R3, R3, 0xffffbfff, RZ, 0xc0, !PT ;  /* 0xffffbfff03037812 */ /* 0x000fc800078ec0ff */
[----:B------:R-:W-:Y:S02]  /*efad0*/  @P0 LOP3.LUT R3, R3, 0x4000, RZ, 0xfc, !PT ;  /* 0x0000400003030812 */ /* 0x000fe400078efcff */
[----:B------:R-:W-:Y:S02]  /*efae0*/  ISETP.GE.AND P0, PT, R11, UR33, PT ;  /* 0x000000210b007c0c */ /* 0x000fe4000bf06270 */
[----:B------:R-:W-:Y:S02]  /*efaf0*/  LOP3.LUT R3, R3, 0xffffdfff, RZ, 0xc0, !PT ;  /* 0xffffdfff03037812 */ /* 0x000fe400078ec0ff */
[----:B------:R-:W-:Y:S02]  /*efb00*/  ISETP.LT.AND P1, PT, R17, UR40, !P0 ;  /* 0x0000002811007c0c */ /* 0x000fe4000c721270 */
[----:B0-----:R-:W-:Y:S01]  /*efb10*/  ISETP.LT.AND P0, PT, R0, UR76, !P0 ;  /* 0x0000004c00007c0c */ /* 0x001fe2000c701270 */
[----:B------:R-:W-:Y:S01]  /*efb20*/  VIADD R11, R29, 0x29 ;  /* 0x000000291d0b7836 */ /* 0x000fe20000000000 */
[----:B------:R-:W0:Y:S01]  /*efb30*/  LDCU UR76, c[0x0][0x398] ;  /* 0x00007300ff4c77ac */ /* 0x000e220008000800 */
[----:B------:R-:W0:Y:S08]  /*efb40*/  LDCU.64 UR32, c[0x0][0x398] ;  /* 0x00007300ff2077ac */ /* 0x000e300008000a00 */
        /* <DEDUP_REMOVED lines=16> */
[----:B------:R-:W-:Y:S01]  /*efc50*/  ISETP.LT.AND P0, PT, R0, UR76, !P0 ;  /* 0x0000004c00007c0c */ /* 0x000fe2000c701270 */
[----:B------:R-:W-:Y:S01]  /*efc60*/  VIADD R11, R29, 0x27 ;  /* 0x000000271d0b7836 */ /* 0x000fe20000000000 */
[----:B------:R-:W0:Y:S01]  /*efc70*/  LDCU UR76, c[0x0][0x39c] ;  /* 0x00007380ff4c77ac */ /* 0x000e220008000800 */
[----:B------:R-:W0:Y:S08]  /*efc80*/  LDCU UR47, c[0x0][0x39c] ;  /* 0x00007380ff2f77ac */ /* 0x000e300008000800 */
        /* <DEDUP_REMOVED lines=8> */
[----:B------:R-:W-:Y:S01]  /*efd10*/  VIADD R11, R29, 0x26 ;  /* 0x000000261d0b7836 */ /* 0x000fe20000000000 */
[----:B------:R-:W0:Y:S08]  /*efd20*/  LDCU UR45, c[0x0][0x39c] ;  /* 0x00007380ff2d77ac */ /* 0x000e300008000800 */
[----:B------:R-:W-:-:S04]  /*efd30*/  @P1 LOP3.LUT R3, R3, 0x4, RZ, 0xfc, !PT ;  /* 0x0000000403031812 */ /* 0x000fc800078efcff */
[----:B------:R-:W-:-:S04]  /*efd40*/  LOP3.LUT R3, R3, 0xfffffffe, RZ, 0xc0, !PT ;  /* 0xfffffffe03037812 */ /* 0x000fc800078ec0ff */
[----:B------:R-:W-:-:S05]  /*efd50*/  @P0 LOP3.LUT R3, R3, 0x1, RZ, 0xfc, !PT ;  /* 0x0000000103030812 */ /* 0x000fca00078efcff */
[----:B------:R-:W-:Y:S04]  /*efd60*/  STL [R1+0x3670], R3 ;  /* 0x0036700301007387 */ /* 0x000fe80000100800 */
[----:B------:R0:W-:Y:S04]  /*efd70*/  STL [R1+0x1dc], R5 ;  /* 0x0001dc0501007387 */ /* 0x0001e80000100800 */
[----:B0-----:R-:W3:Y:S01]  /*efd80*/  LDL.LU R5, [R1+0x36b4] ;  /* 0x0036b40001057983 */ /* 0x001ee20000300800 */
[----:B------:R-:W-:Y:S01]  /*efd90*/  ISETP.GE.AND P0, PT, R11, UR43, PT ;  /* 0x0000002b0b007c0c */ /* 0x000fe2000bf06270 */
[----:B------:R-:W-:-:S02]  /*efda0*/  VIADD R11, R29, 0x25 ;  /* 0x000000251d0b7836 */ /* 0x000fc40000000000 */
[----:B------:R-:W-:Y:S01]  /*efdb0*/  VIADD R3, R29, 0x1b ;  /* 0x0000001b1d037836 */ /* 0x000fe20000000000 */
[----:B------:R-:W0:Y:S01]  /*efdc0*/  LDCU UR43, c[0x0][0x39c] ;  /* 0x00007380ff2b77ac */ /* 0x000e220008000800 */
[----:B------:R-:W-:Y:S02]  /*efdd0*/  ISETP.LT.AND P1, PT, R17, UR34, !P0 ;  /* 0x0000002211007c0c */ /* 0x000fe4000c721270 */
[----:B------:R-:W-:Y:S01]  /*efde0*/  ISETP.LT.AND P0, PT, R0, UR49, !P0 ;  /* 0x0000003100007c0c */ /* 0x000fe2000c701270 */
[----:B------:R-:W0:Y:S10]  /*efdf0*/  LDCU UR49, c[0x0][0x398] ;  /* 0x00007300ff3177ac */ /* 0x000e340008000800 */
        /* <DEDUP_REMOVED lines=56> */
[----:B------:R-:W-:Y:S01]  /*f0180*/  VIADD R11, R29, 0x15c ;  /* 0x0000015c1d0b7836 */ /* 0x000fe20000000000 */
[----:B------:R-:W0:Y:S07]  /*f0190*/  LDCU UR49, c[0x0][0x398] ;  /* 0x00007300ff3177ac */ /* 0x000e2e0008000800 */
[----:B------:R-:W-:Y:S01]  /*f01a0*/  @P1 LOP3.LUT R4, R4, 0x100, RZ, 0xfc, !PT ;  /* 0x0000010004041812 */ /* 0x000fe200078efcff */
[----:B------:R1:W-:Y:S03]  /*f01b0*/  STL [R1+0x1d0], R11 ;  /* 0x0001d00b01007387 */ /* 0x0003e60000100800 */
[----:B------:R-:W-:-:S04]  /*f01c0*/  LOP3.LUT R4, R4, 0xffffffbf, RZ, 0xc0, !PT ;  /* 0xffffffbf04047812 */ /* 0x000fc800078ec0ff */
[----:B------:R-:W-:Y:S02]  /*f01d0*/  @P0 LOP3.LUT R4, R4, 0x40, RZ, 0xfc, !PT ;  /* 0x0000004004040812 */ /* 0x000fe400078efcff */
[----:B------:R-:W-:Y:S01]  /*f01e0*/  ISETP.GE.AND P0, PT, R28, UR37, PT ;  /* 0x000000251c007c0c */ /* 0x000fe2000bf06270 */
[C---:B------:R-:W-:Y:S02]  /*f01f0*/  VIADD R25, R29.reuse, 0x15f ;  /* 0x0000015f1d197836 */ /* 0x040fe40000000000 */
[----:B-1----:R-:W-:Y:S01]  /*f0200*/  VIADD R11, R29, 0x15d ;  /* 0x0000015d1d0b7836 */ /* 0x002fe20000000000 */
[----:B------:R-:W1:Y:S01]  /*f0210*/  LDCU.64 UR36, c[0x0][0x398] ;  /* 0x00007300ff2477ac */ /* 0x000e620008000a00 */
[----:B--2---:R-:W-:-:S03]  /*f0220*/  ISETP.LT.AND P1, PT, R17, UR34, !P0 ;  /* 0x0000002211007c0c */ /* 0x004fc6000c721270 */
[----:B------:R2:W-:Y:S01]  /*f0230*/  STL [R1+0x1cc], R11 ;  /* 0x0001cc0b01007387 */ /* 0x0005e20000100800 */
[----:B0-----:R-:W-:Y:S02]  /*f0240*/  ISETP.LT.AND P0, PT, R0, UR49, !P0 ;  /* 0x0000003100007c0c */ /* 0x001fe4000c701270 */
[----:B------:R-:W-:Y:S01]  /*f0250*/  LOP3.LUT R4, R4, 0xffffffdf, RZ, 0xc0, !PT ;  /* 0xffffffdf04047812 */ /* 0x000fe200078ec0ff */
[----:B------:R-:W0:Y:S01]  /*f0260*/  LDCU UR49, c[0x0][0x398] ;  /* 0x00007300ff3177ac */ /* 0x000e220008000800 */
[----:B--2---:R-:W-:-:S05]  /*f0270*/  VIADD R11, R29, 0x15e ;  /* 0x0000015e1d0b7836 */ /* 0x004fca0000000000 */
[----:B------:R2:W-:Y:S04]  /*f0280*/  STL [R1+0x1c8], R11 ;  /* 0x0001c80b01007387 */ /* 0x0005e80000100800 */
[----:B------:R0:W-:Y:S01]  /*f0290*/  STL [R1+0x1c4], R25 ;  /* 0x0001c41901007387 */ /* 0x0001e20000100800 */
[----:B------:R-:W-:Y:S01]  /*f02a0*/  @P1 LOP3.LUT R4, R4, 0x20, RZ, 0xfc, !PT ;  /* 0x0000002004041812 */ /* 0x000fe200078efcff */
[----:B--2---:R-:W-:-:S05]  /*f02b0*/  VIADD R11, R29, 0x160 ;  /* 0x000001601d0b7836 */ /* 0x004fca0000000000 */
[----:B------:R2:W-:Y:S01]  /*f02c0*/  STL [R1+0x1c0], R11 ;  /* 0x0001c00b01007387 */ /* 0x0005e20000100800 */
[C---:B0-----:R-:W-:Y:S01]  /*f02d0*/  VIADD R25, R29.reuse, 0x162 ;  /* 0x000001621d197836 */ /* 0x041fe20000000000 */
[----:B------:R-:W-:Y:S01]  /*f02e0*/  LOP3.LUT R4, R4, 0xfffffffb, RZ, 0xc0, !PT ;  /* 0xfffffffb04047812 */ /* 0x000fe200078ec0ff */
[----:B--2---:R-:W-:-:S03]  /*f02f0*/  VIADD R11, R29, 0x161 ;  /* 0x000001611d0b7836 */ /* 0x004fc60000000000 */
[----:B------:R-:W-:Y:S02]  /*f0300*/  @P0 LOP3.LUT R4, R4, 0x4, RZ, 0xfc, !PT ;  /* 0x0000000404040812 */ /* 0x000fe400078efcff */
[----:B------:R0:W-:Y:S04]  /*f0310*/  STL [R1+0x1bc], R11 ;  /* 0x0001bc0b01007387 */ /* 0x0001e80000100800 */
[----:B------:R2:W-:Y:S01]  /*f0320*/  STL [R1+0x1b8], R25 ;  /* 0x0001b81901007387 */ /* 0x0005e20000100800 */
[----:B------:R-:W-:Y:S01]  /*f0330*/  ISETP.GE.AND P0, PT, R10, UR39, PT ;  /* 0x000000270a007c0c */ /* 0x000fe2000bf06270 */
[----:B------:R-:W3:Y:S01]  /*f0340*/  LDCU.64 UR38, c[0x0][0x398] ;  /* 0x00007300ff2677ac */ /* 0x000ee20008000a00 */
[----:B0-----:R-:W-:Y:S02]  /*f0350*/  VIADD R11, R29, 0x163 ;  /* 0x000001631d0b7836 */ /* 0x001fe40000000000 */
[----:B-1----:R-:W-:-:S03]  /*f0360*/  ISETP.LT.AND P1, PT, R17, UR36, !P0 ;  /* 0x0000002411007c0c */ /* 0x002fc6000c721270 */
[----:B------:R0:W-:Y:S01]  /*f0370*/  STL [R1+0x1b4], R11 ;  /* 0x0001b40b01007387 */ /* 0x0001e20000100800 */
[----:B------:R-:W-:Y:S01]  /*f0380*/  ISETP.LT.AND P0, PT, R0, UR49, !P0 ;  /* 0x0000003100007c0c */ /* 0x000fe2000c701270 */
[C---:B--2---:R-:W-:Y:S01]  /*f0390*/  VIADD R25, R29.reuse, 0x165 ;  /* 0x000001651d197836 */ /* 0x044fe20000000000 */
[----:B------:R-:W1:Y:S01]  /*f03a0*/  LDCU UR49, c[0x0][0x398] ;  /* 0x00007300ff3177ac */ /* 0x000e620008000800 */
[----:B0-----:R-:W-:-:S05]  /*f03b0*/  VIADD R11, R29, 0x164 ;  /* 0x000001641d0b7836 */ /* 0x001fca0000000000 */
[----:B------:R0:W-:Y:S04]  /*f03c0*/  STL [R1+0x1ac], R11 ;  /* 0x0001ac0b01007387 */ /* 0x0001e80000100800 */
[----:B------:R-:W-:Y:S01]  /*f03d0*/  STL [R1+0x1a8], R25 ;  /* 0x0001a81901007387 */ /* 0x000fe20000100800 */
[----:B0-----:R-:W-:-:S05]  /*f03e0*/  VIADD R11, R29, 0x166 ;  /* 0x000001661d0b7836 */ /* 0x001fca0000000000 */
[----:B------:R0:W-:Y:S01]  /*f03f0*/  STL [R1+0x1a4], R11 ;  /* 0x0001a40b01007387 */ /* 0x0001e20000100800 */
[----:B------:R-:W-:-:S03]  /*f0400*/  LOP3.LUT R4, R4, 0xfffffffd, RZ, 0xc0, !PT ;  /* 0xfffffffd04047812 */ /* 0x000fc600078ec0ff */
[----:B------:R-:W2:Y:S01]  /*f0410*/  LDL.LU R10, [R1+0x36b0] ;  /* 0x0036b000010a7983 */ /* 0x000ea20000300800 */
[----:B0-----:R-:W-:Y:S01]  /*f0420*/  VIADD R11, R29, 0x1d ;  /* 0x0000001d1d0b7836 */ /* 0x001fe20000000000 */
[----:B------:R-:W-:Y:S02]  /*f0430*/  @P1 LOP3.LUT R4, R4, 0x2, RZ, 0xfc, !PT ;  /* 0x0000000204041812 */ /* 0x000fe400078efcff */
[----:B---3--:R-:W-:-:S04]  /*f0440*/  LOP3.LUT R5, R5, 0x7fffffff, RZ, 0xc0, !PT ;  /* 0x7fffffff05057812 */ /* 0x008fc800078ec0ff */
[----:B------:R-:W-:Y:S02]  /*f0450*/  @P0 LOP3.LUT R5, R5, 0x80000000, RZ, 0xfc, !PT ;  /* 0x8000000005050812 */ /* 0x000fe400078efcff */
[----:B------:R-:W-:Y:S01]  /*f0460*/  ISETP.GE.AND P0, PT, R11, UR41, PT ;  /* 0x000000290b007c0c */ /* 0x000fe2000bf06270 */
[----:B------:R-:W0:Y:S03]  /*f0470*/  LDCU.64 UR40, c[0x0][0x398] ;  /* 0x00007300ff2877ac */ /* 0x000e260008000a00 */
[----:B------:R-:W-:Y:S02]  /*f0480*/  ISETP.LT.AND P1, PT, R17, UR38, !P0 ;  /* 0x0000002611007c0c */ /* 0x000fe4000c721270 */
[----:B-1----:R-:W-:Y:S02]  /*f0490*/  ISETP.LT.AND P0, PT, R0, UR49, !P0 ;  /* 0x0000003100007c0c */ /* 0x002fe4000c701270 */
[----:B------:R-:W-:Y:S01]  /*f04a0*/  LOP3.LUT R5, R5, 0xbfffffff, RZ, 0xc0, !PT ;  /* 0xbfffffff05057812 */ /* 0x000fe200078ec0ff */
[----:B------:R-:W1:Y:S08]  /*f04b0*/  LDCU UR49, c[0x0][0x398] ;  /* 0x00007300ff3177ac */ /* 0x000e700008000800 */
[----:B------:R-:W-:-:S04]  /*f04c0*/  @P1 LOP3.LUT R5, R5, 0x40000000, RZ, 0xfc, !PT ;  /* 0x4000000005051812 */ /* 0x000fc800078efcff */
[----:B------:R-:W-:-:S04]  /*f04d0*/  LOP3.LUT R5, R5, 0xefffffff, RZ, 0xc0, !PT ;  /* 0xefffffff05057812 */ /* 0x000fc800078ec0ff */
[----:B------:R-:W-:Y:S02]  /*f04e0*/  @P0 LOP3.LUT R5, R5, 0x10000000, RZ, 0xfc, !PT ;  /* 0x1000000005050812 */ /* 0x000fe400078efcff */
[----:B------:R-:W-:Y:S01]  /*f04f0*/  ISETP.GE.AND P0, PT, R7, UR29, PT ;  /* 0x0000001d07007c0c */ /* 0x000fe2000bf06270 */
[----:B------:R3:W-:Y:S01]  /*f0500*/  STL [R1+0x36a0], R4 ;  /* 0x0036a00401007387 */ /* 0x0007e20000100800 */
[----:B------:R-:W4:Y:S02]  /*f0510*/  LDCU.64 UR28, c[0x0][0x398] ;  /* 0x00007300ff1c77ac */ /* 0x000f240008000a00 */
[----:B0-----:R-:W-:Y:S02]  /*f0520*/  ISETP.LT.AND P1, PT, R17, UR40, !P0 ;  /* 0x0000002811007c0c */ /* 0x001fe4000c721270 */
[----:B-1----:R-:W-:Y:S02]  /*f0530*/  ISETP.LT.AND P0, PT, R0, UR49, !P0 ;  /* 0x0000003100007c0c */ /* 0x002fe4000c701270 */
[----:B------:R-:W-:Y:S01]  /*f0540*/  LOP3.LUT R5, R5, 0xfbffffff, RZ, 0xc0, !PT ;  /* 0xfbffffff05057812 */ /* 0x000fe200078ec0ff */
[C---:B------:R-:W-:Y:S01]  /*f0550*/  VIADD R25, R29.reuse, 0x168 ;  /* 0x000001681d197836 */ /* 0x040fe20000000000 */
[----:B------:R-:W0:Y:S01]  /*f0560*/  LDCU UR49, c[0x0][0x398] ;  /* 0x00007300ff3177ac */ /* 0x000e220008000800 */
[----:B---3--:R-:W-:-:S05]  /*f0570*/  VIADD R4, R29, 0x167 ;  /* 0x000001671d047836 */ /* 0x008fca0000000000 */
[----:B------:R1:W-:Y:S01]  /*f0580*/  STL [R1+0x1a0], R4 ;  /* 0x0001a00401007387 */ /* 0x0003e20000100800 */
[----:B------:R-:W-:-:S03]  /*f0590*/  @P1 LOP3.LUT R5, R5, 0x4000000, RZ, 0xfc, !PT ;  /* 0x0400000005051812 */ /* 0x000fc600078efcff */
[----:B------:R-:W-:Y:S01]  /*f05a0*/  STL [R1+0x19c], R25 ;  /* 0x00019c1901007387 */ /* 0x000fe20000100800 */
[----:B------:R-:W-:Y:S01]  /*f05b0*/  LOP3.LUT R5, R5, 0xfeffffff, RZ, 0xc0, !PT ;  /* 0xfeffffff05057812 */ /* 0x000fe200078ec0ff */
[----:B-1----:R-:W-:-:S03]  /*f05c0*/  VIADD R4, R29, 0x169 ;  /* 0x000001691d047836 */ /* 0x002fc60000000000 */
[----:B------:R-:W-:Y:S02]  /*f05d0*/  @P0 LOP3.LUT R5, R5, 0x1000000, RZ, 0xfc, !PT ;  /* 0x0100000005050812 */ /* 0x000fe400078efcff */
[----:B------:R1:W-:Y:S01]  /*f05e0*/  STL [R1+0x198], R4 ;  /* 0x0001980401007387 */ /* 0x0003e20000100800 */
[----:B------:R-:W-:Y:S01]  /*f05f0*/  ISETP.GE.AND P0, PT, R3, UR31, PT ;  /* 0x0000001f03007c0c */ /* 0x000fe2000bf06270 */
[C---:B------:R-:W-:Y:S02]  /*f0600*/  VIADD R11, R29.reuse, 0x16b ;  /* 0x0000016b1d0b7836 */ /* 0x040fe40000000000 */
[----:B-1----:R-:W-:Y:S01]  /*f0610*/  VIADD R4, R29, 0x16a ;  /* 0x0000016a1d047836 */ /* 0x002fe20000000000 */
[----:B----4-:R-:W-:Y:S02]  /*f0620*/  ISETP.LT.AND P1, PT, R17, UR28, !P0 ;  /* 0x0000001c11007c0c */ /* 0x010fe4000c721270 */
[----:B------:R-:W-:Y:S01]  /*f0630*/  LOP3.LUT R5, R5, 0xffbfffff, RZ, 0xc0, !PT ;  /* 0xffbfffff05057812 */ /* 0x000fe200078ec0ff */
[C---:B------:R-:W-:Y:S01]  /*f0640*/  VIADD R3, R29.reuse, 0x170 ;  /* 0x000001701d037836 */ /* 0x040fe20000000000 */
[----:B------:R-:W1:Y:S01]  /*f0650*/  LDCU.64 UR30, c[0x0][0x398] ;  /* 0x00007300ff1e77ac */ /* 0x000e620008000a00 */
[----:B------:R3:W-:Y:S04]  /*f0660*/  STL [R1+0x194], R4 ;  /* 0x0001940401007387 */ /* 0x0007e80000100800 */
[----:B------:R4:W-:Y:S01]  /*f0670*/  STL [R1+0x190], R11 ;  /* 0x0001900b01007387 */ /* 0x0009e20000100800 */
[----:B---3--:R-:W-:-:S05]  /*f0680*/  VIADD R4, R29, 0x16c ;  /* 0x0000016c1d047836 */ /* 0x008fca0000000000 */
[----:B------:R3:W-:Y:S04]  /*f0690*/  STL [R1+0x18c], R4 ;  /* 0x00018c0401007387 */ /* 0x0007e80000100800 */
[----:B------:R-:W2:Y:S01]  /*f06a0*/  LDL.LU R7, [R1+0x36ac] ;  /* 0x0036ac0001077983 */ /* 0x000ea20000300800 */
[----:B0-----:R-:W-:Y:S01]  /*f06b0*/  ISETP.LT.AND P0, PT, R0, UR49, !P0 ;  /* 0x0000003100007c0c */ /* 0x001fe2000c701270 */
[----:B----4-:R-:W-:Y:S01]  /*f06c0*/  VIADD R11, R29, 0x16e ;  /* 0x0000016e1d0b7836 */ /* 0x010fe20000000000 */
[----:B------:R-:W-:Y:S01]  /*f06d0*/  @P1 LOP3.LUT R5, R5, 0x400000, RZ, 0xfc, !PT ;  /* 0x0040000005051812 */ /* 0x000fe200078efcff */
[----:B------:R-:W0:Y:S01]  /*f06e0*/  LDCU UR49, c[0x0][0x398] ;  /* 0x00007300ff3177ac */ /* 0x000e220008000800 */
[----:B---3--:R-:W-:-:S05]  /*f06f0*/  VIADD R4, R29, 0x16d ;  /* 0x0000016d1d047836 */ /* 0x008fca0000000000 */
[----:B------:R3:W-:Y:S04]  /*f0700*/  STL [R1+0x184], R4 ;  /* 0x0001840401007387 */ /* 0x0007e80000100800 */
[----:B------:R-:W-:Y:S01]  /*f0710*/  STL [R1+0x180], R11 ;  /* 0x0001800b01007387 */ /* 0x000fe20000100800 */
[----:B------:R-:W-:Y:S01]  /*f0720*/  LOP3.LUT R5, R5, 0xffefffff, RZ, 0xc0, !PT ;  /* 0xffefffff05057812 */ /* 0x000fe200078ec0ff */
[----:B---3--:R-:W-:-:S05]  /*f0730*/  VIADD R4, R29, 0x16f ;  /* 0x0000016f1d047836 */ /* 0x008fca0000000000 */
[----:B------:R3:W-:Y:S04]  /*f0740*/  STL [R1+0x17c], R4 ;  /* 0x00017c0401007387 */ /* 0x0007e80000100800 */
[----:B------:R4:W-:Y:S01]  /*f0750*/  STL [R1+0x178], R3 ;  /* 0x0001780301007387 */ /* 0x0009e20000100800 */
[----:B------:R-:W-:Y:S02]  /*f0760*/  @P0 LOP3.LUT R5, R5, 0x100000, RZ, 0xfc, !PT ;  /* 0x0010000005050812 */ /* 0x000fe400078efcff */
[----:B------:R-:W-:Y:S01]  /*f0770*/  ISETP.GE.AND P0, PT, R6, UR33, PT ;  /* 0x0000002106007c0c */ /* 0x000fe2000bf06270 */
[----:B------:R-:W0:Y:S01]  /*f0780*/  LDCU.64 UR32, c[0x0][0x398] ;  /* 0x00007300ff2077ac */ /* 0x000e220008000a00 */
[C---:B---3--:R-:W-:Y:S02]  /*f0790*/  VIADD R4, R29.reuse, 0x171 ;  /* 0x000001711d047836 */ /* 0x048fe40000000000 */
[----:B----4-:R-:W-:-:S03]  /*f07a0*/  VIADD R3, R29, 0x172 ;  /* 0x000001721d037836 */ /* 0x010fc60000000000 */
[----:B------:R-:W-:Y:S04]  /*f07b0*/  STL [R1+0x174], R4 ;  /* 0x0001740401007387 */ /* 0x000fe80000100800 */
[----:B------:R3:W-:Y:S04]  /*f07c0*/  STL [R1+0x170], R3 ;  /* 0x0001700301007387 */ /* 0x0007e80000100800 */
[----:B------:R-:W4:Y:S01]  /*f07d0*/  LDL.LU R6, [R1+0x36a8] ;  /* 0x0036a80001067983 */ /* 0x000f220000300800 */
[----:B-1----:R-:W-:Y:S02]  /*f07e0*/  ISETP.LT.AND P1, PT, R17, UR30, !P0 ;  /* 0x0000001e11007c0c */ /* 0x002fe4000c721270 */
[----:B0-----:R-:W-:-:S02]  /*f07f0*/  ISETP.LT.AND P0, PT, R0, UR49, !P0 ;  /* 0x0000003100007c0c */ /* 0x001fc4000c701270 */
[----:B------:R-:W-:Y:S01]  /*f0800*/  LOP3.LUT R5, R5, 0xfffbffff, RZ, 0xc0, !PT ;  /* 0xfffbffff05057812 */ /* 0x000fe200078ec0ff */
[----:B------:R-:W0:Y:S08]  /*f0810*/  LDCU UR49, c[0x0][0x398] ;  /* 0x00007300ff3177ac */ /* 0x000e300008000800 */
[----:B------:R-:W-:-:S04]  /*f0820*/  @P1 LOP3.LUT R5, R5, 0x40000, RZ, 0xfc, !PT ;  /* 0x0004000005051812 */ /* 0x000fc800078efcff */
[----:B------:R-:W-:-:S04]  /*f0830*/  LOP3.LUT R5, R5, 0xfffeffff, RZ, 0xc0, !PT ;  /* 0xfffeffff05057812 */ /* 0x000fc800078ec0ff */
[----:B------:R-:W-:Y:S02]  /*f0840*/  @P0 LOP3.LUT R5, R5, 0x10000, RZ, 0xfc, !PT ;  /* 0x0001000005050812 */ /* 0x000fe400078efcff */
[----:B------:R-:W-:Y:S01]  /*f0850*/  ISETP.GE.AND P0, PT, R2, UR35, PT ;  /* 0x0000002302007c0c */ /* 0x000fe2000bf06270 */
[----:B------:R-:W1:Y:S03]  /*f0860*/  LDCU.64 UR34, c[0x0][0x398] ;  /* 0x00007300ff2277ac */ /* 0x000e660008000a00 */
[----:B------:R-:W-:Y:S02]  /*f0870*/  ISETP.LT.AND P1, PT, R17, UR32, !P0 ;  /* 0x0000002011007c0c */ /* 0x000fe4000c721270 */
[----:B0-----:R-:W-:Y:S02]  /*f0880*/  ISETP.LT.AND P0, PT, R0, UR49, !P0 ;  /* 0x0000003100007c0c */ /* 0x001fe4000c701270 */
[----:B------:R-:W-:Y:S01]  /*f0890*/  LOP3.LUT R5, R5, 0xffff7fff, RZ, 0xc0, !PT ;  /* 0xffff7fff05057812 */ /* 0x000fe200078ec0ff */
[----:B---3--:R-:W-:-:S02]  /*f08a0*/  VIADD R3, R29, 0x173 ;  /* 0x000001731d037836 */ /* 0x008fc40000000000 */
[C---:B------:R-:W-:Y:S02]  /*f08b0*/  VIADD R4, R29.reuse, 0x174 ;  /* 0x000001741d047836 */ /* 0x040fe40000000000 */
[C---:B------:R-:W-:Y:S02]  /*f08c0*/  VIADD R2, R29.reuse, 0x176 ;  /* 0x000001761d027836 */ /* 0x040fe40000000000 */
[C---:B------:R-:W-:Y:S02]  /*f08d0*/  VIADD R11, R29.reuse, 0x8 ;  /* 0x000000081d0b7836 */ /* 0x040fe40000000000 */
        /* <DEDUP_REMOVED lines=8> */
[----:B------:R-:W3:Y:S03]  /*f0960*/  LDCU.64 UR36, c[0x0][0x398] ;  /* 0x00007300ff2477ac */ /* 0x000ee60008000a00 */
[----:B-1----:R-:W-:Y:S02]  /*f0970*/  ISETP.LT.AND P1, PT, R17, UR34, !P0 ;  /* 0x0000002211007c0c */ /* 0x002fe4000c721270 */
[----:B------:R-:W-:Y:S02]  /*f0980*/  ISETP.LT.AND P0, PT, R0, UR75, !P0 ;  /* 0x0000004b00007c0c */ /* 0x000fe4000c701270 */
[----:B------:R-:W-:Y:S01]  /*f0990*/  LOP3.LUT R5, R5, 0xfffff7ff, RZ, 0xc0, !PT ;  /* 0xfffff7ff05057812 */ /* 0x000fe200078ec0ff */
[----:B------:R1:W-:Y:S01]  /*f09a0*/  STL [R1+0x16c], R3 ;  /* 0x00016c0301007387 */ /* 0x0003e20000100800 */
[----:B----4-:R-:W-:-:S07]  /*f09b0*/  LOP3.LUT R6, R6, 0xbfffffff, RZ, 0xc0, !PT ;  /* 0xbfffffff06067812 */ /* 0x010fce00078ec0ff */
[----:B------:R-:W-:Y:S02]  /*f09c0*/  @P1 LOP3.LUT R5, R5, 0x800, RZ, 0xfc, !PT ;  /* 0x0000080005051812 */ /* 0x000fe400078efcff */
[----:B--2---:R-:W-:Y:S01]  /*f09d0*/  LOP3.LUT R7, R7, 0x7fffffff, RZ, 0xc0, !PT ;  /* 0x7fffffff07077812 */ /* 0x004fe200078ec0ff */
[----:B------:R-:W-:Y:S01]  /*f09e0*/  VIADD R27, R29, 0x197 ;  /* 0x000001971d1b7836 */ /* 0x000fe20000000000 */
[----:B------:R-:W2:Y:S01]  /*f09f0*/  LDCU UR75, c[0x0][0x39c] ;  /* 0x00007380ff4b77ac */ /* 0x000ea20008000800 */
[----:B------:R-:W-:-:S04]  /*f0a00*/  LOP3.LUT R5, R5, 0xfffffdff, RZ, 0xc0, !PT ;  /* 0xfffffdff05057812 */ /* 0x000fc800078ec0ff */
[----:B------:R-:W-:Y:S02]  /*f0a10*/  @P0 LOP3.LUT R5, R5, 0x200, RZ, 0xfc, !PT ;  /* 0x0000020005050812 */ /* 0x000fe400078efcff */
[----:B------:R-:W-:Y:S01]  /*f0a20*/  ISETP.GE.AND P0, PT, R24, UR39, PT ;  /* 0x0000002718007c0c */ /* 0x000fe2000bf06270 */
[----:B------:R-:W4:Y:S03]  /*f0a30*/  LDCU.64 UR38, c[0x0][0x398] ;  /* 0x00007300ff2677ac */ /* 0x000f260008000a00 */
[----:B---3--:R-:W-:Y:S02]  /*f0a40*/  ISETP.LT.AND P1, PT, R17, UR36, !P0 ;  /* 0x0000002411007c0c */ /* 0x008fe4000c721270 */
[----:B------:R-:W-:Y:S02]  /*f0a50*/  ISETP.LT.AND P0, PT, R0, UR73, !P0 ;  /* 0x0000004900007c0c */ /* 0x000fe4000c701270 */
[----:B------:R-:W-:Y:S01]  /*f0a60*/  LOP3.LUT R5, R5, 0xfffffeff, RZ, 0xc0, !PT ;  /* 0xfffffeff05057812 */ /* 0x000fe200078ec0ff */
[C---:B-1----:R-:W-:Y:S01]  /*f0a70*/  VIADD R3, R29.reuse, 0x175 ;  /* 0x000001751d037836 */ /* 0x042fe20000000000 */
[----:B------:R1:W-:Y:S01]  /*f0a80*/  STL [R1+0x168], R4 ;  /* 0x0001680401007387 */ /* 0x0003e20000100800 */
[----:B------:R-:W-:Y:S01]  /*f0a90*/  VIADD R24, R29, 0x198 ;  /* 0x000001981d187836 */ /* 0x000fe20000000000 */
[----:B------:R-:W3:Y:S05]  /*f0aa0*/  LDCU UR73, c[0x0][0x39c] ;  /* 0x00007380ff4977ac */ /* 0x000eea0008000800 */
        /* <DEDUP_REMOVED lines=8> */
[----:B------:R4:W-:Y:S01]  /*f0b30*/  STL [R1+0x164], R3 ;  /* 0x0001640301007387 */ /* 0x0009e20000100800 */
[----:B------:R-:W-:-:S02]  /*f0b40*/  VIADD R23, R29, 0x199 ;  /* 0x000001991d177836 */ /* 0x000fc40000000000 */
[----:B-1----:R-:W-:Y:S01]  /*f0b50*/  VIADD R4, R29, 0x184 ;  /* 0x000001841d047836 */ /* 0x002fe20000000000 */
[----:B------:R-:W1:Y:S04]  /*f0b60*/  LDCU UR71, c[0x0][0x39c] ;  /* 0x00007380ff4777ac */ /* 0x000e680008000800 */
        /* <DEDUP_REMOVED lines=8> */
[----:B------:R0:W-:Y:S01]  /*f0bf0*/  STL [R1+0x160], R2 ;  /* 0x0001600201007387 */ /* 0x0001e20000100800 */
[----:B----4-:R-:W-:-:S02]  /*f0c00*/  VIADD R3, R29, 0x177 ;  /* 0x000001771d037836 */ /* 0x010fc40000000000 */
[----:B------:R-:W-:Y:S01]  /*f0c10*/  VIADD R22, R29, 0x19a ;  /* 0x0000019a1d167836 */ /* 0x000fe20000000000 */
[----:B------:R-:W4:Y:S06]  /*f0c20*/  LDCU UR69, c[0x0][0x39c] ;  /* 0x00007380ff4577ac */ /* 0x000f2c0008000800 */
[----:B------:R-:W-:Y:S02]  /*f0c30*/  @P0 LOP3.LUT R6, R6, 0x40000000, RZ, 0xfc, !PT ;  /* 0x4000000006060812 */ /* 0x000fe400078efcff */
[----:B------:R-:W-:Y:S02]  /*f0c40*/  ISETP.GE.AND P0, PT, R21, UR31, PT ;  /* 0x0000001f15007c0c */ /* 0x000fe4000bf06270 */
[----:B------:R-:W-:Y:S01]  /*f0c50*/  @P1 LOP3.LUT R5, R5, 0x1, RZ, 0xfc, !PT ;  /* 0x0000000105051812 */ /* 0x000fe200078efcff */
[----:B------:R-:W2:Y:S01]  /*f0c60*/  LDCU.64 UR30, c[0x0][0x398] ;  /* 0x00007300ff1e77ac */ /* 0x000ea20008000a00 */
[----:B-1----:R-:W-:-:S02]  /*f0c70*/  ISETP.LT.AND P1, PT, R17, UR28, !P0 ;  /* 0x0000001c11007c0c */ /* 0x002fc4000c721270 */
[----:B------:R-:W-:Y:S02]  /*f0c80*/  ISETP.LT.AND P0, PT, R0, UR67, !P0 ;  /* 0x0000004300007c0c */ /* 0x000fe4000c701270 */
[----:B------:R-:W-:Y:S01]  /*f0c90*/  LOP3.LUT R6, R6, 0xefffffff, RZ, 0xc0, !PT ;  /* 0xefffffff06067812 */ /* 0x000fe200078ec0ff */
[C---:B0-----:R-:W-:Y:S01]  /*f0ca0*/  VIADD R2, R29.reuse, 0x178 ;  /* 0x000001781d027836 */ /* 0x041fe20000000000 */
[----:B------:R0:W-:Y:S01]  /*f0cb0*/  STL [R1+0x15c], R3 ;  /* 0x00015c0301007387 */ /* 0x0001e20000100800 */
[----:B------:R-:W-:Y:S01]  /*f0cc0*/  VIADD R21, R29, 0x19b ;  /* 0x0000019b1d157836 */ /* 0x000fe20000000000 */
[----:B------:R-:W-:Y:S01]  /*f0cd0*/  LOP3.LUT R5, R5, 0xfffffffd, RZ, 0xc0, !PT ;  /* 0xfffffffd05057812 */ /* 0x000fe200078ec0ff */
[----:B------:R-:W1:Y:S04]  /*f0ce0*/  LDCU UR67, c[0x0][0x39c] ;  /* 0x00007380ff4377ac */ /* 0x000e680008000800 */
[----:B------:R-:W-:-:S04]  /*f0cf0*/  @P1 LOP3.LUT R6, R6, 0x10000000, RZ, 0xfc, !PT ;  /* 0x1000000006061812 */ /* 0x000fc800078efcff */
[----:B------:R-:W-:-:S04]  /*f0d00*/  LOP3.LUT R6, R6, 0xfbffffff, RZ, 0xc0, !PT ;  /* 0xfbffffff06067812 */ /* 0x000fc800078ec0ff */
[----:B------:R-:W-:Y:S02]  /*f0d10*/  @P0 LOP3.LUT R6, R6, 0x4000000, RZ, 0xfc, !PT ;  /* 0x0400000006060812 */ /* 0x000fe400078efcff */
[----:B------:R-:W-:Y:S01]  /*f0d20*/  ISETP.GE.AND P0, PT, R20, UR33, PT ;  /* 0x0000002114007c0c */ /* 0x000fe2000bf06270 */
[----:B------:R-:W1:Y:S03]  /*f0d30*/  LDCU.64 UR32, c[0x0][0x398] ;  /* 0x00007300ff2077ac */ /* 0x000e660008000a00 */
[----:B--2---:R-:W-:Y:S02]  /*f0d40*/  ISETP.LT.AND P1, PT, R17, UR30, !P0 ;  /* 0x0000001e11007c0c */ /* 0x004fe4000c721270 */
[----:B------:R-:W-:Y:S01]  /*f0d50*/  ISETP.LT.AND P0, PT, R0, UR65, !P0 ;  /* 0x0000004100007c0c */ /* 0x000fe2000c701270 */
[----:B------:R2:W-:Y:S01]  /*f0d60*/  STL [R1+0x158], R2 ;  /* 0x0001580201007387 */ /* 0x0005e20000100800 */
[----:B------:R-:W-:Y:S01]  /*f0d70*/  LOP3.LUT R6, R6, 0xfdffffff, RZ, 0xc0, !PT ;  /* 0xfdffffff06067812 */ /* 0x000fe200078ec0ff */
[----:B0-----:R-:W-:-:S02]  /*f0d80*/  VIADD R3, R29, 0x17a ;  /* 0x0000017a1d037836 */ /* 0x001fc40000000000 */
[C---:B------:R-:W-:Y:S01]  /*f0d90*/  VIADD R20, R29.reuse, 0x19c ;  /* 0x0000019c1d147836 */ /* 0x040fe20000000000 */
[----:B------:R-:W0:Y:S01]  /*f0da0*/  LDCU UR30, c[0x0][0x39c] ;  /* 0x00007380ff1e77ac */ /* 0x000e220008000800 */
[----:B------:R-:W0:Y:S01]  /*f0db0*/  LDCU UR65, c[0x0][0x39c] ;  /* 0x00007380ff4177ac */ /* 0x000e220008000800 */
[----:B--2---:R-:W-:-:S03]  /*f0dc0*/  VIADD R2, R29, 0x179 ;  /* 0x000001791d027836 */ /* 0x004fc60000000000 */
[----:B------:R-:W-:Y:S02]  /*f0dd0*/  @P1 LOP3.LUT R6, R6, 0x2000000, RZ, 0xfc, !PT ;  /* 0x0200000006061812 */ /* 0x000fe400078efcff */
[----:B------:R2:W-:Y:S02]  /*f0de0*/  STL [R1+0x154], R2 ;  /* 0x0001540201007387 */ /* 0x0005e40000100800 */
[----:B------:R-:W-:Y:S02]  /*f0df0*/  LOP3.LUT R6, R6, 0xffbfffff, RZ, 0xc0, !PT ;  /* 0xffbfffff06067812 */ /* 0x000fe400078ec0ff */
[----:B------:R0:W-:Y:S02]  /*f0e00*/  STL [R1+0x150], R3 ;  /* 0x0001500301007387 */ /* 0x0001e40000100800 */
[----:B------:R-:W-:Y:S01]  /*f0e10*/  @P0 LOP3.LUT R6, R6, 0x400000, RZ, 0xfc, !PT ;  /* 0x0040000006060812 */ /* 0x000fe200078efcff */
[----:B--2---:R-:W-:Y:S01]  /*f0e20*/  VIADD R2, R29, 0x17b ;  /* 0x0000017b1d027836 */ /* 0x004fe20000000000 */
[----:B------:R-:W-:Y:S01]  /*f0e30*/  ISETP.GE.AND P0, PT, R19, UR35, PT ;  /* 0x0000002313007c0c */ /* 0x000fe2000bf06270 */
[----:B0-----:R-:W-:Y:S01]  /*f0e40*/  VIADD R3, R29, 0x17d ;  /* 0x0000017d1d037836 */ /* 0x001fe20000000000 */
[----:B------:R-:W0:Y:S02]  /*f0e50*/  LDCU.64 UR34, c[0x0][0x398] ;  /* 0x00007300ff2277ac */ /* 0x000e240008000a00 */
[----:B------:R2:W-:Y:S01]  /*f0e60*/  STL [R1+0x14c], R2 ;  /* 0x00014c0201007387 */ /* 0x0005e20000100800 */
[----:B-1----:R-:W-:Y:S01]  /*f0e70*/  ISETP.LT.AND P1, PT, R17, UR32, !P0 ;  /* 0x0000002011007c0c */ /* 0x002fe2000c721270 */
[C---:B--2---:R-:W-:Y:S01]  /*f0e80*/  VIADD R2, R29.reuse, 0x17c ;  /* 0x0000017c1d027836 */ /* 0x044fe20000000000 */
[----:B------:R-:W-:Y:S01]  /*f0e90*/  LOP3.LUT R6, R6, 0xffdfffff, RZ, 0xc0, !PT ;  /* 0xffdfffff06067812 */ /* 0x000fe200078ec0ff */
[----:B------:R-:W-:Y:S01]  /*f0ea0*/  VIADD R19, R29, 0x19d ;  /* 0x0000019d1d137836 */ /* 0x000fe20000000000 */
[----:B------:R-:W1:Y:S02]  /*f0eb0*/  LDCU UR32, c[0x0][0x39c] ;  /* 0x00007380ff2077ac */ /* 0x000e640008000800 */
[----:B------:R2:W-:Y:S04]  /*f0ec0*/  STL [R1+0x148], R2 ;  /* 0x0001480201007387 */ /* 0x0005e80000100800 */
[----:B------:R0:W-:Y:S01]  /*f0ed0*/  STL [R1+0x144], R3 ;  /* 0x0001440301007387 */ /* 0x0001e20000100800 */
[----:B------:R-:W-:-:S02]  /*f0ee0*/  ISETP.LT.AND P0, PT, R0, UR60, !P0 ;  /* 0x0000003c00007c0c */ /* 0x000fc4000c701270 */
[----:B------:R-:W-:Y:S01]  /*f0ef0*/  @P1 LOP3.LUT R6, R6, 0x200000, RZ, 0xfc, !PT ;  /* 0x0020000006061812 */ /* 0x000fe200078efcff */
[----:B------:R-:W1:Y:S01]  /*f0f00*/  LDCU UR60, c[0x0][0x39c] ;  /* 0x00007380ff3c77ac */ /* 0x000e620008000800 */
[----:B--2---:R-:W-:-:S05]  /*f0f10*/  VIADD R2, R29, 0x17e ;  /* 0x0000017e1d027836 */ /* 0x004fca0000000000 */
[----:B------:R2:W-:Y:S01]  /*f0f20*/  STL [R1+0x140], R2 ;  /* 0x0001400201007387 */ /* 0x0005e20000100800 */
[C---:B0-----:R-:W-:Y:S02]  /*f0f30*/  VIADD R3, R29.reuse, 0x180 ;  /* 0x000001801d037836 */ /* 0x041fe40000000000 */
[----:B--2---:R-:W-:Y:S01]  /*f0f40*/  VIADD R2, R29, 0x17f ;  /* 0x0000017f1d027836 */ /* 0x004fe20000000000 */
[----:B------:R-:W-:-:S04]  /*f0f50*/  LOP3.LUT R6, R6, 0xfff7ffff, RZ, 0xc0, !PT ;  /* 0xfff7ffff06067812 */ /* 0x000fc800078ec0ff */
[----:B------:R0:W-:Y:S04]  /*f0f60*/  STL [R1+0x13c], R2 ;  /* 0x00013c0201007387 */ /* 0x0001e80000100800 */
[----:B------:R-:W-:Y:S01]  /*f0f70*/  STL [R1+0x138], R3 ;  /* 0x0001380301007387 */ /* 0x000fe20000100800 */
[----:B------:R-:W-:Y:S01]  /*f0f80*/  @P0 LOP3.LUT R6, R6, 0x80000, RZ, 0xfc, !PT ;  /* 0x0008000006060812 */ /* 0x000fe200078efcff */
[----:B0-----:R-:W-:Y:S01]  /*f0f90*/  VIADD R2, R29, 0x181 ;  /* 0x000001811d027836 */ /* 0x001fe20000000000 */
[----:B------:R-:W-:Y:S01]  /*f0fa0*/  ISETP.GE.AND P0, PT, R18, UR37, PT ;  /* 0x0000002512007c0c */ /* 0x000fe2000bf06270 */
[----:B------:R-:W0:Y:S03]  /*f0fb0*/  LDCU.64 UR36, c[0x0][0x398] ;  /* 0x00007300ff2477ac */ /* 0x000e260008000a00 */
[----:B------:R2:W-:Y:S01]  /*f0fc0*/  STL [R1+0x134], R2 ;  /* 0x0001340201007387 */ /* 0x0005e20000100800 */
[----:B------:R-:W-:Y:S01]  /*f0fd0*/  ISETP.LT.AND P1, PT, R17, UR34, !P0 ;  /* 0x0000002211007c0c */ /* 0x000fe2000c721270 */
[C---:B--2---:R-:W-:Y:S01]  /*f0fe0*/  VIADD R2, R29.reuse, 0x182 ;  /* 0x000001821d027836 */ /* 0x044fe20000000000 */
[----:B------:R-:W-:Y:S01]  /*f0ff0*/  LOP3.LUT R6, R6, 0xfffbffff, RZ, 0xc0, !PT ;  /* 0xfffbffff06067812 */ /* 0x000fe200078ec0ff */
[----:B------:R-:W-:-:S02]  /*f1000*/  VIADD R3, R29, 0x186 ;  /* 0x000001861d037836 */ /* 0x000fc40000000000 */
[----:B------:R-:W-:Y:S01]  /*f1010*/  VIADD R18, R29, 0x19e ;  /* 0x0000019e1d127836 */ /* 0x000fe20000000000 */
[----:B------:R-:W2:Y:S01]  /*f1020*/  LDCU UR34, c[0x0][0x39c] ;  /* 0x00007380ff2277ac */ /* 0x000ea20008000800 */
[----:B------:R0:W-:Y:S01]  /*f1030*/  STL [R1+0x130], R2 ;  /* 0x0001300201007387 */ /* 0x0001e20000100800 */
[----:B------:R-:W-:-:S05]  /*f1040*/  ISETP.LT.AND P0, PT, R0, UR58, !P0 ;  /* 0x0000003a00007c0c */ /* 0x000fca000c701270 */
[----:B------:R-:W-:Y:S01]  /*f1050*/  @P1 LOP3.LUT R6, R6, 0x40000, RZ, 0xfc, !PT ;  /* 0x0004000006061812 */ /* 0x000fe200078efcff */
[----:B------:R-:W1:Y:S01]  /*f1060*/  LDCU UR58, c[0x0][0x39c] ;  /* 0x00007380ff3a77ac */ /* 0x000e620008000800 */
[----:B0-----:R-:W-:-:S05]  /*f1070*/  VIADD R2, R29, 0x183 ;  /* 0x000001831d027836 */ /* 0x001fca0000000000 */
[----:B------:R0:W-:Y:S02]  /*f1080*/  STL [R1+0x12c], R2 ;  /* 0x00012c0201007387 */ /* 0x0001e40000100800 */
[----:B0-----:R-:W-:-:S05]  /*f1090*/  VIADD R2, R29, 0x185 ;  /* 0x000001851d027836 */ /* 0x001fca0000000000 */
[----:B------:R0:W-:Y:S04]  /*f10a0*/  STL [R1+0x124], R2 ;  /* 0x0001240201007387 */ /* 0x0001e80000100800 */
[----:B------:R1:W-:Y:S01]  /*f10b0*/  STL [R1+0x120], R3 ;  /* 0x0001200301007387 */ /* 0x0003e20000100800 */
[----:B------:R-:W-:Y:S01]  /*f10c0*/  LOP3.LUT R6, R6, 0xfffeffff, RZ, 0xc0, !PT ;  /* 0xfffeffff06067812 */ /* 0x000fe200078ec0ff */
[----:B0-----:R-:W-:-:S03]  /*f10d0*/  VIADD R2, R29, 0x187 ;  /* 0x000001871d027836 */ /* 0x001fc60000000000 */
[----:B------:R-:W-:Y:S02]  /*f10e0*/  @P0 LOP3.LUT R6, R6, 0x10000, RZ, 0xfc, !PT ;  /* 0x0001000006060812 */ /* 0x000fe400078efcff */
[----:B------:R0:W-:Y:S01]  /*f10f0*/  STL [R1+0x11c], R2 ;  /* 0x00011c0201007387 */ /* 0x0001e20000100800 */
[----:B------:R-:W-:Y:S01]  /*f1100*/  ISETP.GE.AND P0, PT, R16, UR39, PT ;  /* 0x0000002710007c0c */ /* 0x000fe2000bf06270 */
[C---:B-1----:R-:W-:Y:S01]  /*f1110*/  VIADD R3, R29.reuse, 0x189 ;  /* 0x000001891d037836 */ /* 0x042fe20000000000 */
[----:B------:R-:W1:Y:S01]  /*f1120*/  LDCU.64 UR38, c[0x0][0x398] ;  /* 0x00007300ff2677ac */ /* 0x000e620008000a00 */
[----:B0-----:R-:W-:Y:S01]  /*f1130*/  VIADD R2, R29, 0x188 ;  /* 0x000001881d027836 */ /* 0x001fe20000000000 */
[----:B------:R-:W-:-:S04]  /*f1140*/  ISETP.LT.AND P1, PT, R17, UR36, !P0 ;  /* 0x0000002411007c0c */ /* 0x000fc8000c721270 */
[----:B------:R0:W-:Y:S04]  /*f1150*/  STL [R1+0x118], R2 ;  /* 0x0001180201007387 */ /* 0x0001e80000100800 */
[----:B------:R1:W-:Y:S01]  /*f1160*/  STL [R1+0x114], R3 ;  /* 0x0001140301007387 */ /* 0x0003e20000100800 */
[----:B------:R-:W-:Y:S01]  /*f1170*/  LOP3.LUT R6, R6, 0xffffbfff, RZ, 0xc0, !PT ;  /* 0xffffbfff06067812 */ /* 0x000fe200078ec0ff */
[C---:B------:R-:W-:Y:S01]  /*f1180*/  VIADD R16, R29.reuse, 0x19f ;  /* 0x0000019f1d107836 */ /* 0x040fe20000000000 */
[----:B------:R-:W2:Y:S01]  /*f1190*/  LDCU UR36, c[0x0][0x39c] ;  /* 0x00007380ff2477ac */ /* 0x000ea20008000800 */
[----:B0-----:R-:W-:-:S05]  /*f11a0*/  VIADD R2, R29, 0x18a ;  /* 0x0000018a1d027836 */ /* 0x001fca0000000000 */
[----:B------:R0:W-:Y:S01]  /*f11b0*/  STL [R1+0x110], R2 ;  /* 0x0001100201007387 */ /* 0x0001e20000100800 */
[----:B------:R-:W-:Y:S01]  /*f11c0*/  ISETP.LT.AND P0, PT, R0, UR56, !P0 ;  /* 0x0000003800007c0c */ /* 0x000fe2000c701270 */
[C---:B-1----:R-:W-:Y:S01]  /*f11d0*/  VIADD R3, R29.reuse, 0x18c ;  /* 0x0000018c1d037836 */ /* 0x042fe20000000000 */
[----:B------:R-:W-:Y:S01]  /*f11e0*/  @P1 LOP3.LUT R6, R6, 0x4000, RZ, 0xfc, !PT ;  /* 0x0000400006061812 */ /* 0x000fe200078efcff */
[----:B------:R-:W1:Y:S01]  /*f11f0*/  LDCU UR56, c[0x0][0x39c] ;  /* 0x00007380ff3877ac */ /* 0x000e620008000800 */
[----:B0-----:R-:W-:-:S05]  /*f1200*/  VIADD R2, R29, 0x18b ;  /* 0x0000018b1d027836 */ /* 0x001fca0000000000 */
[----:B------:R0:W-:Y:S04]  /*f1210*/  STL [R1+0x10c], R2 ;  /* 0x00010c0201007387 */ /* 0x0001e80000100800 */
[----:B------:R1:W-:Y:S01]  /*f1220*/  STL [R1+0x108], R3 ;  /* 0x0001080301007387 */ /* 0x0003e20000100800 */
[----:B------:R-:W-:Y:S01]  /*f1230*/  LOP3.LUT R6, R6, 0xffffefff, RZ, 0xc0, !PT ;  /* 0xffffefff06067812 */ /* 0x000fe200078ec0ff */
[----:B0-----:R-:W-:-:S05]  /*f1240*/  VIADD R2, R29, 0x18d ;  /* 0x0000018d1d027836 */ /* 0x001fca0000000000 */
[----:B------:R0:W-:Y:S01]  /*f1250*/  STL [R1+0x104], R2 ;  /* 0x0001040201007387 */ /* 0x0001e20000100800 */
[----:B-1----:R-:W-:Y:S01]  /*f1260*/  VIADD R3, R29, 0x18f ;  /* 0x0000018f1d037836 */ /* 0x002fe20000000000 */
[----:B------:R-:W-:Y:S02]  /*f1270*/  @P0 LOP3.LUT R6, R6, 0x1000, RZ, 0xfc, !PT ;  /* 0x0000100006060812 */ /* 0x000fe400078efcff */
[----:B------:R-:W-:Y:S01]  /*f1280*/  ISETP.GE.AND P0, PT, R15, UR41, PT ;  /* 0x000000290f007c0c */ /* 0x000fe2000bf06270 */
[----:B------:R-:W1:Y:S01]  /*f1290*/  LDCU.64 UR40, c[0x0][0x398] ;  /* 0x00007300ff2877ac */ /* 0x000e620008000a00 */
[----:B0-----:R-:W-:-:S05]  /*f12a0*/  VIADD R2, R29, 0x18e ;  /* 0x0000018e1d027836 */ /* 0x001fca0000000000 */
[----:B------:R0:W-:Y:S04]  /*f12b0*/  STL [R1+0x100], R2 ;  /* 0x0001000201007387 */ /* 0x0001e80000100800 */
[----:B------:R1:W-:Y:S01]  /*f12c0*/  STL [R1+0xfc], R3 ;  /* 0x0000fc0301007387 */ /* 0x0003e20000100800 */
[----:B------:R-:W-:Y:S01]  /*f12d0*/  ISETP.LT.AND P1, PT, R17, UR38, !P0 ;  /* 0x0000002611007c0c */ /* 0x000fe2000c721270 */
[C---:B0-----:R-:W-:Y:S02]  /*f12e0*/  VIADD R2, R29.reuse, 0x190 ;  /* 0x000001901d027836 */ /* 0x041fe40000000000 */
[C---:B-1----:R-:W-:Y:S01]  /*f12f0*/  VIADD R3, R29.reuse, 0x192 ;  /* 0x000001921d037836 */ /* 0x042fe20000000000 */
[----:B------:R-:W-:Y:S01]  /*f1300*/  LOP3.LUT R6, R6, 0xfffffbff, RZ, 0xc0, !PT ;  /* 0xfffffbff06067812 */ /* 0x000fe200078ec0ff */
[----:B------:R-:W-:Y:S01]  /*f1310*/  VIADD R15, R29, 0x1a0 ;  /* 0x000001a01d0f7836 */ /* 0x000fe20000000000 */
[----:B------:R-:W0:Y:S01]  /*f1320*/  LDCU UR38, c[0x0][0x39c] ;  /* 0x00007380ff2677ac */ /* 0x000e220008000800 */
[----:B------:R1:W-:Y:S01]  /*f1330*/  STL [R1+0xf8], R2 ;  /* 0x0000f80201007387 */ /* 0x0003e20000100800 */
[----:B------:R-:W-:-:S05]  /*f1340*/  ISETP.LT.AND P0, PT, R0, UR54, !P0 ;  /* 0x0000003600007c0c */ /* 0x000fca000c701270 */
[----:B------:R-:W-:Y:S01]  /*f1350*/  @P1 LOP3.LUT R6, R6, 0x400, RZ, 0xfc, !PT ;  /* 0x0000040006061812 */ /* 0x000fe200078efcff */
[----:B------:R-:W0:Y:S01]  /*f1360*/  LDCU UR54, c[0x0][0x39c] ;  /* 0x00007380ff3677ac */ /* 0x000e220008000800 */
[----:B-1----:R-:W-:-:S05]  /*f1370*/  VIADD R2, R29, 0x191 ;  /* 0x000001911d027836 */ /* 0x002fca0000000000 */
[----:B------:R1:W-:Y:S04]  /*f1380*/  STL [R1+0xf4], R2 ;  /* 0x0000f40201007387 */ /* 0x0003e80000100800 */
[----:B------:R0:W-:Y:S01]  /*f1390*/  STL [R1+0xf0], R3 ;  /* 0x0000f00301007387 */ /* 0x0001e20000100800 */
[C---:B-1----:R-:W-:Y:S02]  /*f13a0*/  VIADD R2, R29.reuse, 0x193 ;  /* 0x000001931d027836 */ /* 0x042fe40000000000 */
[----:B0-----:R-:W-:-:S03]  /*f13b0*/  VIADD R3, R29, 0x195 ;  /* 0x000001951d037836 */ /* 0x001fc60000000000 */
[----:B------:R0:W-:Y:S01]  /*f13c0*/  STL [R1+0xec], R2 ;  /* 0x0000ec0201007387 */ /* 0x0001e20000100800 */
[----:B------:R-:W-:Y:S01]  /*f13d0*/  LOP3.LUT R6, R6, 0xfffffeff, RZ, 0xc0, !PT ;  /* 0xfffffeff06067812 */ /* 0x000fe200078ec0ff */
[----:B0-----:R-:W-:-:S03]  /*f13e0*/  VIADD R2, R29, 0x194 ;  /* 0x000001941d027836 */ /* 0x001fc60000000000 */
[----:B------:R-:W-:Y:S02]  /*f13f0*/  @P0 LOP3.LUT R6, R6, 0x100, RZ, 0xfc, !PT ;  /* 0x0000010006060812 */ /* 0x000fe400078efcff */
[----:B------:R-:W-:Y:S01]  /*f1400*/  ISETP.GE.AND P0, PT, R14, UR29, PT ;  /* 0x0000001d0e007c0c */ /* 0x000fe2000bf06270 */
[----:B------:R-:W0:Y:S01]  /*f1410*/  LDCU.64 UR28, c[0x0][0x398] ;  /* 0x00007300ff1c77ac */ /* 0x000e220008000a00 */
[----:B------:R-:W-:Y:S04]  /*f1420*/  STL [R1+0xdc], R2 ;  /* 0x0000dc0201007387 */ /* 0x000fe80000100800 */
[----:B------:R1:W-:Y:S02]  /*f1430*/  STL [R1+0x3674], R3 ;  /* 0x0036740301007387 */ /* 0x0003e40000100800 */
[----:B-1----:R-:W-:-:S05]  /*f1440*/  IMAD.MOV.U32 R3, RZ, RZ, R17 ;  /* 0x000000ffff037224 */ /* 0x002fca00078e0011 */
[----:B------:R-:W-:Y:S02]  /*f1450*/  ISETP.LT.AND P1, PT, R3, UR40, !P0 ;  /* 0x0000002803007c0c */ /* 0x000fe4000c721270 */
[----:B------:R-:W-:Y:S02]  /*f1460*/  ISETP.LT.AND P0, PT, R0, UR52, !P0 ;  /* 0x0000003400007c0c */ /* 0x000fe4000c701270 */
[----:B------:R-:W-:Y:S01]  /*f1470*/  LOP3.LUT R6, R6, 0xffffffbf, RZ, 0xc0, !PT ;  /* 0xffffffbf06067812 */ /* 0x000fe200078ec0ff */
[C---:B------:R-:W-:Y:S02]  /*f1480*/  VIADD R2, R29.reuse, 0x196 ;  /* 0x000001961d027836 */ /* 0x040fe40000000000 */
[C---:B------:R-:W-:Y:S02]  /*f1490*/  VIADD R17, R29.reuse, 0x1a4 ;  /* 0x000001a41d117836 */ /* 0x040fe40000000000 */
[----:B------:R-:W-:Y:S01]  /*f14a0*/  VIADD R14, R29, 0x1a5 ;  /* 0x000001a51d0e7836 */ /* 0x000fe20000000000 */
[----:B------:R-:W1:Y:S01]  /*f14b0*/  LDCU UR40, c[0x0][0x39c] ;  /* 0x00007380ff2877ac */ /* 0x000e620008000800 */
[----:B------:R-:W1:Y:S02]  /*f14c0*/  LDCU UR52, c[0x0][0x39c] ;  /* 0x00007380ff3477ac */ /* 0x000e640008000800 */
        /* <DEDUP_REMOVED lines=9> */
[----:B------:R-:W0:Y:S01]  /*f1560*/  LDCU UR31, c[0x0][0x39c] ;  /* 0x00007380ff1f77ac */ /* 0x000e220008000800 */
[----:B------:R-:W0:Y:S07]  /*f1570*/  LDCU UR28, c[0x0][0x39c] ;  /* 0x00007380ff1c77ac */ /* 0x000e2e0008000800 */
[----:B------:R-:W-:Y:S01]  /*f1580*/  @P1 LOP3.LUT R6, R6, 0x8, RZ, 0xfc, !PT ;  /* 0x0000000806061812 */ /* 0x000fe200078efcff */
[----:B------:R-:W1:Y:S03]  /*f1590*/  LDCU UR50, c[0x0][0x39c] ;  /* 0x00007380ff3277ac */ /* 0x000e660008000800 */
[----:B------:R-:W-:-:S04]  /*f15a0*/  LOP3.LUT R6, R6, 0xfffffffe, RZ, 0xc0, !PT ;  /* 0xfffffffe06067812 */ /* 0x000fc800078ec0ff */
[----:B------:R-:W-:Y:S02]  /*f15b0*/  @P0 LOP3.LUT R6, R6, 0x1, RZ, 0xfc, !PT ;  /* 0x0000000106060812 */ /* 0x000fe400078efcff */
[----:B------:R-:W-:Y:S01]  /*f15c0*/  ISETP.GE.AND P0, PT, R12, UR33, PT ;  /* 0x000000210c007c0c */ /* 0x000fe2000bf06270 */
[----:B------:R-:W-:Y:S01]  /*f15d0*/  STL [R1+0x367c], R27 ;  /* 0x00367c1b01007387 */ /* 0x000fe20000100800 */
[C---:B------:R-:W-:Y:S02]  /*f15e0*/  VIADD R12, R29.reuse, 0x1a1 ;  /* 0x000001a11d0c7836 */ /* 0x040fe40000000000 */
[----:B0-----:R-:W-:Y:S01]  /*f15f0*/  VIADD R2, R29, 0x7 ;  /* 0x000000071d027836 */ /* 0x001fe20000000000 */
[----:B------:R-:W-:Y:S02]  /*f1600*/  ISETP.LT.AND P1, PT, R3, UR74, !P0 ;  /* 0x0000004a03007c0c */ /* 0x000fe4000c721270 */
[----:B------:R-:W-:Y:S01]  /*f1610*/  ISETP.LT.AND P0, PT, R0, UR51, !P0 ;  /* 0x0000003300007c0c */ /* 0x000fe2000c701270 */
[----:B------:R-:W-:Y:S01]  /*f1620*/  STL [R1+0x3680], R24 ;  /* 0x0036801801007387 */ /* 0x000fe20000100800 */
[----:B------:R-:W-:Y:S01]  /*f1630*/  LOP3.LUT R6, R6, 0xfffffffd, RZ, 0xc0, !PT ;  /* 0xfffffffd06067812 */ /* 0x000fe200078ec0ff */
[----:B------:R-:W0:Y:S01]  /*f1640*/  LDCU UR33, c[0x0][0x39c] ;  /* 0x00007380ff2177ac */ /* 0x000e220008000800 */
[----:B------:R-:W0:Y:S07]  /*f1650*/  LDCU UR74, c[0x0][0x39c] ;  /* 0x00007380ff4a77ac */ /* 0x000e2e0008000800 */
        /* <DEDUP_REMOVED lines=8> */
[----:B------:R-:W-:Y:S01]  /*f16e0*/  STL [R1+0x3684], R23 ;  /* 0x0036841701007387 */ /* 0x000fe20000100800 */
[----:B------:R-:W-:Y:S01]  /*f16f0*/  VIADD R9, R29, 0x1a2 ;  /* 0x000001a21d097836 */ /* 0x000fe20000000000 */
        /* <DEDUP_REMOVED lines=22> */
[----:B------:R-:W-:Y:S04]  /*f1860*/  STL [R1+0x368c], R21 ;  /* 0x00368c1501007387 */ /* 0x000fe80000100800 */
[----:B------:R-:W-:Y:S01]  /*f1870*/  STL [R1+0x3690], R20 ;  /* 0x0036901401007387 */ /* 0x000fe20000100800 */
[----:B------:R-:W-:Y:S01]  /*f1880*/  VIADD R10, R29, 0x1a7 ;  /* 0x000001a71d0a7836 */ /* 0x000fe20000000000 */
[----:B------:R-:W0:Y:S01]  /*f1890*/  LDCU UR39, c[0x0][0x39c] ;  /* 0x00007380ff2777ac */ /* 0x000e220008000800 */
[----:B------:R-:W0:Y:S03]  /*f18a0*/  LDCU UR68, c[0x0][0x39c] ;  /* 0x00007380ff4477ac */ /* 0x000e260008000800 */
[----:B------:R-:W-:Y:S01]  /*f18b0*/  @P1 LOP3.LUT R7, R7, 0x100000, RZ, 0xfc, !PT ;  /* 0x0010000007071812 */ /* 0x000fe200078efcff */
[----:B------:R-:W0:Y:S03]  /*f18c0*/  LDCU UR57, c[0x0][0x39c] ;  /* 0x00007380ff3977ac */ /* 0x000e260008000800 */
[----:B------:R-:W-:Y:S01]  /*f18d0*/  LOP3.LUT R7, R7, 0xfffbffff, RZ, 0xc0, !PT ;  /* 0xfffbffff07077812 */ /* 0x000fe200078ec0ff */
[----:B------:R0:W-:Y:S03]  /*f18e0*/  STL [R1+0x3694], R19 ;  /* 0x0036941301007387 */ /* 0x0001e60000100800 */
[----:B------:R-:W-:-:S02]  /*f18f0*/  @P0 LOP3.LUT R7, R7, 0x40000, RZ, 0xfc, !PT ;  /* 0x0004000007070812 */ /* 0x000fc400078efcff */
[----:B------:R-:W-:Y:S01]  /*f1900*/  ISETP.GE.AND P0, PT, R11, UR41, PT ;  /* 0x000000290b007c0c */ /* 0x000fe2000bf06270 */
[----:B------:R-:W-:Y:S01]  /*f1910*/  VIADD R11, R29, 0x15a ;  /* 0x0000015a1d0b7836 */ /* 0x000fe20000000000 */
[----:B------:R1:W-:Y:S04]  /*f1920*/  STL [R1+0x3698], R18 ;  /* 0x0036981201007387 */ /* 0x0003e80000100800 */
[----:B------:R1:W-:Y:S01]  /*f1930*/  STL [R1+0x369c], R16 ;  /* 0x00369c1001007387 */ /* 0x0003e20000100800 */
[----:B------:R-:W-:Y:S01]  /*f1940*/  LOP3.LUT R7, R7, 0xfffeffff, RZ, 0xc0, !PT ;  /* 0xfffeffff07077812 */ /* 0x000fe200078ec0ff */
[----:B------:R-:W2:Y:S02]  /*f1950*/  LDCU UR41, c[0x0][0x39c] ;  /* 0x00007380ff2977ac */ /* 0x000ea40008000800 */
[----:B0-----:R-:W2:Y:S04]  /*f1960*/  LDL.LU R19, [R1+0x1d0] ;  /* 0x0001d00001137983 */ /* 0x001ea80000300800 */
[----:B------:R-:W2:Y:S04]  /*f1970*/  LDL.LU R20, [R1+0x1cc] ;  /* 0x0001cc0001147983 */ /* 0x000ea80000300800 */
[----:B------:R-:W2:Y:S01]  /*f1980*/  LDL.LU R24, [R1+0x1c8] ;  /* 0x0001c80001187983 */ /* 0x000ea20000300800 */
[----:B-1----:R-:W-:-:S02]  /*f1990*/  IMAD.MOV.U32 R18, RZ, RZ, R25 ;  /* 0x000000ffff127224 */ /* 0x002fc400078e0019 */
[----:B------:R-:W-:Y:S02]  /*f19a0*/  IMAD.MOV.U32 R16, RZ, RZ, R11 ;  /* 0x000000ffff107224 */ /* 0x000fe400078e000b */
[C---:B------:R-:W-:Y:S02]  /*f19b0*/  VIADD R25, R29.reuse, 0x1aa ;  /* 0x000001aa1d197836 */ /* 0x040fe40000000000 */
[----:B------:R-:W-:Y:S02]  /*f19c0*/  VIADD R11, R29, 0x1ab ;  /* 0x000001ab1d0b7836 */ /* 0x000fe40000000000 */
[----:B------:R-:W2:Y:S01]  /*f19d0*/  LDL.LU R29, [R1+0x36a4] ;  /* 0x0036a400011d7983 */ /* 0x000ea20000300800 */
[----:B------:R-:W-:Y:S02]  /*f19e0*/  ISETP.LT.AND P1, PT, R3, UR66, !P0 ;  /* 0x0000004203007c0c */ /* 0x000fe4000c721270 */
[----:B------:R-:W-:Y:S01]  /*f19f0*/  ISETP.LT.AND P0, PT, R0, UR59, !P0 ;  /* 0x0000003b00007c0c */ /* 0x000fe2000c701270 */
[----:B------:R-:W3:Y:S01]  /*f1a00*/  LDL.LU R27, [R1+0x1c4] ;  /* 0x0001c400011b7983 */ /* 0x000ee20000300800 */
[----:B------:R-:W0:Y:S01]  /*f1a10*/  LDCU UR59, c[0x0][0x39c] ;  /* 0x00007380ff3b77ac */ /* 0x000e220008000800 */
[----:B------:R-:W1:Y:S08]  /*f1a20*/  LDCU UR66, c[0x0][0x39c] ;  /* 0x00007380ff4277ac */ /* 0x000e700008000800 */
[----:B------:R-:W-:-:S04]  /*f1a30*/  @P1 LOP3.LUT R7, R7, 0x10000, RZ, 0xfc, !PT ;  /* 0x0001000007071812 */ /* 0x000fc800078efcff */
[----:B------:R-:W-:-:S04]  /*f1a40*/  LOP3.LUT R7, R7, 0xffffbfff, RZ, 0xc0, !PT ;  /* 0xffffbfff07077812 */ /* 0x000fc800078ec0ff */
[----:B------:R-:W-:Y:S02]  /*f1a50*/  @P0 LOP3.LUT R7, R7, 0x4000, RZ, 0xfc, !PT ;  /* 0x0000400007070812 */ /* 0x000fe400078efcff */
[----:B------:R-:W-:Y:S01]  /*f1a60*/  ISETP.GE.AND P0, PT, R2, UR29, PT ;  /* 0x0000001d02007c0c */ /* 0x000fe2000bf06270 */
[----:B------:R-:W0:Y:S01]  /*f1a70*/  LDCU UR29, c[0x0][0x39c] ;  /* 0x00007380ff1d77ac */ /* 0x000e220008000800 */
[----:B------:R-:W3:Y:S04]  /*f1a80*/  LDL.LU R2, [R1+0x1c0] ;  /* 0x0001c00001027983 */ /* 0x000ee80000300800 */
[----:B------:R-:W3:Y:S04]  /*f1a90*/  LDL.LU R21, [R1+0x1bc] ;  /* 0x0001bc0001157983 */ /* 0x000ee80000300800 */
[----:B------:R-:W3:Y:S01]  /*f1aa0*/  LDL.LU R22, [R1+0x1b8] ;  /* 0x0001b80001167983 */ /* 0x000ee20000300800 */
[----:B------:R-:W-:-:S03]  /*f1ab0*/  ISETP.LT.AND P1, PT, R3, UR64, !P0 ;  /* 0x0000004003007c0c */ /* 0x000fc6000c721270 */
[----:B------:R-:W4:Y:S04]  /*f1ac0*/  LDL.LU R23, [R1+0x1b4] ;  /* 0x0001b40001177983 */ /* 0x000f280000300800 */
[----:B------:R-:W4:Y:S01]  /*f1ad0*/  LDL.LU R3, [R1+0x1dc] ;  /* 0x0001dc0001037983 */ /* 0x000f220000300800 */
[----:B------:R-:W-:Y:S02]  /*f1ae0*/  ISETP.LT.AND P0, PT, R0, UR61, !P0 ;  /* 0x0000003d00007c0c */ /* 0x000fe4000c701270 */
[----:B------:R-:W-:Y:S01]  /*f1af0*/  LOP3.LUT R7, R7, 0xffffdfff, RZ, 0xc0, !PT ;  /* 0xffffdfff07077812 */ /* 0x000fe200078ec0ff */
[----:B------:R-:W0:Y:S01]  /*f1b00*/  LDCU UR61, c[0x0][0x39c] ;  /* 0x00007380ff3d77ac */ /* 0x000e220008000800 */
[----:B------:R-:W0:Y:S02]  /*f1b10*/  LDCU UR64, c[0x0][0x39c] ;  /* 0x00007380ff4077ac */ /* 0x000e240008000800 */
[----:B------:R-:W-:-:S04]  /*f1b20*/  @P1 LOP3.LUT R7, R7, 0x2000, RZ, 0xfc, !PT ;  /* 0x0000200007071812 */ /* 0x000fc800078efcff */
[----:B------:R-:W-:-:S04]  /*f1b30*/  LOP3.LUT R7, R7, 0xfffffbff, RZ, 0xc0, !PT ;  /* 0xfffffbff07077812 */ /* 0x000fc800078ec0ff */
[----:B------:R-:W-:Y:S02]  /*f1b40*/  @P0 LOP3.LUT R7, R7, 0x400, RZ, 0xfc, !PT ;  /* 0x0000040007070812 */ /* 0x000fe400078efcff */
[----:B------:R-:W-:Y:S01]  /*f1b50*/  ISETP.GE.AND P0, PT, R16, UR5, PT ;  /* 0x0000000510007c0c */ /* 0x000fe2000bf06270 */
[----:B------:R-:W0:Y:S01]  /*f1b60*/  LDCU UR5, c[0x0][0x39c] ;  /* 0x00007380ff0577ac */ /* 0x000e220008000800 */
[----:B------:R-:W-:Y:S02]  /*f1b70*/  LOP3.LUT R7, R7, 0xfffffff7, RZ, 0xc0, !PT ;  /* 0xfffffff707077812 */ /* 0x000fe400078ec0ff */
[----:B--2---:R-:W-:-:S09]  /*f1b80*/  LOP3.LUT R29, R29, 0xbfffffff, RZ, 0xc0, !PT ;  /* 0xbfffffff1d1d7812 */ /* 0x004fd200078ec0ff */
[----:B------:R-:W-:Y:S02]  /*f1b90*/  @P0 LOP3.LUT R29, R29, 0x40000000, RZ, 0xfc, !PT ;  /* 0x400000001d1d0812 */ /* 0x000fe400078efcff */
[----:B------:R-:W-:Y:S02]  /*f1ba0*/  ISETP.GE.AND P0, PT, R18, UR7, PT ;  /* 0x0000000712007c0c */ /* 0x000fe4000bf06270 */
[----:B------:R-:W-:Y:S02]  /*f1bb0*/  ISETP.GE.AND P2, PT, R19, UR9, PT ;  /* 0x0000000913007c0c */ /* 0x000fe4000bf46270 */
[----:B------:R-:W-:Y:S01]  /*f1bc0*/  ISETP.GE.AND P1, PT, R20, UR11, PT ;  /* 0x0000000b14007c0c */ /* 0x000fe2000bf26270 */
[----:B------:R-:W2:Y:S01]  /*f1bd0*/  LDCU UR9, c[0x0][0x39c] ;  /* 0x00007380ff0977ac */ /* 0x000ea20008000800 */
[----:B------:R-:W2:Y:S01]  /*f1be0*/  LDL.LU R20, [R1+0x1ac] ;  /* 0x0001ac0001147983 */ /* 0x000ea20000300800 */
[----:B------:R-:W0:Y:S01]  /*f1bf0*/  LDCU UR7, c[0x0][0x39c] ;  /* 0x00007380ff0777ac */ /* 0x000e220008000800 */
[----:B------:R-:W0:Y:S05]  /*f1c00*/  LDCU UR11, c[0x0][0x39c] ;  /* 0x00007380ff0b77ac */ /* 0x000e2a0008000800 */
[----:B------:R-:W-:-:S04]  /*f1c10*/  @P0 LOP3.LUT R7, R7, 0x8, RZ, 0xfc, !PT ;  /* 0x0000000807070812 */ /* 0x000fc800078efcff */
[----:B------:R-:W-:Y:S02]  /*f1c20*/  LOP3.LUT R7, R7, 0xffffff7f, RZ, 0xc0, !PT ;  /* 0xffffff7f07077812 */ /* 0x000fe400078ec0ff */
[----:B------:R-:W-:Y:S02]  /*f1c30*/  ISETP.GE.AND P0, PT, R24, UR13, PT ;  /* 0x0000000d18007c0c */ /* 0x000fe4000bf06270 */
[----:B------:R-:W2:Y:S01]  /*f1c40*/  LDL.LU R24, [R1+0x1a8] ;  /* 0x0001a80001187983 */ /* 0x000ea20000300800 */
[----:B------:R-:W-:-:S04]  /*f1c50*/  @P2 LOP3.LUT R7, R7, 0x80, RZ, 0xfc, !PT ;  /* 0x0000008007072812 */ /* 0x000fc800078efcff */
[----:B------:R-:W-:Y:S02]  /*f1c60*/  LOP3.LUT R7, R7, 0xfffff7ff, RZ, 0xc0, !PT ;  /* 0xfffff7ff07077812 */ /* 0x000fe400078ec0ff */
[----:B---3--:R-:W-:Y:S02]  /*f1c70*/  ISETP.GE.AND P2, PT, R27, UR15, PT ;  /* 0x0000000f1b007c0c */ /* 0x008fe4000bf46270 */
[----:B------:R-:W0:Y:S01]  /*f1c80*/  LDL.LU R27, [R1+0x1a4] ;  /* 0x0001a400011b7983 */ /* 0x000e220000300800 */
[----:B------:R-:W-:-:S04]  /*f1c90*/  @P1 LOP3.LUT R7, R7, 0x800, RZ, 0xfc, !PT ;  /* 0x0000080007071812 */ /* 0x000fc800078efcff */
[----:B------:R-:W-:Y:S02]  /*f1ca0*/  LOP3.LUT R7, R7, 0xffffefff, RZ, 0xc0, !PT ;  /* 0xffffefff07077812 */ /* 0x000fe400078ec0ff */
[----:B------:R-:W-:Y:S02]  /*f1cb0*/  ISETP.GE.AND P1, PT, R2, UR17, PT ;  /* 0x0000001102007c0c */ /* 0x000fe4000bf26270 */
[----:B------:R-:W3:Y:S01]  /*f1cc0*/  LDL.LU R2, [R1+0x1a0] ;  /* 0x0001a00001027983 */ /* 0x000ee20000300800 */
[----:B------:R-:W-:-:S04]  /*f1cd0*/  @P0 LOP3.LUT R7, R7, 0x1000, RZ, 0xfc, !PT ;  /* 0x0000100007070812 */ /* 0x000fc800078efcff */
[----:B------:R-:W-:Y:S02]  /*f1ce0*/  LOP3.LUT R7, R7, 0xffff7fff, RZ, 0xc0, !PT ;  /* 0xffff7fff07077812 */ /* 0x000fe400078ec0ff */
[----:B------:R-:W-:Y:S02]  /*f1cf0*/  ISETP.GE.AND P0, PT, R21, UR19, PT ;  /* 0x0000001315007c0c */ /* 0x000fe4000bf06270 */
[----:B------:R-:W3:Y:S01]  /*f1d00*/  LDL.LU R21, [R1+0x19c] ;  /* 0x00019c0001157983 */ /* 0x000ee20000300800 */
[----:B------:R-:W-:-:S04]  /*f1d10*/  @P2 LOP3.LUT R7, R7, 0x8000, RZ, 0xfc, !PT ;  /* 0x0000800007072812 */ /* 0x000fc800078efcff */
[----:B------:R-:W-:-:S04]  /*f1d20*/  LOP3.LUT R7, R7, 0xfffdffff, RZ, 0xc0, !PT ;  /* 0xfffdffff07077812 */ /* 0x000fc800078ec0ff */
[----:B------:R-:W-:-:S04]  /*f1d30*/  @P1 LOP3.LUT R7, R7, 0x20000, RZ, 0xfc, !PT ;  /* 0x0002000007071812 */ /* 0x000fc800078efcff */
[----:B------:R-:W-:-:S04]  /*f1d40*/  LOP3.LUT R7, R7, 0xfff7ffff, RZ, 0xc0, !PT ;  /* 0xfff7ffff07077812 */ /* 0x000fc800078ec0ff */
[----:B------:R-:W-:Y:S02]  /*f1d50*/  @P0 LOP3.LUT R7, R7, 0x80000, RZ, 0xfc, !PT ;  /* 0x0008000007070812 */ /* 0x000fe400078efcff */
[----:B----4-:R-:W-:Y:S02]  /*f1d60*/  ISETP.GE.AND P0, PT, R3, UR25, PT ;  /* 0x0000001903007c0c */ /* 0x010fe4000bf06270 */
[----:B------:R-:W4:Y:S01]  /*f1d70*/  LDL.LU R3, [R1+0x198] ;  /* 0x0001980001037983 */ /* 0x000f220000300800 */
[----:B------:R-:W-:-:S03]  /*f1d80*/  ISETP.GE.AND P2, PT, R22, UR21, PT ;  /* 0x0000001516007c0c */ /* 0x000fc6000bf46270 */
[----:B------:R-:W4:Y:S01]  /*f1d90*/  LDL.LU R22, [R1+0x194] ;  /* 0x0001940001167983 */ /* 0x000f220000300800 */
[----:B------:R-:W-:Y:S02]  /*f1da0*/  ISETP.GE.AND P1, PT, R23, UR23, PT ;  /* 0x0000001717007c0c */ /* 0x000fe4000bf26270 */
[----:B------:R-:W-:Y:S01]  /*f1db0*/  LOP3.LUT R7, R7, 0xffdfffff, RZ, 0xc0, !PT ;  /* 0xffdfffff07077812 */ /* 0x000fe200078ec0ff */
[----:B------:R-:W4:Y:S04]  /*f1dc0*/  LDL.LU R23, [R1+0x190] ;  /* 0x0001900001177983 */ /* 0x000f280000300800 */
[----:B------:R-:W4:Y:S02]  /*f1dd0*/  LDL.LU R18, [R1+0x18c] ;  /* 0x00018c0001127983 */ /* 0x000f240000300800 */
[----:B------:R-:W-:-:S04]  /*f1de0*/  @P2 LOP3.LUT R7, R7, 0x200000, RZ, 0xfc, !PT ;  /* 0x0020000007072812 */ /* 0x000fc800078efcff */
[----:B------:R-:W-:-:S04]  /*f1df0*/  LOP3.LUT R7, R7, 0xff7fffff, RZ, 0xc0, !PT ;  /* 0xff7fffff07077812 */ /* 0x000fc800078ec0ff */
[----:B------:R-:W-:-:S04]  /*f1e00*/  @P1 LOP3.LUT R7, R7, 0x800000, RZ, 0xfc, !PT ;  /* 0x0080000007071812 */ /* 0x000fc800078efcff */
[----:B------:R-:W-:-:S04]  /*f1e10*/  LOP3.LUT R7, R7, 0xfffffffe, RZ, 0xc0, !PT ;  /* 0xfffffffe07077812 */ /* 0x000fc800078ec0ff */
[----:B------:R-:W-:-:S04]  /*f1e20*/  @P0 LOP3.LUT R7, R7, 0x1, RZ, 0xfc, !PT ;  /* 0x0000000107070812 */ /* 0x000fc800078efcff */
[----:B------:R-:W-:Y:S02]  /*f1e30*/  LOP3.LUT R7, R7, 0xfdffffff, RZ, 0xc0, !PT ;  /* 0xfdffffff07077812 */ /* 0x000fe400078ec0ff */
[----:B--2---:R-:W-:Y:S02]  /*f1e40*/  ISETP.GE.AND P0, PT, R20, UR27, PT ;  /* 0x0000001b14007c0c */ /* 0x004fe4000bf06270 */
[----:B------:R-:W-:Y:S01]  /*f1e50*/  ISETP.GE.AND P2, PT, R24, UR9, PT ;  /* 0x0000000918007c0c */ /* 0x000fe2000bf46270 */
[----:B------:R-:W4:Y:S01]  /*f1e60*/  LDCU UR9, c[0x0][0x39c] ;  /* 0x00007380ff0977ac */ /* 0x000f220008000800 */
[----:B------:R-:W2:Y:S01]  /*f1e70*/  LDL.LU R24, [R1+0x184] ;  /* 0x0001840001187983 */ /* 0x000ea20000300800 */
[----:B0-----:R-:W-:-:S08]  /*f1e80*/  ISETP.GE.AND P1, PT, R27, UR7, PT ;  /* 0x000000071b007c0c */ /* 0x001fd0000bf26270 */
[----:B------:R-:W-:Y:S01]  /*f1e90*/  @P0 LOP3.LUT R7, R7, 0x2000000, RZ, 0xfc, !PT ;  /* 0x0200000007070812 */ /* 0x000fe200078efcff */
[----:B------:R-:W2:Y:S01]  /*f1ea0*/  LDL.LU R27, [R1+0x180] ;  /* 0x00018000011b7983 */ /* 0x000ea20000300800 */
[----:B------:R-:W0:Y:S02]  /*f1eb0*/  LDCU UR7, c[0x0][0x39c] ;  /* 0x00007380ff0777ac */ /* 0x000e240008000800 */
[----:B------:R-:W-:Y:S02]  /*f1ec0*/  LOP3.LUT R7, R7, 0xf7ffffff, RZ, 0xc0, !PT ;  /* 0xf7ffffff07077812 */ /* 0x000fe400078ec0ff */
[----:B---3--:R-:W-:Y:S02]  /*f1ed0*/  ISETP.GE.AND P0, PT, R2, UR5, PT ;  /* 0x0000000502007c0c */ /* 0x008fe4000bf06270 */
[----:B------:R-:W-:Y:S01]  /*f1ee0*/  @P2 LOP3.LUT R7, R7, 0x8000000, RZ, 0xfc, !PT ;  /* 0x0800000007072812 */ /* 0x000fe200078efcff */
[----:B------:R-:W3:Y:S01]  /*f1ef0*/  LDL.LU R2, [R1+0x17c] ;  /* 0x00017c0001027983 */ /* 0x000ee20000300800 */
[----:B------:R-:W0:Y:S01]  /*f1f00*/  LDCU UR5, c[0x0][0x39c] ;  /* 0x00007380ff0577ac */ /* 0x000e220008000800 */
[----:B----4-:R-:W-:-:S08]  /*f1f10*/  ISETP.GE.AND P2, PT, R3, UR9, PT ;  /* 0x0000000903007c0c */ /* 0x010fd0000bf46270 */
[----:B------:R-:W-:Y:S01]  /*f1f20*/  @P0 LOP3.LUT R6, R6, 0x2, RZ, 0xfc, !PT ;  /* 0x0000000206060812 */ /* 0x000fe200078efcff */
[----:B------:R-:W4:Y:S01]  /*f1f30*/  LDL.LU R3, [R1+0x2fe8] ;  /* 0x002fe80001037983 */ /* 0x000f220000300800 */
[----:B------:R-:W-:-:S03]  /*f1f40*/  ISETP.GE.AND P0, PT, R21, UR11, PT ;  /* 0x0000000b15007c0c */ /* 0x000fc6000bf06270 */
[----:B------:R-:W4:Y:S01]  /*f1f50*/  LDL.LU R21, [R1+0x178] ;  /* 0x0001780001157983 */ /* 0x000f220000300800 */
[----:B------:R-:W-:-:S03]  /*f1f60*/  LOP3.LUT R7, R7, 0xbfffffff, RZ, 0xc0, !PT ;  /* 0xbfffffff07077812 */ /* 0x000fc600078ec0ff */
[----:B------:R-:W4:Y:S01]  /*f1f70*/  LDL.LU R19, [R1+0x174] ;  /* 0x0001740001137983 */ /* 0x000f220000300800 */
[----:B------:R-:W-:Y:S01]  /*f1f80*/  LOP3.LUT R6, R6, 0xfffffffb, RZ, 0xc0, !PT ;  /* 0xfffffffb06067812 */ /* 0x000fe200078ec0ff */
[----:B------:R-:W2:Y:S01]  /*f1f90*/  LDCU UR9, c[0x0][0x39c] ;  /* 0x00007380ff0977ac */ /* 0x000ea20008000800 */
[----:B------:R-:W-:Y:S02]  /*f1fa0*/  @P1 LOP3.LUT R7, R7, 0x40000000, RZ, 0xfc, !PT ;  /* 0x4000000007071812 */ /* 0x000fe400078efcff */
[----:B0-----:R-:W-:Y:S01]  /*f1fb0*/  ISETP.GE.AND P1, PT, R22, UR7, PT ;  /* 0x0000000716007c0c */ /* 0x001fe2000bf26270 */
[----:B------:R-:W0:Y:S01]  /*f1fc0*/  LDCU UR11, c[0x0][0x39c] ;  /* 0x00007380ff0b77ac */ /* 0x000e220008000800 */
[----:B------:R-:W4:Y:S04]  /*f1fd0*/  LDL.LU R22, [R1+0x170] ;  /* 0x0001700001167983 */ /* 0x000f280000300800 */
[----:B------:R-:W4:Y:S01]  /*f1fe0*/  LDL.LU R20, [R1+0x16c] ;  /* 0x00016c0001147983 */ /* 0x000f220000300800 */
[----:B------:R-:W0:Y:S01]  /*f1ff0*/  LDCU UR7, c[0x0][0x39c] ;  /* 0x00007380ff0777ac */ /* 0x000e220008000800 */
[----:B------:R-:W-:-:S04]  /*f2000*/  @P0 LOP3.LUT R6, R6, 0x4, RZ, 0xfc, !PT ;  /* 0x0000000406060812 */ /* 0x000fc800078efcff */
[----:B------:R-:W-:Y:S02]  /*f2010*/  LOP3.LUT R6, R6, 0xffffffdf, RZ, 0xc0, !PT ;  /* 0xffffffdf06067812 */ /* 0x000fe400078ec0ff */
[----:B------:R-:W-:Y:S01]  /*f2020*/  ISETP.GE.AND P0, PT, R23, UR5, PT ;  /* 0x0000000517007c0c */ /* 0x000fe2000bf06270 */
[----:B------:R-:W3:Y:S01]  /*f2030*/  LDCU UR5, c[0x0][0x39c] ;  /* 0x00007380ff0577ac */ /* 0x000ee20008000800 */
[----:B------:R-:W4:Y:S01]  /*f2040*/  LDL.LU R23, [R1+0x168] ;  /* 0x0001680001177983 */ /* 0x000f220000300800 */
[----:B------:R-:W-:-:S04]  /*f2050*/  @P2 LOP3.LUT R6, R6, 0x20, RZ, 0xfc, !PT ;  /* 0x0000002006062812 */ /* 0x000fc800078efcff */
[----:B------:R-:W-:-:S04]  /*f2060*/  LOP3.LUT R6, R6, 0xffffff7f, RZ, 0xc0, !PT ;  /* 0xffffff7f06067812 */ /* 0x000fc800078ec0ff */
[----:B------:R-:W-:-:S04]  /*f2070*/  @P1 LOP3.LUT R6, R6, 0x80, RZ, 0xfc, !PT ;  /* 0x0000008006061812 */ /* 0x000fc800078efcff */
[----:B------:R-:W-:-:S04]  /*f2080*/  LOP3.LUT R6, R6, 0xfffffdff, RZ, 0xc0, !PT ;  /* 0xfffffdff06067812 */ /* 0x000fc800078ec0ff */
[----:B------:R-:W-:Y:S02]  /*f2090*/  @P0 LOP3.LUT R6, R6, 0x200, RZ, 0xfc, !PT ;  /* 0x0000020006060812 */ /* 0x000fe400078efcff */
[----:B0-----:R-:W-:Y:S02]  /*f20a0*/  ISETP.GE.AND P0, PT, R18, UR11, PT ;  /* 0x0000000b12007c0c */ /* 0x001fe4000bf06270 */
[----:B------:R-:W-:-:S11]  /*f20b0*/  LOP3.LUT R6, R6, 0xfffff7ff, RZ, 0xc0, !PT ;  /* 0xfffff7ff06067812 */ /* 0x000fd600078ec0ff */
[----:B------:R-:W-:Y:S02]  /*f20c0*/  @P0 LOP3.LUT R6, R6, 0x800, RZ, 0xfc, !PT ;  /* 0x0000080006060812 */ /* 0x000fe400078efcff */
[----:B--2---:R-:W-:Y:S02]  /*f20d0*/  ISETP.GE.AND P2, PT, R24, UR9, PT ;  /* 0x0000000918007c0c */ /* 0x004fe4000bf46270 */
[----:B------:R-:W2:Y:S01]  /*f20e0*/  LDL.LU R24, [R1+0x164] ;  /* 0x0001640001187983 */ /* 0x000ea20000300800 */
[----:B------:R-:W-:-:S03]  /*f20f0*/  ISETP.GE.AND P1, PT, R27, UR7, PT ;  /* 0x000000071b007c0c */ /* 0x000fc6000bf26270 */
[----:B------:R-:W2:Y:S01]  /*f2100*/  LDL.LU R27, [R1+0x160] ;  /* 0x00016000011b7983 */ /* 0x000ea20000300800 */
[----:B---3--:R-:W-:-:S03]  /*f2110*/  ISETP.GE.AND P0, PT, R2, UR5, PT ;  /* 0x0000000502007c0c */ /* 0x008fc6000bf06270 */
[----:B------:R-:W3:Y:S01]  /*f2120*/  LDL.LU R2, [R1+0x15c] ;  /* 0x00015c0001027983 */ /* 0x000ee20000300800 */
[----:B----4-:R-:W-:-:S03]  /*f2130*/  R2UR UR5, R3 ;  /* 0x00000000030572ca */ /* 0x010fc600000e0000 */
[----:B------:R-:W4:Y:S01]  /*f2140*/  LDL.LU R3, [R1+0x158] ;  /* 0x0001580001037983 */ /* 0x000f220000300800 */
[----:B------:R-:W-:-:S04]  /*f2150*/  LOP3.LUT R6, R6, 0xffffdfff, RZ, 0xc0, !PT ;  /* 0xffffdfff06067812 */ /* 0x000fc800078ec0ff */
[----:B------:R-:W-:-:S04]  /*f2160*/  @P2 LOP3.LUT R6, R6, 0x2000, RZ, 0xfc, !PT ;  /* 0x0000200006062812 */ /* 0x000fc800078efcff */
[----:B------:R-:W-:-:S04]  /*f2170*/  LOP3.LUT R6, R6, 0xffff7fff, RZ, 0xc0, !PT ;  /* 0xffff7fff06067812 */ /* 0x000fc800078ec0ff */
[----:B------:R-:W-:Y:S02]  /*f2180*/  @P1 LOP3.LUT R6, R6, 0x8000, RZ, 0xfc, !PT ;  /* 0x0000800006061812 */ /* 0x000fe400078efcff */
[----:B------:R-:W-:Y:S02]  /*f2190*/  ISETP.GE.AND P1, PT, R21, UR77, PT ;  /* 0x0000004d15007c0c */ /* 0x000fe4000bf26270 */
[----:B------:R-:W4:Y:S01]  /*f21a0*/  LDL.LU R21, [R1+0x154] ;  /* 0x0001540001157983 */ /* 0x000f220000300800 */
[----:B------:R-:W-:-:S04]  /*f21b0*/  LOP3.LUT R6, R6, 0xfffdffff, RZ, 0xc0, !PT ;  /* 0xfffdffff06067812 */ /* 0x000fc800078ec0ff */
[----:B------:R-:W-:Y:S02]  /*f21c0*/  @P0 LOP3.LUT R6, R6, 0x20000, RZ, 0xfc, !PT ;  /* 0x0002000006060812 */ /* 0x000fe400078efcff */
[----:B------:R-:W-:Y:S02]  /*f21d0*/  ISETP.GE.AND P0, PT, R22, UR10, PT ;  /* 0x0000000a16007c0c */ /* 0x000fe4000bf06270 */
[----:B------:R-:W4:Y:S01]  /*f21e0*/  LDL.LU R22, [R1+0x150] ;  /* 0x0001500001167983 */ /* 0x000f220000300800 */
[----:B------:R-:W-:-:S03]  /*f21f0*/  ISETP.GE.AND P2, PT, R19, UR76, PT ;  /* 0x0000004c13007c0c */ /* 0x000fc6000bf46270 */
[----:B------:R-:W4:Y:S01]  /*f2200*/  LDL.LU R19, [R1+0x14c] ;  /* 0x00014c0001137983 */ /* 0x000f220000300800 */
        /* <DEDUP_REMOVED lines=8> */
[----:B------:R-:W-:-:S04]  /*f2290*/  LOP3.LUT R6, R6, 0xfeffffff, RZ, 0xc0, !PT ;  /* 0xfeffffff06067812 */ /* 0x000fc800078ec0ff */
[----:B------:R-:W-:-:S04]  /*f22a0*/  @P0 LOP3.LUT R6, R6, 0x1000000, RZ, 0xfc, !PT ;  /* 0x0100000006060812 */ /* 0x000fc800078efcff */
[----:B------:R-:W-:-:S04]  /*f22b0*/  LOP3.LUT R6, R6, 0xf7ffffff, RZ, 0xc0, !PT ;  /* 0xf7ffffff06067812 */ /* 0x000fc800078ec0ff */
[----:B------:R-:W-:-:S04]  /*f22c0*/  @P1 LOP3.LUT R6, R6, 0x8000000, RZ, 0xfc, !PT ;  /* 0x0800000006061812 */ /* 0x000fc800078efcff */
[----:B------:R-:W-:-:S04]  /*f22d0*/  LOP3.LUT R6, R6, 0xdfffffff, RZ, 0xc0, !PT ;  /* 0xdfffffff06067812 */ /* 0x000fc800078ec0ff */
[----:B------:R-:W-:-:S04]  /*f22e0*/  @P2 LOP3.LUT R6, R6, 0x20000000, RZ, 0xfc, !PT ;  /* 0x2000000006062812 */ /* 0x000fc800078efcff */
[----:B------:R-:W-:Y:S02]  /*f22f0*/  LOP3.LUT R6, R6, 0x7fffffff, RZ, 0xc0, !PT ;  /* 0x7fffffff06067812 */ /* 0x000fe400078ec0ff */
[----:B--2---:R-:W-:Y:S02]  /*f2300*/  ISETP.GE.AND P0, PT, R24, UR4, PT ;  /* 0x0000000418007c0c */ /* 0x004fe4000bf06270 */
[----:B------:R-:W2:Y:S01]  /*f2310*/  LDL.LU R24, [R1+0x140] ;  /* 0x0001400001187983 */ /* 0x000ea20000300800 */
[----:B------:R-:W-:-:S03]  /*f2320*/  ISETP.GE.AND P1, PT, R27, UR12, PT ;  /* 0x0000000c1b007c0c */ /* 0x000fc6000bf26270 */
[----:B------:R-:W2:Y:S01]  /*f2330*/  LDL.LU R27, [R1+0x13c] ;  /* 0x00013c00011b7983 */ /* 0x000ea20000300800 */
[----:B---3--:R-:W-:-:S03]  /*f2340*/  ISETP.GE.AND P2, PT, R2, UR14, PT ;  /* 0x0000000e02007c0c */ /* 0x008fc6000bf46270 */
[----:B------:R-:W3:Y:S03]  /*f2350*/  LDL.LU R2, [R1+0x138] ;  /* 0x0001380001027983 */ /* 0x000ee60000300800 */
[----:B------:R-:W-:Y:S02]  /*f2360*/  @P0 LOP3.LUT R6, R6, 0x80000000, RZ, 0xfc, !PT ;  /* 0x8000000006060812 */ /* 0x000fe400078efcff */
[----:B----4-:R-:W-:Y:S02]  /*f2370*/  ISETP.GE.AND P0, PT, R3, UR16, PT ;  /* 0x0000001003007c0c */ /* 0x010fe4000bf06270 */
[----:B------:R-:W4:Y:S01]  /*f2380*/  LDL.LU R3, [R1+0x134] ;  /* 0x0001340001037983 */ /* 0x000f220000300800 */
[----:B------:R-:W-:-:S04]  /*f2390*/  @P1 LOP3.LUT R5, R5, 0x2, RZ, 0xfc, !PT ;  /* 0x0000000205051812 */ /* 0x000fc800078efcff */
[----:B------:R-:W-:-:S04]  /*f23a0*/  LOP3.LUT R5, R5, 0xfffffff7, RZ, 0xc0, !PT ;  /* 0xfffffff705057812 */ /* 0x000fc800078ec0ff */
[----:B------:R-:W-:-:S04]  /*f23b0*/  @P2 LOP3.LUT R5, R5, 0x8, RZ, 0xfc, !PT ;  /* 0x0000000805052812 */ /* 0x000fc800078efcff */
[----:B------:R-:W-:Y:S02]  /*f23c0*/  LOP3.LUT R5, R5, 0xffffffdf, RZ, 0xc0, !PT ;  /* 0xffffffdf05057812 */ /* 0x000fe400078ec0ff */
[----:B------:R-:W-:Y:S02]  /*f23d0*/  ISETP.GE.AND P1, PT, R21, UR18, PT ;  /* 0x0000001215007c0c */ /* 0x000fe4000bf26270 */
[----:B------:R-:W4:Y:S01]  /*f23e0*/  LDL.LU R21, [R1+0x130] ;  /* 0x0001300001157983 */ /* 0x000f220000300800 */
[----:B------:R-:W-:-:S04]  /*f23f0*/  @P0 LOP3.LUT R5, R5, 0x20, RZ, 0xfc, !PT ;  /* 0x0000002005050812 */ /* 0x000fc800078efcff */
[----:B------:R-:W-:Y:S02]  /*f2400*/  LOP3.LUT R5, R5, 0xffffff7f, RZ, 0xc0, !PT ;  /* 0xffffff7f05057812 */ /* 0x000fe400078ec0ff */
[----:B------:R-:W-:Y:S02]  /*f2410*/  ISETP.GE.AND P2, PT, R22, UR20, PT ;  /* 0x0000001416007c0c */ /* 0x000fe4000bf46270 */
[----:B------:R-:W-:Y:S01]  /*f2420*/  ISETP.GE.AND P0, PT, R19, UR22, PT ;  /* 0x0000001613007c0c */ /* 0x000fe2000bf06270 */
[----:B------:R-:W4:Y:S01]  /*f2430*/  LDL.LU R22, [R1+0x12c] ;  /* 0x00012c0001167983 */ /* 0x000f220000300800 */
[----:B------:R-:W-:-:S04]  /*f2440*/  @P1 LOP3.LUT R5, R5, 0x80, RZ, 0xfc, !PT ;  /* 0x0000008005051812 */ /* 0x000fc800078efcff */
[----:B------:R-:W-:Y:S02]  /*f2450*/  LOP3.LUT R5, R5, 0xfffffbff, RZ, 0xc0, !PT ;  /* 0xfffffbff05057812 */ /* 0x000fe400078ec0ff */
[----:B------:R-:W-:-:S03]  /*f2460*/  ISETP.GE.AND P1, PT, R20, UR24, PT ;  /* 0x0000001814007c0c */ /* 0x000fc6000bf26270 */
[----:B------:R-:W-:-:S04]  /*f2470*/  @P2 LOP3.LUT R5, R5, 0x400, RZ, 0xfc, !PT ;  /* 0x0000040005052812 */ /* 0x000fc800078efcff */
[----:B------:R-:W-:Y:S02]  /*f2480*/  LOP3.LUT R5, R5, 0xffffdfff, RZ, 0xc0, !PT ;  /* 0xffffdfff05057812 */ /* 0x000fe400078ec0ff */
[----:B------:R-:W-:Y:S02]  /*f2490*/  ISETP.GE.AND P2, PT, R23, UR26, PT ;  /* 0x0000001a17007c0c */ /* 0x000fe4000bf46270 */
[----:B------:R-:W4:Y:S01]  /*f24a0*/  LDL.LU R23, [R1+0x124] ;  /* 0x0001240001177983 */ /* 0x000f220000300800 */
        /* <DEDUP_REMOVED lines=9> */
[----:B------:R-:W2:Y:S07]  /*f2540*/  LDL.LU R27, [R1+0x11c] ;  /* 0x00011c00011b7983 */ /* 0x000eae0000300800 */
[----:B------:R-:W-:Y:S02]  /*f2550*/  @P0 LOP3.LUT R5, R5, 0x80000, RZ, 0xfc, !PT ;  /* 0x0008000005050812 */ /* 0x000fe400078efcff */
[----:B---3--:R-:W-:Y:S02]  /*f2560*/  ISETP.GE.AND P2, PT, R2, UR44, PT ;  /* 0x0000002c02007c0c */ /* 0x008fe4000bf46270 */
[----:B------:R-:W-:Y:S01]  /*f2570*/  LOP3.LUT R5, R5, 0xffdfffff, RZ, 0xc0, !PT ;  /* 0xffdfffff05057812 */ /* 0x000fe200078ec0ff */
[----:B------:R-:W3:Y:S03]  /*f2580*/  LDL.LU R2, [R1+0x118] ;  /* 0x0001180001027983 */ /* 0x000ee60000300800 */
[----:B------:R-:W-:-:S04]  /*f2590*/  @P1 LOP3.LUT R5, R5, 0x200000, RZ, 0xfc, !PT ;  /* 0x0020000005051812 */ /* 0x000fc800078efcff */
[----:B------:R-:W-:-:S04]  /*f25a0*/  LOP3.LUT R5, R5, 0xff7fffff, RZ, 0xc0, !PT ;  /* 0xff7fffff05057812 */ /* 0x000fc800078ec0ff */
[----:B------:R-:W-:-:S04]  /*f25b0*/  @P2 LOP3.LUT R5, R5, 0x800000, RZ, 0xfc, !PT ;  /* 0x0080000005052812 */ /* 0x000fc800078efcff */
[----:B------:R-:W-:Y:S02]  /*f25c0*/  LOP3.LUT R5, R5, 0xfdffffff, RZ, 0xc0, !PT ;  /* 0xfdffffff05057812 */ /* 0x000fe400078ec0ff */
[----:B----4-:R-:W-:Y:S02]  /*f25d0*/  ISETP.GE.AND P0, PT, R3, UR45, PT ;  /* 0x0000002d03007c0c */ /* 0x010fe4000bf06270 */
[----:B------:R-:W4:Y:S04]  /*f25e0*/  LDL.LU R3, [R1+0x114] ;  /* 0x0001140001037983 */ /* 0x000f280000300800 */
[----:B------:R-:W3:Y:S04]  /*f25f0*/  LDL.LU R16, [R1+0x110] ;  /* 0x0001100001107983 */ /* 0x000ee80000300800 */
[----:B------:R-:W3:Y:S03]  /*f2600*/  LDL.LU R18, [R1+0x10c] ;  /* 0x00010c0001127983 */ /* 0x000ee60000300800 */
[----:B------:R-:W-:-:S02]  /*f2610*/  @P0 LOP3.LUT R5, R5, 0x2000000, RZ, 0xfc, !PT ;  /* 0x0200000005050812 */ /* 0x000fc400078efcff */
[----:B------:R-:W-:Y:S02]  /*f2620*/  ISETP.GE.AND P0, PT, R4, UR48, PT ;  /* 0x0000003004007c0c */ /* 0x000fe4000bf06270 */
[----:B------:R-:W3:Y:S04]  /*f2630*/  LDL.LU R4, [R1+0x36a0] ;  /* 0x0036a00001047983 */ /* 0x000ee80000300800 */
[----:B------:R-:W4:Y:S04]  /*f2640*/  LDL.LU R19, [R1+0x108] ;  /* 0x0001080001137983 */ /* 0x000f280000300800 */
[----:B------:R-:W4:Y:S01]  /*f2650*/  LDL.LU R20, [R1+0x104] ;  /* 0x0001040001147983 */ /* 0x000f220000300800 */
[----:B------:R-:W-:-:S03]  /*f2660*/  ISETP.GE.AND P1, PT, R21, UR46, PT ;  /* 0x0000002e15007c0c */ /* 0x000fc6000bf26270 */
[----:B------:R-:W4:Y:S01]  /*f2670*/  LDL.LU R21, [R1+0x100] ;  /* 0x0001000001157983 */ /* 0x000f220000300800 */
[----:B------:R-:W-:Y:S02]  /*f2680*/  LOP3.LUT R5, R5, 0xf7ffffff, RZ, 0xc0, !PT ;  /* 0xf7ffffff05057812 */ /* 0x000fe400078ec0ff */
[----:B------:R-:W-:Y:S02]  /*f2690*/  ISETP.GE.AND P2, PT, R22, UR47, PT ;  /* 0x0000002f16007c0c */ /* 0x000fe4000bf46270 */
[----:B------:R-:W4:Y:S05]  /*f26a0*/  LDL.LU R22, [R1+0xfc] ;  /* 0x0000fc0001167983 */ /* 0x000f2a0000300800 */
[----:B------:R-:W-:-:S04]  /*f26b0*/  @P1 LOP3.LUT R5, R5, 0x8000000, RZ, 0xfc, !PT ;  /* 0x0800000005051812 */ /* 0x000fc800078efcff */
[----:B------:R-:W-:Y:S02]  /*f26c0*/  LOP3.LUT R5, R5, 0xdfffffff, RZ, 0xc0, !PT ;  /* 0xdfffffff05057812 */ /* 0x000fe400078ec0ff */
[----:B------:R-:W-:Y:S02]  /*f26d0*/  ISETP.GE.AND P1, PT, R23, UR49, PT ;  /* 0x0000003117007c0c */ /* 0x000fe4000bf26270 */
[----:B------:R-:W4:Y:S01]  /*f26e0*/  LDL.LU R23, [R1+0xf8] ;  /* 0x0000f80001177983 */ /* 0x000f220000300800 */
[----:B------:R-:W-:Y:S02]  /*f26f0*/  @P2 LOP3.LUT R5, R5, 0x20000000, RZ, 0xfc, !PT ;  /* 0x2000000005052812 */ /* 0x000fe400078efcff */
[----:B--2---:R-:W-:Y:S02]  /*f2700*/  ISETP.GE.AND P2, PT, R24, UR30, PT ;  /* 0x0000001e18007c0c */ /* 0x004fe4000bf46270 */
[----:B------:R-:W2:Y:S01]  /*f2710*/  LDL.LU R24, [R1+0xf4] ;  /* 0x0000f40001187983 */ /* 0x000ea20000300800 */
[----:B---3--:R-:W-:-:S04]  /*f2720*/  LOP3.LUT R4, R4, 0xfffffffe, RZ, 0xc0, !PT ;  /* 0xfffffffe04047812 */ /* 0x008fc800078ec0ff */
[----:B------:R-:W-:-:S04]  /*f2730*/  @P0 LOP3.LUT R4, R4, 0x1, RZ, 0xfc, !PT ;  /* 0x0000000104040812 */ /* 0x000fc800078efcff */
[----:B------:R-:W-:-:S04]  /*f2740*/  LOP3.LUT R4, R4, 0xfffffff7, RZ, 0xc0, !PT ;  /* 0xfffffff704047812 */ /* 0x000fc800078ec0ff */
[----:B------:R-:W-:Y:S02]  /*f2750*/  @P1 LOP3.LUT R4, R4, 0x8, RZ, 0xfc, !PT ;  /* 0x0000000804041812 */ /* 0x000fe400078efcff */
[----:B------:R-:W-:Y:S02]  /*f2760*/  ISETP.GE.AND P0, PT, R27, UR32, PT ;  /* 0x000000201b007c0c */ /* 0x000fe4000bf06270 */
[----:B------:R-:W-:Y:S01]  /*f2770*/  ISETP.GE.AND P1, PT, R2, UR34, PT ;  /* 0x0000002202007c0c */ /* 0x000fe2000bf26270 */
[----:B------:R-:W3:Y:S01]  /*f2780*/  LDL.LU R27, [R1+0xf0] ;  /* 0x0000f000011b7983 */ /* 0x000ee20000300800 */
[----:B------:R-:W-:-:S03]  /*f2790*/  LOP3.LUT R4, R4, 0xffffffef, RZ, 0xc0, !PT ;  /* 0xffffffef04047812 */ /* 0x000fc600078ec0ff */
[----:B------:R-:W3:Y:S01]  /*f27a0*/  LDL.LU R2, [R1+0xec] ;  /* 0x0000ec0001027983 */ /* 0x000ee20000300800 */
[----:B------:R-:W-:Y:S02]  /*f27b0*/  @P2 LOP3.LUT R4, R4, 0x10, RZ, 0xfc, !PT ;  /* 0x0000001004042812 */ /* 0x000fe400078efcff */
[----:B----4-:R-:W-:Y:S02]  /*f27c0*/  ISETP.GE.AND P2, PT, R3, UR36, PT ;  /* 0x0000002403007c0c */ /* 0x010fe4000bf46270 */
[----:B------:R-:W4:Y:S01]  /*f27d0*/  LDL.LU R3, [R1+0xdc] ;  /* 0x0000dc0001037983 */ /* 0x000f220000300800 */
        /* <DEDUP_REMOVED lines=36> */
[----:B------:R-:W2:Y:S11]  /*f2a20*/  LDL.LU R24, [R1+0x3680] ;  /* 0x0036800001187983 */ /* 0x000eb60000300800 */
[----:B------:R-:W-:-:S02]  /*f2a30*/  @P1 LOP3.LUT R4, R4, 0x20000000, RZ, 0xfc, !PT ;  /* 0x2000000004041812 */ /* 0x000fc400078efcff */
[----:B---3--:R-:W-:Y:S02]  /*f2a40*/  ISETP.GE.AND P2, PT, R27, UR54, PT ;  /* 0x000000361b007c0c */ /* 0x008fe4000bf46270 */
[----:B------:R-:W3:Y:S01]  /*f2a50*/  LDL.LU R27, [R1+0x367c] ;  /* 0x00367c00011b7983 */ /* 0x000ee20000300800 */
[----:B------:R-:W-:-:S03]  /*f2a60*/  ISETP.GE.AND P0, PT, R2, UR53, PT ;  /* 0x0000003502007c0c */ /* 0x000fc6000bf06270 */
[----:B------:R-:W2:Y:S01]  /*f2a70*/  LDL.LU R2, [R1+0x3678] ;  /* 0x0036780001027983 */ /* 0x000ea20000300800 */
[----:B----4-:R-:W-:-:S03]  /*f2a80*/  ISETP.GE.AND P1, PT, R3, UR35, PT ;  /* 0x0000002303007c0c */ /* 0x010fc6000bf26270 */
[----:B------:R-:W4:Y:S01]  /*f2a90*/  LDL.LU R3, [R1+0x3674] ;  /* 0x0036740001037983 */ /* 0x000f220000300800 */
[----:B------:R-:W-:-:S04]  /*f2aa0*/  LOP3.LUT R4, R4, 0x7fffffff, RZ, 0xc0, !PT ;  /* 0x7fffffff04047812 */ /* 0x000fc800078ec0ff */
[----:B------:R-:W-:Y:S02]  /*f2ab0*/  @P2 LOP3.LUT R4, R4, 0x80000000, RZ, 0xfc, !PT ;  /* 0x8000000004042812 */ /* 0x000fe400078efcff */
[----:B----4-:R-:W-:Y:S02]  /*f2ac0*/  ISETP.GE.AND P2, PT, R3, UR56, PT ;  /* 0x0000003803007c0c */ /* 0x010fe4000bf46270 */
[----:B------:R-:W4:Y:S02]  /*f2ad0*/  LDL.LU R3, [R1+0x3670] ;  /* 0x0036700001037983 */ /* 0x000f240000300800 */
[----:B----4-:R-:W-:-:S04]  /*f2ae0*/  LOP3.LUT R3, R3, 0xfffffffd, RZ, 0xc0, !PT ;  /* 0xfffffffd03037812 */ /* 0x010fc800078ec0ff */
[----:B------:R-:W-:Y:S02]  /*f2af0*/  @P0 LOP3.LUT R3, R3, 0x2, RZ, 0xfc, !PT ;  /* 0x0000000203030812 */ /* 0x000fe400078efcff */
[----:B--2---:R-:W-:Y:S02]  /*f2b00*/  ISETP.GE.AND P0, PT, R2, UR55, PT ;  /* 0x0000003702007c0c */ /* 0x004fe4000bf06270 */
[----:B------:R-:W2:Y:S01]  /*f2b10*/  LDL.LU R2, [R1+0x366c] ;  /* 0x00366c0001027983 */ /* 0x000ea20000300800 */
[----:B------:R-:W-:-:S04]  /*f2b20*/  LOP3.LUT R3, R3, 0xfffffff7, RZ, 0xc0, !PT ;  /* 0xfffffff703037812 */ /* 0x000fc800078ec0ff */
[----:B------:R-:W-:-:S04]  /*f2b30*/  @P1 LOP3.LUT R3, R3, 0x8, RZ, 0xfc, !PT ;  /* 0x0000000803031812 */ /* 0x000fc800078efcff */
[----:B------:R-:W-:Y:S02]  /*f2b40*/  LOP3.LUT R3, R3, 0xffffffdf, RZ, 0xc0, !PT ;  /* 0xffffffdf03037812 */ /* 0x000fe400078ec0ff */
[----:B---3--:R-:W-:Y:S02]  /*f2b50*/  ISETP.GE.AND P1, PT, R27, UR37, PT ;  /* 0x000000251b007c0c */ /* 0x008fe4000bf26270 */
[----:B------:R-:W3:Y:S01]  /*f2b60*/  LDL.LU R27, [R1+0x3668] ;  /* 0x00366800011b7983 */ /* 0x000ee20000300800 */
[----:B------:R-:W-:-:S04]  /*f2b70*/  @P2 LOP3.LUT R3, R3, 0x20, RZ, 0xfc, !PT ;  /* 0x0000002003032812 */ /* 0x000fc800078efcff */
[----:B------:R-:W-:Y:S02]  /*f2b80*/  LOP3.LUT R3, R3, 0xffffff7f, RZ, 0xc0, !PT ;  /* 0xffffff7f03037812 */ /* 0x000fe400078ec0ff */
[----:B------:R-:W-:Y:S02]  /*f2b90*/  ISETP.GE.AND P2, PT, R24, UR58, PT ;  /* 0x0000003a18007c0c */ /* 0x000fe4000bf46270 */
[----:B------:R-:W4:Y:S01]  /*f2ba0*/  LDL.LU R24, [R1+0x3664] ;  /* 0x0036640001187983 */ /* 0x000f220000300800 */
        /* <DEDUP_REMOVED lines=36> */
[----:B------:R-:W-:Y:S02]  /*f2df0*/  @P0 LOP3.LUT R3, R3, 0x8000000, RZ, 0xfc, !PT ;  /* 0x0800000003030812 */ /* 0x000fe400078efcff */
[----:B-1----:R-:W-:Y:S02]  /*f2e00*/  ISETP.GE.AND P0, PT, R9, UR66, PT ;  /* 0x0000004209007c0c */ /* 0x002fe4000bf06270 */
[----:B------:R-:W3:Y:S01]  /*f2e10*/  LDL.LU R9, [R1+0x363c] ;  /* 0x00363c0001097983 */ /* 0x000ee20000300800 */
[----:B------:R-:W-:-:S04]  /*f2e20*/  LOP3.LUT R3, R3, 0xdfffffff, RZ, 0xc0, !PT ;  /* 0xdfffffff03037812 */ /* 0x000fc800078ec0ff */
[----:B------:R-:W-:Y:S02]  /*f2e30*/  @P1 LOP3.LUT R3, R3, 0x20000000, RZ, 0xfc, !PT ;  /* 0x2000000003031812 */ /* 0x000fe400078efcff */
[----:B------:R-:W-:Y:S02]  /*f2e40*/  ISETP.GE.AND P1, PT, R8, UR67, PT ;  /* 0x0000004308007c0c */ /* 0x000fe4000bf26270 */
[----:B------:R-:W3:Y:S01]  /*f2e50*/  LDL.LU R8, [R1+0x3638] ;  /* 0x0036380001087983 */ /* 0x000ee20000300800 */
[----:B------:R-:W-:-:S04]  /*f2e60*/  LOP3.LUT R3, R3, 0x7fffffff, RZ, 0xc0, !PT ;  /* 0x7fffffff03037812 */ /* 0x000fc800078ec0ff */
[----:B------:R-:W-:Y:S02]  /*f2e70*/  @P2 LOP3.LUT R3, R3, 0x80000000, RZ, 0xfc, !PT ;  /* 0x8000000003032812 */ /* 0x000fe400078efcff */
[----:B------:R-:W-:Y:S02]  /*f2e80*/  ISETP.GE.AND P2, PT, R17, UR68, PT ;  /* 0x0000004411007c0c */ /* 0x000fe4000bf46270 */
[----:B------:R-:W4:Y:S01]  /*f2e90*/  LDL.LU R17, [R1+0x3634] ;  /* 0x0036340001117983 */ /* 0x000f220000300800 */
[----:B--2---:R-:W-:-:S04]  /*f2ea0*/  LOP3.LUT R2, R2, 0xfffffffb, RZ, 0xc0, !PT ;  /* 0xfffffffb02027812 */ /* 0x004fc800078ec0ff */
[----:B------:R-:W-:-:S04]  /*f2eb0*/  @P0 LOP3.LUT R2, R2, 0x4, RZ, 0xfc, !PT ;  /* 0x0000000402020812 */ /* 0x000fc800078efcff */
[----:B------:R-:W-:Y:S02]  /*f2ec0*/  LOP3.LUT R2, R2, 0xffffffdf, RZ, 0xc0, !PT ;  /* 0xffffffdf02027812 */ /* 0x000fe400078ec0ff */
[----:B------:R-:W-:Y:S02]  /*f2ed0*/  ISETP.GE.AND P0, PT, R14, UR69, PT ;  /* 0x000000450e007c0c */ /* 0x000fe4000bf06270 */
[----:B------:R-:W2:Y:S01]  /*f2ee0*/  LDL.LU R14, [R1+0x3630] ;  /* 0x00363000010e7983 */ /* 0x000ea20000300800 */
[----:B------:R-:W-:-:S04]  /*f2ef0*/  @P1 LOP3.LUT R2, R2, 0x20, RZ, 0xfc, !PT ;  /* 0x0000002002021812 */ /* 0x000fc800078efcff */
[----:B------:R-:W-:-:S04]  /*f2f00*/  LOP3.LUT R2, R2, 0xffffffbf, RZ, 0xc0, !PT ;  /* 0xffffffbf02027812 */ /* 0x000fc800078ec0ff */
[----:B------:R-:W-:Y:S02]  /*f2f10*/  @P2 LOP3.LUT R2, R2, 0x40, RZ, 0xfc, !PT ;  /* 0x0000004002022812 */ /* 0x000fe400078efcff */
[----:B------:R-:W-:Y:S02]  /*f2f20*/  ISETP.GE.AND P1, PT, R13, UR70, PT ;  /* 0x000000460d007c0c */ /* 0x000fe4000bf26270 */
[----:B------:R-:W-:Y:S01]  /*f2f30*/  ISETP.GE.AND P2, PT, R10, UR71, PT ;  /* 0x000000470a007c0c */ /* 0x000fe2000bf46270 */
[----:B------:R-:W2:Y:S01]  /*f2f40*/  LDL.LU R13, [R1+0x362c] ;  /* 0x00362c00010d7983 */ /* 0x000ea20000300800 */
[----:B------:R-:W-:-:S03]  /*f2f50*/  LOP3.LUT R2, R2, 0xfffffdff, RZ, 0xc0, !PT ;  /* 0xfffffdff02027812 */ /* 0x000fc600078ec0ff */
[----:B------:R-:W2:Y:S01]  /*f2f60*/  LDL.LU R10, [R1+0x3628] ;  /* 0x00362800010a7983 */ /* 0x000ea20000300800 */
[----:B------:R-:W-:Y:S02]  /*f2f70*/  @P0 LOP3.LUT R2, R2, 0x200, RZ, 0xfc, !PT ;  /* 0x0000020002020812 */ /* 0x000fe400078efcff */
[----:B------:R-:W-:Y:S02]  /*f2f80*/  ISETP.GE.AND P0, PT, R0, UR5, PT ;  /* 0x0000000500007c0c */ /* 0x000fe4000bf06270 */
[----:B------:R-:W2:Y:S01]  /*f2f90*/  LDL.LU R0, [R1+0x3624] ;  /* 0x0036240001007983 */ /* 0x000ea20000300800 */
[----:B------:R-:W-:Y:S02]  /*f2fa0*/  LOP3.LUT R7, R7, 0xfffffffd, RZ, 0xc0, !PT ;  /* 0xfffffffd07077812 */ /* 0x000fe400078ec0ff */
[----:B------:R-:W-:Y:S02]  /*f2fb0*/  ISETP.GE.AND P3, PT, R28, UR72, PT ;  /* 0x000000481c007c0c */ /* 0x000fe4000bf66270 */
[----:B------:R-:W-:-:S02]  /*f2fc0*/  ISETP.GE.AND P4, PT, R26, UR73, PT ;  /* 0x000000491a007c0c */ /* 0x000fc4000bf86270 */
[----:B------:R-:W-:Y:S02]  /*f2fd0*/  ISETP.GE.AND P5, PT, R25, UR74, PT ;  /* 0x0000004a19007c0c */ /* 0x000fe4000bfa6270 */
[----:B------:R-:W-:Y:S02]  /*f2fe0*/  ISETP.GE.AND P6, PT, R11, UR75, PT ;  /* 0x0000004b0b007c0c */ /* 0x000fe4000bfc6270 */
[----:B------:R-:W-:Y:S02]  /*f2ff0*/  @P0 LOP3.LUT R7, R7, 0x2, RZ, 0xfc, !PT ;  /* 0x0000000207070812 */ /* 0x000fe400078efcff */
[----:B------:R-:W-:Y:S01]  /*f3000*/  LOP3.LUT P0, RZ, R29, 0x40000000, RZ, 0xc0, !PT ;  /* 0x400000001dff7812 */ /* 0x000fe2000780c0ff */
[----:B------:R-:W4:Y:S01]  /*f3010*/  LDL.LU R28, [R1+0x1f4] ;  /* 0x0001f400011c7983 */ /* 0x000f220000300800 */
[----:B------:R-:W-:Y:S01]  /*f3020*/  LOP3.LUT R11, R11, 0xffffffef, RZ, 0xc0, !PT ;  /* 0xffffffef0b0b7812 */ /* 0x000fe200078ec0ff */
[----:B------:R-:W0:Y:S02]  /*f3030*/  LDCU.64 UR26, c[0x0][0x398] ;  /* 0x00007300ff1a77ac */ /* 0x000e240008000a00 */
[----:B---3--:R1:W-:Y:S01]  /*f3040*/  STL [R1+0x3b10], R8 ;  /* 0x003b100801007387 */ /* 0x0083e20000100800 */
[----:B--2---:R-:W-:Y:S01]  /*f3050*/  LOP3.LUT R0, R0, 0x7fffffff, RZ, 0xc0, !PT ;  /* 0x7fffffff00007812 */ /* 0x004fe200078ec0ff */
[----:B------:R-:W2:Y:S01]  /*f3060*/  LDCU.64 UR22, c[0x0][0x398] ;  /* 0x00007300ff1677ac */ /* 0x000ea20008000a00 */
[----:B------:R-:W3:Y:S01]  /*f3070*/  LDCU.64 UR20, c[0x0][0x398] ;  /* 0x00007300ff1477ac */ /* 0x000ee20008000a00 */
[----:B-1----:R-:W2:Y:S01]  /*f3080*/  LDL.LU R8, [R1+0x330] ;  /* 0x0003300001087983 */ /* 0x002ea20000300800 */
[----:B------:R-:W1:Y:S03]  /*f3090*/  LDCU.64 UR18, c[0x0][0x398] ;  /* 0x00007300ff1277ac */ /* 0x000e660008000a00 */
[----:B------:R0:W-:Y:S01]  /*f30a0*/  STL [R1+0x39b0], R26 ;  /* 0x0039b01a01007387 */ /* 0x0001e20000100800 */
[----:B------:R-:W1:Y:S01]  /*f30b0*/  LDCU.64 UR16, c[0x0][0x398] ;  /* 0x00007300ff1077ac */ /* 0x000e620008000a00 */
[----:B------:R-:W1:Y:S01]  /*f30c0*/  LDCU.64 UR6, c[0x0][0x398] ;  /* 0x00007300ff0677ac */ /* 0x000e620008000a00 */
[----:B------:R-:W1:Y:S01]  /*f30d0*/  LDCU.64 UR14, c[0x0][0x398] ;  /* 0x00007300ff0e77ac */ /* 0x000e620008000a00 */
[----:B0-----:R-:W2:Y:S01]  /*f30e0*/  LDL.LU R26, [R1+0x340] ;  /* 0x00034000011a7983 */ /* 0x001ea20000300800 */
[----:B------:R-:W0:Y:S03]  /*f30f0*/  LDCU.64 UR10, c[0x0][0x398] ;  /* 0x00007300ff0a77ac */ /* 0x000e260008000a00 */
[----:B------:R1:W-:Y:S01]  /*f3100*/  STL [R1+0x3988], R29 ;  /* 0x0039881d01007387 */ /* 0x0003e20000100800 */
[----:B------:R-:W0:Y:S01]  /*f3110*/  LDCU.64 UR12, c[0x0][0x398] ;  /* 0x00007300ff0c77ac */ /* 0x000e220008000a00 */
[----:B------:R-:W0:Y:S02]  /*f3120*/  LDCU.64 UR8, c[0x0][0x398] ;  /* 0x00007300ff0877ac */ /* 0x000e240008000a00 */
[----:B-1----:R-:W2:Y:S01]  /*f3130*/  LDL.LU R29, [R1+0x1228] ;  /* 0x00122800011d7983 */ /* 0x002ea20000300800 */
[----:B------:R-:W1:Y:S03]  /*f3140*/  LDCU.64 UR24, c[0x0][0x398] ;  /* 0x00007300ff1877ac */ /* 0x000e660008000a00 */
[----:B------:R0:W-:Y:S01]  /*f3150*/  STL [R1+0x396c], R6 ;  /* 0x00396c0601007387 */ /* 0x0001e20000100800 */
[----:B------:R-:W1:Y:S01]  /*f3160*/  LDCU UR64, c[0x0][0x398] ;  /* 0x00007300ff4077ac */ /* 0x000e620008000800 */
[----:B------:R-:W1:Y:S01]  /*f3170*/  LDCU UR65, c[0x0][0x398] ;  /* 0x00007300ff4177ac */ /* 0x000e620008000800 */
[----:B------:R-:W1:Y:S01]  /*f3180*/  LDCU UR66, c[0x0][0x398] ;  /* 0x00007300ff4277ac */ /* 0x000e620008000800 */
[----:B0-----:R-:W2:Y:S01]  /*f3190*/  LDL.LU R6, [R1+0x2c8] ;  /* 0x0002c80001067983 */ /* 0x001ea20000300800 */
[----:B------:R-:W0:Y:S03]  /*f31a0*/  LDCU UR67, c[0x0][0x398] ;  /* 0x00007300ff4377ac */ /* 0x000e260008000800 */
[----:B------:R1:W-:Y:S01]  /*f31b0*/  STL [R1+0x3968], R5 ;  /* 0x0039680501007387 */ /* 0x0003e20000100800 */
[----:B------:R-:W0:Y:S01]  /*f31c0*/  LDCU UR61, c[0x0][0x39c] ;  /* 0x00007380ff3d77ac */ /* 0x000e220008000800 */
[----:B------:R-:W0:Y:S02]  /*f31d0*/  LDCU UR60, c[0x0][0x39c] ;  /* 0x00007380ff3c77ac */ /* 0x000e240008000800 */
[----:B-1----:R-:W2:Y:S01]  /*f31e0*/  LDL.LU R5, [R1+0x200] ;  /* 0x0002000001057983 */ /* 0x002ea20000300800 */
[----:B------:R-:W1:Y:S03]  /*f31f0*/  LDCU UR59, c[0x0][0x39c] ;  /* 0x00007380ff3b77ac */ /* 0x000e660008000800 */
        /* <DEDUP_REMOVED lines=20> */
[----:B-1----:R-:W3:Y:S01]  /*f3340*/  LDL.LU R25, [R1+0x208] ;  /* 0x0002080001197983 */ /* 0x002ee20000300800 */
[----:B------:R-:W1:Y:S03]  /*f3350*/  LDCU UR46, c[0x0][0x39c] ;  /* 0x00007380ff2e77ac */ /* 0x000e660008000800 */
[----:B------:R0:W-:Y:S01]  /*f3360*/  STL [R1+0x38c8], R27 ;  /* 0x0038c81b01007387 */ /* 0x0001e20000100800 */
[----:B------:R-:W1:Y:S01]  /*f3370*/  LDCU UR45, c[0x0][0x39c] ;  /* 0x00007380ff2d77ac */ /* 0x000e620008000800 */
[----:B------:R-:W1:Y:S01]  /*f3380*/  LDCU UR43, c[0x0][0x39c] ;  /* 0x00007380ff2b77ac */ /* 0x000e620008000800 */
[----:B------:R-:W1:Y:S01]  /*f3390*/  LDCU UR42, c[0x0][0x39c] ;  /* 0x00007380ff2a77ac */ /* 0x000e620008000800 */
[----:B0-----:R-:W3:Y:S01]  /*f33a0*/  LDL.LU R27, [R1+0x2f4] ;  /* 0x0002f400011b7983 */ /* 0x001ee20000300800 */
[----:B------:R-:W0:Y:S03]  /*f33b0*/  LDCU UR41, c[0x0][0x39c] ;  /* 0x00007380ff2977ac */ /* 0x000e260008000800 */
[----:B----4-:R4:W-:Y:S01]  /*f33c0*/  STL [R1+0x38bc], R24 ;  /* 0x0038bc1801007387 */ /* 0x0109e20000100800 */
[----:B------:R-:W0:Y:S01]  /*f33d0*/  LDCU UR36, c[0x0][0x39c] ;  /* 0x00007380ff2477ac */ /* 0x000e220008000800 */
[----:B------:R-:W0:Y:S02]  /*f33e0*/  LDCU UR40, c[0x0][0x39c] ;  /* 0x00007380ff2877ac */ /* 0x000e240008000800 */
[----:B----4-:R-:W4:Y:S01]  /*f33f0*/  LDL.LU R24, [R1+0x218] ;  /* 0x0002180001187983 */ /* 0x010f220000300800 */
[----:B------:R-:W0:Y:S03]  /*f3400*/  LDCU UR39, c[0x0][0x39c] ;  /* 0x00007380ff2777ac */ /* 0x000e260008000800 */
[----:B------:R1:W-:Y:S01]  /*f3410*/  STL [R1+0x3888], R23 ;  /* 0x0038881701007387 */ /* 0x0003e20000100800 */
[----:B------:R-:W0:Y:S01]  /*f3420*/  LDCU UR38, c[0x0][0x39c] ;  /* 0x00007380ff2677ac */ /* 0x000e220008000800 */
[----:B------:R-:W0:Y:S01]  /*f3430*/  LDCU UR37, c[0x0][0x39c] ;  /* 0x00007380ff2577ac */ /* 0x000e220008000800 */
[----:B------:R-:W0:Y:S01]  /*f3440*/  LDCU UR35, c[0x0][0x39c] ;  /* 0x00007380ff2377ac */ /* 0x000e220008000800 */
[----:B-1----:R-:W4:Y:S01]  /*f3450*/  LDL.LU R23, [R1+0x2f8] ;  /* 0x0002f80001177983 */ /* 0x002f220000300800 */
[----:B------:R-:W1:Y:S03]  /*f3460*/  LDCU UR34, c[0x0][0x39c] ;  /* 0x00007380ff2277ac */ /* 0x000e660008000800 */
[----:B------:R0:W-:Y:S01]  /*f3470*/  STL [R1+0x3850], R22 ;  /* 0x0038501601007387 */ /* 0x0001e20000100800 */
[----:B------:R-:W1:Y:S01]  /*f3480*/  LDCU UR33, c[0x0][0x39c] ;  /* 0x00007380ff2177ac */ /* 0x000e620008000800 */
[----:B------:R-:W1:Y:S02]  /*f3490*/  LDCU UR28, c[0x0][0x39c] ;  /* 0x00007380ff1c77ac */ /* 0x000e640008000800 */
[----:B0-----:R-:W4:Y:S01]  /*f34a0*/  LDL.LU R22, [R1+0x214] ;  /* 0x0002140001167983 */ /* 0x001f220000300800 */
[----:B------:R-:W0:Y:S03]  /*f34b0*/  LDCU UR32, c[0x0][0x39c] ;  /* 0x00007380ff2077ac */ /* 0x000e260008000800 */
[----:B------:R1:W-:Y:S01]  /*f34c0*/  STL [R1+0x3830], R21 ;  /* 0x0038301501007387 */ /* 0x0003e20000100800 */
[----:B------:R-:W0:Y:S01]  /*f34d0*/  LDCU UR31, c[0x0][0x39c] ;  /* 0x00007380ff1f77ac */ /* 0x000e220008000800 */
[----:B------:R-:W0:Y:S01]  /*f34e0*/  LDCU UR30, c[0x0][0x39c] ;  /* 0x00007380ff1e77ac */ /* 0x000e220008000800 */
[----:B------:R-:W0:Y:S01]  /*f34f0*/  LDCU UR29, c[0x0][0x39c] ;  /* 0x00007380ff1d77ac */ /* 0x000e220008000800 */
[----:B-1----:R-:W4:Y:S04]  /*f3500*/  LDL.LU R21, [R1+0x2fc] ;  /* 0x0002fc0001157983 */ /* 0x002f280000300800 */
[----:B------:R1:W-:Y:S04]  /*f3510*/  STL [R1+0x3800], R20 ;  /* 0x0038001401007387 */ /* 0x0003e80000100800 */
        /* <DEDUP_REMOVED lines=11> */
[----:B------:R-:W-:Y:S04]  /*f35d0*/  STL [R1+0x3750], R15 ;  /* 0x0037500f01007387 */ /* 0x000fe80000100800 */
[----:B------:R1:W-:Y:S04]  /*f35e0*/  STL [R1+0x371c], R13 ;  /* 0x00371c0d01007387 */ /* 0x0003e80000100800 */
[----:B-1----:R-:W4:Y:S01]  /*f35f0*/  LDL.LU R13, [R1+0x2ff0] ;  /* 0x002ff000010d7983 */ /* 0x002f220000300800 */
[----:B------:R-:W-:-:S02]  /*f3600*/  @P0 LOP3.LUT R11, R11, 0x10, RZ, 0xfc, !PT ;  /* 0x000000100b0b0812 */ /* 0x000fc400078efcff */
[----:B------:R-:W-:Y:S01]  /*f3610*/  @P5 LOP3.LUT R0, R0, 0x80000000, RZ, 0xfc, !PT ;  /* 0x8000000000005812 */ /* 0x000fe200078efcff */
[----:B------:R-:W1:Y:S01]  /*f3620*/  S2R R15, SR_TID.X ;  /* 0x00000000000f7919 */ /* 0x000e620000002100 */
[----:B------:R-:W-:Y:S02]  /*f3630*/  LOP3.LUT R11, R11, 0xfffffff7, RZ, 0xc0, !PT ;  /* 0xfffffff70b0b7812 */ /* 0x000fe400078ec0ff */
[----:B------:R-:W-:Y:S01]  /*f3640*/  LOP3.LUT R0, R0, 0xbfffffff, RZ, 0xc0, !PT ;  /* 0xbfffffff00007812 */ /* 0x000fe200078ec0ff */
[----:B------:R-:W-:Y:S01]  /*f3650*/  STL [R1+0x3718], R12 ;  /* 0x0037180c01007387 */ /* 0x000fe20000100800 */
[----:B------:R-:W-:Y:S02]  /*f3660*/  @P1 LOP3.LUT R11, R11, 0x8, RZ, 0xfc, !PT ;  /* 0x000000080b0b1812 */ /* 0x000fe400078efcff */
[----:B------:R-:W-:Y:S01]  /*f3670*/  @P6 LOP3.LUT R0, R0, 0x40000000, RZ, 0xfc, !PT ;  /* 0x4000000000006812 */ /* 0x000fe200078efcff */
[----:B------:R4:W-:Y:S01]  /*f3680*/  STL [R1+0x36d8], R10 ;  /* 0x0036d80a01007387 */ /* 0x0009e20000100800 */
[----:B------:R-:W-:-:S02]  /*f3690*/  LOP3.LUT R11, R11, 0xfffffffb, RZ, 0xc0, !PT ;  /* 0xfffffffb0b0b7812 */ /* 0x000fc400078ec0ff */
[----:B------:R-:W-:Y:S01]  /*f36a0*/  LOP3.LUT P0, RZ, R7, 0x200, RZ, 0xc0, !PT ;  /* 0x0000020007ff7812 */ /* 0x000fe2000780c0ff */
[----:B------:R0:W-:Y:S01]  /*f36b0*/  STL [R1+0x36b8], R9 ;  /* 0x0036b80901007387 */ /* 0x0001e20000100800 */
[----:B------:R-:W-:Y:S02]  /*f36c0*/  @P2 LOP3.LUT R11, R11, 0x4, RZ, 0xfc, !PT ;  /* 0x000000040b0b2812 */ /* 0x000fe400078efcff */
[----:B------:R-:W-:Y:S02]  /*f36d0*/  LOP3.LUT P1, RZ, R7, 0x100, RZ, 0xc0, !PT ;  /* 0x0000010007ff7812 */ /* 0x000fe4000782c0ff */
[----:B------:R-:W-:Y:S02]  /*f36e0*/  LOP3.LUT R11, R11, 0xfffffffd, RZ, 0xc0, !PT ;  /* 0xfffffffd0b0b7812 */ /* 0x000fe400078ec0ff */
[----:B------:R-:W-:Y:S02]  /*f36f0*/  LOP3.LUT P2, RZ, R7, 0x40, RZ, 0xc0, !PT ;  /* 0x0000004007ff7812 */ /* 0x000fe4000784c0ff */
[----:B------:R-:W-:-:S02]  /*f3700*/  @P3 LOP3.LUT R11, R11, 0x2, RZ, 0xfc, !PT ;  /* 0x000000020b0b3812 */ /* 0x000fc400078efcff */
[----:B------:R-:W-:Y:S02]  /*f3710*/  LOP3.LUT P3, RZ, R7, 0x20, RZ, 0xc0, !PT ;  /* 0x0000002007ff7812 */ /* 0x000fe4000786c0ff */
[----:B------:R-:W-:Y:S02]  /*f3720*/  LOP3.LUT R11, R11, 0xfffffffe, RZ, 0xc0, !PT ;  /* 0xfffffffe0b0b7812 */ /* 0x000fe400078ec0ff */
[----:B------:R-:W-:Y:S02]  /*f3730*/  LOP3.LUT P5, RZ, R7, 0x4, RZ, 0xc0, !PT ;  /* 0x0000000407ff7812 */ /* 0x000fe400078ac0ff */
[----:B------:R-:W-:Y:S02]  /*f3740*/  @P4 LOP3.LUT R11, R11, 0x1, RZ, 0xfc, !PT ;  /* 0x000000010b0b4812 */ /* 0x000fe400078efcff */
[----:B------:R-:W-:Y:S01]  /*f3750*/  LOP3.LUT P4, RZ, R7, 0x10, RZ, 0xc0, !PT ;  /* 0x0000001007ff7812 */ /* 0x000fe2000788c0ff */
[----:B-1----:R-:W-:Y:S01]  /*f3760*/  IMAD.SHL.U32 R15, R15, 0x20, RZ ;  /* 0x000000200f0f7824 */ /* 0x002fe200078e00ff */
[----:B------:R-:W-:Y:S01]  /*f3770*/  LOP3.LUT P6, RZ, R7, 0x2, RZ, 0xc0, !PT ;  /* 0x0000000207ff7812 */ /* 0x000fe200078cc0ff */
[----:B------:R-:W-:Y:S03]  /*f3780*/  STL [R1+0x3680], R11 ;  /* 0x0036800b01007387 */ /* 0x000fe60000100800 */
[----:B------:R-:W-:Y:S01]  /*f3790*/  LOP3.LUT R15, R15, 0x400, RZ, 0xc0, !PT ;  /* 0x000004000f0f7812 */ /* 0x000fe200078ec0ff */
[----:B------:R1:W-:Y:S04]  /*f37a0*/  STL [R1+0x3668], R0 ;  /* 0x0036680001007387 */ /* 0x0003e80000100800 */
[----:B------:R-:W-:Y:S01]  /*f37b0*/  STL [R1+0x39b4], R7 ;  /* 0x0039b40701007387 */ /* 0x000fe20000100800 */
[----:B--2---:R-:W-:-:S02]  /*f37c0*/  PRMT R3, R3, 0x5410, R2 ;  /* 0x0000541003037816 */ /* 0x004fc40000000002 */
[----:B---3--:R-:W-:Y:S02]  /*f37d0*/  PRMT R4, R4, 0x5410, R25 ;  /* 0x0000541004047816 */ /* 0x008fe40000000019 */
[----:B----4-:R-:W-:Y:S02]  /*f37e0*/  PRMT R10, R27, 0x5410, R24 ;  /* 0x000054101b0a7816 */ /* 0x010fe40000000018 */
[----:B0-----:R-:W-:Y:S02]  /*f37f0*/  PRMT R9, R23, 0x5410, R22 ;  /* 0x0000541017097816 */ /* 0x001fe40000000016 */
[----:B------:R-:W-:Y:S02]  /*f3800*/  PRMT R8, R8, 0x5410, R19 ;  /* 0x0000541008087816 */ /* 0x000fe40000000013 */
[----:B-1----:R-:W-:Y:S02]  /*f3810*/  PRMT R0, R16, 0x5410, R14 ;  /* 0x0000541010007816 */ /* 0x002fe4000000000e */
[----:B------:R-:W-:-:S02]  /*f3820*/  PRMT R14, R18, 0x5410, R17 ;  /* 0x00005410120e7816 */ /* 0x000fc40000000011 */
[----:B------:R-:W-:-:S13]  /*f3830*/  R2UR UR4, R13 ;  /* 0x000000000d0472ca */ /* 0x000fda00000e0000 */
[----:B------:R-:W-:-:S05]  /*f3840*/  IADD3 R28, PT, PT, R28, UR4, R15 ;  /* 0x000000041c1c7c10 */ /* 0x000fca000fffe00f */
[----:B------:R-:W-:Y:S04]  /*f3850*/  STL [R1+0x3db0], R28 ;  /* 0x003db01c01007387 */ /* 0x000fe80000100800 */
[----:B------:R-:W-:Y:S04]  /*f3860*/  STL [R1+0x64], R0 ;  /* 0x0000640001007387 */ /* 0x000fe80000100800 */
[----:B------:R0:W-:Y:S02]  /*f3870*/  STL [R1+0x3da0], R8 ;  /* 0x003da00801007387 */ /* 0x0001e40000100800 */
[----:B0-----:R-:W-:-:S05]  /*f3880*/  PRMT R8, R21, 0x5410, R20 ;  /* 0x0000541015087816 */ /* 0x001fca0000000014 */
[----:B------:R-:W-:Y:S04]  /*f3890*/  STL [R1+0x3db4], R8 ;  /* 0x003db40801007387 */ /* 0x000fe80000100800 */
[----:B------:R0:W-:Y:S04]  /*f38a0*/  STL [R1+0x3db8], R9 ;  /* 0x003db80901007387 */ /* 0x0001e80000100800 */
[----:B------:R-:W-:Y:S04]  /*f38b0*/  STL [R1+0x3dbc], R10 ;  /* 0x003dbc0a01007387 */ /* 0x000fe80000100800 */
[----:B------:R-:W2:Y:S04]  /*f38c0*/  LDL.LU R7, [R1+0x2ff4] ;  /* 0x002ff40001077983 */ /* 0x000ea80000300800 */
[----:B------:R-:W3:Y:S01]  /*f38d0*/  LDL.LU R21, [R1+0x728] ;  /* 0x0007280001157983 */ /* 0x000ee20000300800 */
[----:B------:R-:W-:-:S02]  /*f38e0*/  PRMT R2, R6, 0x5410, R5 ;  /* 0x0000541006027816 */ /* 0x000fc40000000005 */
[----:B------:R-:W-:Y:S01]  /*f38f0*/  LOP3.LUT R28, R29, 0xffff, RZ, 0xc0, !PT ;  /* 0x0000ffff1d1c7812 */ /* 0x000fe200078ec0ff */
[----:B------:R-:W4:Y:S01]  /*f3900*/  LDL.LU R15, [R1+0x318] ;  /* 0x00031800010f7983 */ /* 0x000f220000300800 */
[----:B------:R-:W-:Y:S01]  /*f3910*/  LOP3.LUT R0, R26, 0xffff, RZ, 0xc0, !PT ;  /* 0x0000ffff1a007812 */ /* 0x000fe200078ec0ff */
[----:B------:R-:W-:Y:S02]  /*f3920*/  IMAD.MOV.U32 R13, RZ, RZ, R3 ;  /* 0x000000ffff0d7224 */ /* 0x000fe400078e0003 */
[----:B------:R-:W-:Y:S01]  /*f3930*/  IMAD.MOV.U32 R12, RZ, RZ, R4 ;  /* 0x000000ffff0c7224 */ /* 0x000fe200078e0004 */
[----:B------:R-:W-:Y:S06]  /*f3940*/  BAR.SYNC.DEFER_BLOCKING 0x0 ;  /* 0x0000000000007b1d */ /* 0x000fec0000010000 */
[----:B----4-:R1:W-:Y:S04]  /*f3950*/  STL.64 [R1+0x3da8], R14 ;  /* 0x003da80e01007387 */ /* 0x0103e80000100a00 */
[----:B0-----:R-:W4:Y:S04]  /*f3960*/  LDL.LU R9, [R1+0x1f8] ;  /* 0x0001f80001097983 */ /* 0x001f280000300800 */
[----:B-1----:R-:W4:Y:S04]  /*f3970*/  LDL.LU R15, [R1+0x2c4] ;  /* 0x0002c400010f7983 */ /* 0x002f280000300800 */
        /* <DEDUP_REMOVED lines=8> */
[----:B------:R-:W4:Y:S01]  /*f3a00*/  LDL.LU R23, [R1+0x320] ;  /* 0x0003200001177983 */ /* 0x000f220000300800 */
[----:B------:R-:W-:-:S03]  /*f3a10*/  IMAD.MOV.U32 R14, RZ, RZ, R2 ;  /* 0x000000ffff0e7224 */ /* 0x000fc600078e0002 */
[----:B------:R-:W4:Y:S01]  /*f3a20*/  LDL.LU R24, [R1+0x238] ;  /* 0x0002380001187983 */ /* 0x000f220000300800 */
[----:B---3--:R-:W-:-:S03]  /*f3a30*/  LOP3.LUT R10, R21, 0xffff, RZ, 0xc0, !PT ;  /* 0x0000ffff150a7812 */ /* 0x008fc600078ec0ff */
[----:B------:R-:W3:Y:S01]  /*f3a40*/  LDL.LU R27, [R1+0x31c] ;  /* 0x00031c00011b7983 */ /* 0x000ee20000300800 */
[----:B------:R-:W-:-:S03]  /*f3a50*/  SHF.R.U32.HI R21, RZ, 0x8, R28 ;  /* 0x00000008ff157819 */ /* 0x000fc6000001161c */
[----:B------:R-:W3:Y:S01]  /*f3a60*/  LDL.LU R25, [R1+0x22c] ;  /* 0x00022c0001197983 */ /* 0x000ee20000300800 */
[----:B------:R-:W-:-:S03]  /*f3a70*/  PRMT R28, R28, 0x3340, R0 ;  /* 0x000033401c1c7816 */ /* 0x000fc60000000000 */
[----:B------:R-:W3:Y:S04]  /*f3a80*/  LDL.LU R26, [R1+0x310] ;  /* 0x00031000011a7983 */ /* 0x000ee80000300800 */
[----:B------:R-:W3:Y:S01]  /*f3a90*/  LDL.LU R2, [R1+0x230] ;  /* 0x0002300001027983 */ /* 0x000ee20000300800 */
[----:B--2---:R-:W-:-:S03]  /*f3aa0*/  LOP3.LUT R7, R7, 0xffff, RZ, 0xc0, !PT ;  /* 0x0000ffff07077812 */ /* 0x004fc600078ec0ff */
[----:B------:R-:W2:Y:S04]  /*f3ab0*/  LDL.LU R6, [R1+0x30c] ;  /* 0x00030c0001067983 */ /* 0x000ea80000300800 */
[----:B------:R-:W2:Y:S04]  /*f3ac0*/  LDL.LU R3, [R1+0x228] ;  /* 0x0002280001037983 */ /* 0x000ea80000300800 */
[----:B------:R-:W2:Y:S04]  /*f3ad0*/  LDL.LU R5, [R1+0x300] ;  /* 0x0003000001057983 */ /* 0x000ea80000300800 */
[----:B------:R-:W2:Y:S04]  /*f3ae0*/  LDL.LU R4, [R1+0x204] ;  /* 0x0002040001047983 */ /* 0x000ea80000300800 */
[----:B------:R-:W2:Y:S04]  /*f3af0*/  LDL.LU R29, [R1+0x2e0] ;  /* 0x0002e000011d7983 */ /* 0x000ea80000300800 */
[----:B------:R0:W-:Y:S01]  /*f3b00*/  STL [R1+0x3f0], R28 ;  /* 0x0003f01c01007387 */ /* 0x0001e20000100800 */
[----:B------:R-:W-:-:S02]  /*f3b10*/  LOP3.LUT R21, R21, 0xffff, RZ, 0xc0, !PT ;  /* 0x0000ffff15157812 */ /* 0x000fc400078ec0ff */
[----:B0-----:R-:W-:Y:S02]  /*f3b20*/  SHF.R.U32.HI R28, RZ, 0x8, R0 ;  /* 0x00000008ff1c7819 */ /* 0x001fe40000011600 */
[----:B------:R-:W-:Y:S02]  /*f3b30*/  SHF.R.U32.HI R0, RZ, 0x8, R7 ;  /* 0x00000008ff007819 */ /* 0x000fe40000011607 */
[----:B------:R-:W-:Y:S02]  /*f3b40*/  PRMT R7, R7, 0x3340, R10 ;  /* 0x0000334007077816 */ /* 0x000fe4000000000a */
[----:B------:R-:W-:-:S03]  /*f3b50*/  LOP3.LUT R28, R28, 0xffff, RZ, 0xc0, !PT ;  /* 0x0000ffff1c1c7812 */ /* 0x000fc600078ec0ff */
[----:B------:R0:W-:Y:S01]  /*f3b60*/  STL [R1+0x39b8], R7 ;  /* 0x0039b80701007387 */ /* 0x0001e20000100800 */
[----:B------:R-:W-:Y:S02]  /*f3b70*/  PRMT R21, R21, 0x3340, R28 ;  /* 0x0000334015157816 */ /* 0x000fe4000000001c */
[----:B0-----:R-:W-:Y:S02]  /*f3b80*/  SHF.R.U32.HI R7, RZ, 0x8, R10 ;  /* 0x00000008ff077819 */ /* 0x001fe4000001160a */
[----:B------:R-:W2:Y:S01]  /*f3b90*/  LDL.LU R10, [R1+0x3dbc] ;  /* 0x003dbc00010a7983 */ /* 0x000ea20000300800 */
[----:B----4-:R-:W-:-:S03]  /*f3ba0*/  PRMT R15, R15, 0x5410, R9 ;  /* 0x000054100f0f7816 */ /* 0x010fc60000000009 */
[----:B------:R-:W2:Y:S01]  /*f3bb0*/  LDL.LU R9, [R1+0x3db8] ;  /* 0x003db80001097983 */ /* 0x000ea20000300800 */
[----:B------:R-:W-:-:S03]  /*f3bc0*/  PRMT R11, R11, 0x5410, R8 ;  /* 0x000054100b0b7816 */ /* 0x000fc60000000008 */
[----:B------:R-:W2:Y:S04]  /*f3bd0*/  LDL.LU R8, [R1+0x3db4] ;  /* 0x003db40001087983 */ /* 0x000ea80000300800 */
[----:B------:R-:W4:Y:S01]  /*f3be0*/  LDL.LU R28, [R1+0x3db0] ;  /* 0x003db000011c7983 */ /* 0x000f220000300800 */
[----:B------:R-:W-:Y:S02]  /*f3bf0*/  LOP3.LUT R0, R0, 0xffff, RZ, 0xc0, !PT ;  /* 0x0000ffff00007812 */ /* 0x000fe400078ec0ff */
[----:B------:R-:W-:-:S04]  /*f3c00*/  LOP3.LUT R7, R7, 0xffff, RZ, 0xc0, !PT ;  /* 0x0000ffff07077812 */ /* 0x000fc800078ec0ff */
[----:B------:R-:W-:Y:S01]  /*f3c10*/  PRMT R0, R0, 0x3340, R7 ;  /* 0x0000334000007816 */ /* 0x000fe20000000007 */
[----:B------:R0:W-:Y:S04]  /*f3c20*/  STL [R1+0x380], R21 ;  /* 0x0003801501007387 */ /* 0x0001e80000100800 */
[----:B------:R-:W-:Y:S01]  /*f3c30*/  STL [R1+0x3fc], R0 ;  /* 0x0003fc0001007387 */ /* 0x000fe20000100800 */
[----:B0-----:R-:W0:Y:S03]  /*f3c40*/  S2R R21, SR_TID.X ;  /* 0x0000000000157919 */ /* 0x001e260000002100 */
[----:B----4-:R1:W-:Y:S04]  /*f3c50*/  STSM.16.M88.4 [R28], R12 ;  /* 0x0000000c1c007844 */ /* 0x0103e80000000200 */
[----:B-1----:R-:W4:Y:S04]  /*f3c60*/  LDL.LU.64 R14, [R1+0x3da8] ;  /* 0x003da800010e7983 */ /* 0x002f280000300a00 */
[----:B--2---:R1:W-:Y:S01]  /*f3c70*/  STSM.16.M88.4 [R28+0x200], R8 ;  /* 0x000200081c007844 */ /* 0x0043e20000000200 */
[----:B0-----:R-:W-:-:S02]  /*f3c80*/  LOP3.LUT R7, R21, 0x3f, RZ, 0xc0, !PT ;  /* 0x0000003f15077812 */ /* 0x001fc400078ec0ff */
[----:B---3--:R-:W-:Y:S02]  /*f3c90*/  PRMT R12, R26, 0x5410, R25 ;  /* 0x000054101a0c7816 */ /* 0x008fe40000000019 */
[----:B------:R-:W-:Y:S01]  /*f3ca0*/  LEA R26, R7, UR4, 0x4 ;  /* 0x00000004071a7c11 */ /* 0x000fe2000f8e20ff */
[----:B------:R-:W0:Y:S01]  /*f3cb0*/  LDCU.64 UR4, c[0x0][0x398] ;  /* 0x00007300ff0477ac */ /* 0x000e220008000a00 */
[----:B------:R-:W-:Y:S02]  /*f3cc0*/  PRMT R6, R6, 0x5410, R2 ;  /* 0x0000541006067816 */ /* 0x000fe40000000002 */
[----:B------:R-:W-:Y:S01]  /*f3cd0*/  PRMT R5, R5, 0x5410, R3 ;  /* 0x0000541005057816 */ /* 0x000fe20000000003 */
[----:B-1----:R-:W2:Y:S04]  /*f3ce0*/  LDL.LU R8, [R1+0x3da0] ;  /* 0x003da00001087983 */ /* 0x002ea80000300800 */
[----:B------:R-:W-:Y:S01]  /*f3cf0*/  STL [R1+0xa8], R26 ;  /* 0x0000a81a01007387 */ /* 0x000fe20000100800 */
[----:B------:R-:W-:Y:S01]  /*f3d00*/  PRMT R2, R29, 0x5410, R4 ;  /* 0x000054101d027816 */ /* 0x000fe20000000004 */
[----:B------:R-:W-:Y:S01]  /*f3d10*/  BAR.SYNC.DEFER_BLOCKING 0x0 ;  /* 0x0000000000007b1d */ /* 0x000fe20000010000 */
[----:B----4-:R-:W-:-:S02]  /*f3d20*/  PRMT R0, R16, 0x5410, R15 ;  /* 0x0000541010007816 */ /* 0x010fc4000000000f */
[----:B------:R-:W-:Y:S02]  /*f3d30*/  PRMT R16, R20, 0x5410, R19 ;  /* 0x0000541014107816 */ /* 0x000fe40000000013 */
[----:B------:R-:W-:Y:S02]  /*f3d40*/  PRMT R15, R23, 0x5410, R22 ;  /* 0x00005410170f7816 */ /* 0x000fe40000000016 */
[----:B------:R-:W1:Y:S04]  /*f3d50*/  LDS.128 R20, [R26] ;  /* 0x000000001a147984 */ /* 0x000e680000000c00 */
[----:B-1----:R-:W-:Y:S04]  /*f3d60*/  STL [R1+0x344], R21 ;  /* 0x0003441501007387 */ /* 0x002fe80000100800 */
[----:B------:R-:W-:Y:S04]  /*f3d70*/  STL.64 [R1+0x348], R22 ;  /* 0x0003481601007387 */ /* 0x000fe80000100a00 */
[----:B------:R-:W3:Y:S04]  /*f3d80*/  LDL.LU R7, [R1+0x5d8] ;  /* 0x0005d80001077983 */ /* 0x000ee80000300800 */
[----:B------:R-:W4:Y:S04]  /*f3d90*/  LDL.LU R9, [R1+0x5dc] ;  /* 0x0005dc0001097983 */ /* 0x000f280000300800 */
[----:B------:R-:W2:Y:S04]  /*f3da0*/  LDL.LU R11, [R1+0x32c] ;  /* 0x00032c00010b7983 */ /* 0x000ea80000300800 */
[----:B------:R-:W2:Y:S04]  /*f3db0*/  LDL.LU R3, [R1+0x210] ;  /* 0x0002100001037983 */ /* 0x000ea80000300800 */
[----:B------:R-:W2:Y:S04]  /*f3dc0*/  LDL.LU R4, [R1+0x2d8] ;  /* 0x0002d80001047983 */ /* 0x000ea80000300800 */
[----:B------:R-:W2:Y:S01]  /*f3dd0*/  LDL.LU R10, [R1+0x288] ;  /* 0x00028800010a7983 */ /* 0x000ea20000300800 */
[----:B------:R-:W-:-:S03]  /*f3de0*/  PRMT R13, R27, 0x5410, R24 ;  /* 0x000054101b0d7816 */ /* 0x000fc60000000018 */
[----:B--2---:R1:W-:Y:S04]  /*f3df0*/  STL [R1+0x3d4c], R10 ;  /* 0x003d4c0a01007387 */ /* 0x0043e80000100800 */
[----:B-1----:R-:W2:Y:S04]  /*f3e00*/  LDL.LU R10, [R1+0x5d0] ;  /* 0x0005d000010a7983 */ /* 0x002ea80000300800 */
[----:B------:R1:W-:Y:S04]  /*f3e10*/  STL [R1+0x3d48], R8 ;  /* 0x003d480801007387 */ /* 0x0003e80000100800 */
[----:B-1----:R-:W4:Y:S01]  /*f3e20*/  LDL.LU R8, [R1+0x5e0] ;  /* 0x0005e00001087983 */ /* 0x002f220000300800 */
[----:B------:R-:W-:-:S03]  /*f3e30*/  PRMT R17, R18, 0x5410, R17 ;  /* 0x0000541012117816 */ /* 0x000fc60000000011 */
[----:B--2---:R1:W-:Y:S02]  /*f3e40*/  STL.64 [R1+0x3d78], R10 ;  /* 0x003d780a01007387 */ /* 0x0043e40000100a00 */
[----:B-1----:R-:W-:Y:S02]  /*f3e50*/  IMAD.MOV.U32 R10, RZ, RZ, R15 ;  /* 0x000000ffff0a7224 */ /* 0x002fe400078e000f */
[----:B----4-:R1:W-:Y:S01]  /*f3e60*/  STL.64 [R1+0x3d70], R8 ;  /* 0x003d700801007387 */ /* 0x0103e20000100a00 */
[----:B------:R-:W-:-:S05]  /*f3e70*/  IMAD.MOV.U32 R11, RZ, RZ, R13 ;  /* 0x000000ffff0b7224 */ /* 0x000fca00078e000d */
[----:B------:R2:W-:Y:S01]  /*f3e80*/  STL.64 [R1+0x3d88], R10 ;  /* 0x003d880a01007387 */ /* 0x0005e20000100a00 */
[----:B-1----:R-:W-:Y:S02]  /*f3e90*/  IMAD.MOV.U32 R8, RZ, RZ, R17 ;  /* 0x000000ffff087224 */ /* 0x002fe400078e0011 */
[----:B------:R-:W-:Y:S02]  /*f3ea0*/  IMAD.MOV.U32 R9, RZ, RZ, R16 ;  /* 0x000000ffff097224 */ /* 0x000fe400078e0010 */
[----:B--2---:R-:W-:-:S03]  /*f3eb0*/  IMAD.MOV.U32 R10, RZ, RZ, R5 ;  /* 0x000000ffff0a7224 */ /* 0x004fc600078e0005 */
[----:B------:R1:W-:Y:S01]  /*f3ec0*/  STL.64 [R1+0x3d80], R8 ;  /* 0x003d800801007387 */ /* 0x0003e20000100a00 */
[----:B------:R-:W-:-:S05]  /*f3ed0*/  IMAD.MOV.U32 R11, RZ, RZ, R2 ;  /* 0x000000ffff0b7224 */ /* 0x000fca00078e0002 */
[----:B------:R-:W-:Y:S01]  /*f3ee0*/  STL.64 [R1+0x3d98], R10 ;  /* 0x003d980a01007387 */ /* 0x000fe20000100a00 */
[----:B-1----:R-:W-:Y:S02]  /*f3ef0*/  IMAD.MOV.U32 R8, RZ, RZ, R12 ;  /* 0x000000ffff087224 */ /* 0x002fe400078e000c */
[----:B------:R-:W-:-:S05]  /*f3f00*/  IMAD.MOV.U32 R9, RZ, RZ, R6 ;  /* 0x000000ffff097224 */ /* 0x000fca00078e0006 */
[----:B------:R-:W-:Y:S04]  /*f3f10*/  STL.64 [R1+0x3d90], R8 ;  /* 0x003d900801007387 */ /* 0x000fe80000100a00 */
[----:B------:R-:W2:Y:S04]  /*f3f20*/  LDL.LU R17, [R1+0x624] ;  /* 0x0006240001117983 */ /* 0x000ea80000300800 */
[----:B------:R-:W4:Y:S04]  /*f3f30*/  LDL.LU R12, [R1+0x284] ;  /* 0x00028400010c7983 */ /* 0x000f280000300800 */
[----:B------:R-:W2:Y:S04]  /*f3f40*/  LDL.LU R16, [R1+0x620] ;  /* 0x0006200001107983 */ /* 0x000ea80000300800 */
[----:B------:R-:W4:Y:S04]  /*f3f50*/  LDL.LU R13, [R1+0x280] ;  /* 0x00028000010d7983 */ /* 0x000f280000300800 */
[----:B------:R-:W2:Y:S04]  /*f3f60*/  LDL.LU R15, [R1+0x61c] ;  /* 0x00061c00010f7983 */ /* 0x000ea80000300800 */
[----:B------:R-:W1:Y:S04]  /*f3f70*/  LDS.128 R8, [R26+0x400] ;  /* 0x000400001a087984 */ /* 0x000e680000000c00 */
[----:B--2---:R2:W-:Y:S04]  /*f3f80*/  STL.64 [R1+0x3d58], R14 ;  /* 0x003d580e01007387 */ /* 0x0045e80000100a00 */
[----:B--2---:R-:W2:Y:S04]  /*f3f90*/  LDL.LU R14, [R1+0x24c] ;  /* 0x00024c00010e7983 */ /* 0x004ea80000300800 */
[----:B------:R-:W2:Y:S04]  /*f3fa0*/  LDL.LU R15, [R1+0x250] ;  /* 0x00025000010f7983 */ /* 0x000ea80000300800 */
[----:B----4-:R4:W-:Y:S04]  /*f3fb0*/  STL.64 [R1+0x3d50], R12 ;  /* 0x003d500c01007387 */ /* 0x0109e80000100a00 */
[----:B----4-:R-:W4:Y:S04]  /*f3fc0*/  LDL.LU R12, [R1+0x5f4] ;  /* 0x0005f400010c7983 */ /* 0x010f280000300800 */
[----:B------:R-:W2:Y:S04]  /*f3fd0*/  LDL.LU R13, [R1+0x25c] ;  /* 0x00025c00010d7983 */ /* 0x000ea80000300800 */
[----:B------:R-:W2:Y:S04]  /*f3fe0*/  LDL.LU R18, [R1+0x27c] ;  /* 0x00027c0001127983 */ /* 0x000ea80000300800 */
[----:B------:R-:W2:Y:S01]  /*f3ff0*/  LDL.LU R19, [R1+0x618] ;  /* 0x0006180001137983 */ /* 0x000ea20000300800 */
[----:B------:R-:W-:-:S02]  /*f4000*/  IMAD.MOV.U32 R29, RZ, RZ, R20 ;  /* 0x000000ffff1d7224 */ /* 0x000fc400078e0014 */
[----:B-1----:R-:W-:Y:S02]  /*f4010*/  IMAD.MOV.U32 R5, RZ, RZ, R10 ;  /* 0x000000ffff057224 */ /* 0x002fe400078e000a */
[----:B------:R-:W-:Y:S01]  /*f4020*/  IMAD.MOV.U32 R6, RZ, RZ, R8 ;  /* 0x000000ffff067224 */ /* 0x000fe200078e0008 */
[----:B------:R-:W-:Y:S06]  /*f4030*/  BAR.SYNC.DEFER_BLOCKING 0x0 ;  /* 0x0000000000007b1d */ /* 0x000fec0000010000 */
[----:B--2---:R1:W-:Y:S04]  /*f4040*/  STL.64 [R1+0x3d68], R18 ;  /* 0x003d681201007387 */ /* 0x0043e80000100a00 */
[----:B-1----:R-:W2:Y:S04]  /*f4050*/  LDL.LU R18, [R1+0x5d4] ;  /* 0x0005d40001127983 */ /* 0x002ea80000300800 */
[----:B------:R-:W2:Y:S04]  /*f4060*/  LDL.LU R19, [R1+0x260] ;  /* 0x0002600001137983 */ /* 0x000ea80000300800 */
[----:B------:R1:W-:Y:S04]  /*f4070*/  STL.64 [R1+0x3d60], R16 ;  /* 0x003d601001007387 */ /* 0x0003e80000100a00 */
[----:B-1----:R-:W3:Y:S04]  /*f4080*/  LDL.LU R16, [R1+0x268] ;  /* 0x0002680001107983 */ /* 0x002ee80000300800 */
        /* <DEDUP_REMOVED lines=10> */
[----:B-1----:R-:W4:Y:S04]  /*f4130*/  LDL.LU R29, [R1+0x26c] ;  /* 0x00026c00011d7983 */ /* 0x002f280000300800 */
[----:B------:R-:W-:Y:S04]  /*f4140*/  STL [R1+0x334], R9 ;  /* 0x0003340901007387 */ /* 0x000fe80000100800 */
[----:B------:R1:W-:Y:S04]  /*f4150*/  STL [R1+0x33c], R11 ;  /* 0x00033c0b01007387 */ /* 0x0003e80000100800 */
[----:B-1----:R-:W2:Y:S04]  /*f4160*/  LDL.LU.64 R10, [R1+0x3d98] ;  /* 0x003d9800010a7983 */ /* 0x002ea80000300a00 */
[----:B------:R-:W2:Y:S04]  /*f4170*/  LDL.LU.64 R8, [R1+0x3d90] ;  /* 0x003d900001087983 */ /* 0x000ea80000300a00 */
[----:B------:R-:W-:Y:S04]  /*f4180*/  STL [R1+0x39c0], R6 ;  /* 0x0039c00601007387 */ /* 0x000fe80000100800 */
[----:B--2---:R1:W-:Y:S04]  /*f4190*/  STSM.16.M88.4 [R28], R8 ;  /* 0x000000081c007844 */ /* 0x0043e80000000200 */
[----:B-1----:R-:W2:Y:S04]  /*f41a0*/  LDL.LU.64 R10, [R1+0x3d88] ;  /* 0x003d8800010a7983 */ /* 0x002ea80000300a00 */
[----:B------:R-:W2:Y:S04]  /*f41b0*/  LDL.LU.64 R8, [R1+0x3d80] ;  /* 0x003d800001087983 */ /* 0x000ea80000300a00 */
[----:B--2---:R1:W-:Y:S04]  /*f41c0*/  STSM.16.M88.4 [R28+0x200], R8 ;  /* 0x000200081c007844 */ /* 0x0043e80000000200 */
[----:B-1----:R-:W2:Y:S04]  /*f41d0*/  LDL.LU.64 R10, [R1+0x3d78] ;  /* 0x003d7800010a7983 */ /* 0x002ea80000300a00 */
[----:B------:R-:W2:Y:S01]  /*f41e0*/  LDL.LU.64 R8, [R1+0x3d70] ;  /* 0x003d700001087983 */ /* 0x000ea20000300a00 */
[----:B---3--:R-:W-:-:S02]  /*f41f0*/  PRMT R7, R7, 0x5410, R16 ;  /* 0x0000541007077816 */ /* 0x008fc40000000010 */
[----:B------:R-:W-:Y:S02]  /*f4200*/  PRMT R6, R18, 0x5410, R17 ;  /* 0x0000541012067816 */ /* 0x000fe40000000011 */
[----:B------:R-:W-:Y:S02]  /*f4210*/  PRMT R3, R4, 0x5410, R3 ;  /* 0x0000541004037816 */ /* 0x000fe40000000003 */
[----:B----4-:R-:W-:Y:S01]  /*f4220*/  PRMT R12, R12, 0x5410, R29 ;  /* 0x000054100c0c7816 */ /* 0x010fe2000000001d */
[----:B------:R-:W-:Y:S01]  /*f4230*/  BAR.SYNC.DEFER_BLOCKING 0x0 ;  /* 0x0000000000007b1d */ /* 0x000fe20000010000 */
[----:B--2---:R-:W-:-:S05]  /*f4240*/  PRMT R8, R8, 0x5410, R19 ;  /* 0x0000541008087816 */ /* 0x004fca0000000013 */
[----:B------:R-:W1:Y:S01]  /*f4250*/  LDS.128 R16, [R26] ;  /* 0x000000001a107984 */ /* 0x000e620000000c00 */
[----:B------:R-:W-:Y:S02]  /*f4260*/  PRMT R9, R9, 0x5410, R13 ;  /* 0x0000541009097816 */ /* 0x000fe4000000000d */
[----:B------:R-:W-:Y:S02]  /*f4270*/  PRMT R10, R10, 0x5410, R14 ;  /* 0x000054100a0a7816 */ /* 0x000fe4000000000e */
[----:B------:R-:W-:Y:S01]  /*f4280*/  PRMT R11, R11, 0x5410, R15 ;  /* 0x000054100b0b7816 */ /* 0x000fe2000000000f */
[----:B-1----:R-:W-:Y:S01]  /*f4290*/  IMAD.MOV.U32 R4, RZ, RZ, R18 ;  /* 0x000000ffff047224 */ /* 0x002fe200078e0012 */
[----:B------:R-:W-:Y:S04]  /*f42a0*/  STL.64 [R1+0x320], R16 ;  /* 0x0003201001007387 */ /* 0x000fe80000100a00 */
[----:B------:R1:W-:Y:S04]  /*f42b0*/  STL [R1+0x32c], R19 ;  /* 0x00032c1301007387 */ /* 0x0003e80000100800 */
[----:B-1----:R-:W2:Y:S04]  /*f42c0*/  LDL.LU.64 R18, [R1+0x3d68] ;  /* 0x003d680001127983 */ /* 0x002ea80000300a00 */
[----:B------:R-:W3:Y:S04]  /*f42d0*/  LDL.LU.64 R16, [R1+0x3d60] ;  /* 0x003d600001107983 */ /* 0x000ee80000300a00 */
[----:B------:R1:W-:Y:S02]  /*f42e0*/  STL.64 [R1+0x3970], R4 ;  /* 0x0039700401007387 */ /* 0x0003e40000100a00 */
[----:B-1----:R-:W-:-:S02]  /*f42f0*/  IMAD.MOV.U32 R4, RZ, RZ, R12 ;  /* 0x000000ffff047224 */ /* 0x002fc400078e000c */
[----:B------:R-:W1:Y:S01]  /*f4300*/  LDS.128 R12, [R26+0x400] ;  /* 0x000400001a0c7984 */ /* 0x000e620000000c00 */
[----:B------:R-:W-:Y:S01]  /*f4310*/  BAR.SYNC.DEFER_BLOCKING 0x0 ;  /* 0x0000000000007b1d */ /* 0x000fe20000010000 */
[----:B------:R-:W-:Y:S02]  /*f4320*/  IMAD.MOV.U32 R5, RZ, RZ, R7 ;  /* 0x000000ffff057224 */ /* 0x000fe400078e0007 */
[----:B------:R-:W-:-:S03]  /*f4330*/  IMAD.MOV.U32 R7, RZ, RZ, R3 ;  /* 0x000000ffff077224 */ /* 0x000fc600078e0003 */
[----:B------:R-:W-:Y:S04]  /*f4340*/  STSM.16.M88.4 [R28], R8 ;  /* 0x000000081c007844 */ /* 0x000fe80000000200 */
[----:B-1----:R-:W-:Y:S01]  /*f4350*/  STL.64 [R1+0x310], R12 ;  /* 0x0003100c01007387 */ /* 0x002fe20000100a00 */
[----:B------:R-:W-:-:S03]  /*f4360*/  IMAD.MOV.U32 R3, RZ, RZ, R15 ;  /* 0x000000ffff037224 */ /* 0x000fc600078e000f */
[----:B------:R1:W-:Y:S04]  /*f4370*/  STL [R1+0x318], R14 ;  /* 0x0003180e01007387 */ /* 0x0003e80000100800 */
[----:B-1----:R-:W4:Y:S04]  /*f4380*/  LDL.LU.64 R14, [R1+0x3d58] ;  /* 0x003d5800010e7983 */ /* 0x002f280000300a00 */
[----:B------:R-:W4:Y:S04]  /*f4390*/  LDL.LU.64 R12, [R1+0x3d50] ;  /* 0x003d5000010c7983 */ /* 0x000f280000300a00 */
[----:B------:R-:W3:Y:S04]  /*f43a0*/  LDL.LU R10, [R1+0x3d4c] ;  /* 0x003d4c00010a7983 */ /* 0x000ee80000300800 */
[----:B------:R-:W-:Y:S01]  /*f43b0*/  STSM.16.M88.4 [R28+0x200], R4 ;  /* 0x000200041c007844 */ /* 0x000fe20000000200 */
[----:B------:R-:W-:Y:S01]  /*f43c0*/  BAR.SYNC.DEFER_BLOCKING 0x0 ;  /* 0x0000000000007b1d */ /* 0x000fe20000010000 */
[----:B------:R-:W-:-:S05]  /*f43d0*/  PRMT R9, R2, 0x5410, R25 ;  /* 0x0000541002097816 */ /* 0x000fca0000000019 */
[----:B------:R-:W2:Y:S04]  /*f43e0*/  LDL.LU R8, [R1+0x3d48] ;  /* 0x003d480001087983 */ /* 0x000ea80000300800 */
[----:B------:R-:W1:Y:S04]  /*f43f0*/  LDS.128 R4, [R26] ;  /* 0x000000001a047984 */ /* 0x000e680000000c00 */
[----:B-1----:R1:W-:Y:S01]  /*f4400*/  STL.64 [R1+0x300], R4 ;  /* 0x0003000401007387 */ /* 0x0023e20000100a00 */
[----:B------:R-:W-:Y:S02]  /*f4410*/  IMAD.MOV.U32 R2, RZ, RZ, R6 ;  /* 0x000000ffff027224 */ /* 0x000fe400078e0006 */
[----:B------:R-:W-:Y:S01]  /*f4420*/  IMAD.MOV.U32 R25, RZ, RZ, R7 ;  /* 0x000000ffff197224 */ /* 0x000fe200078e0007 */
[----:B-1----:R-:W2:Y:S04]  /*f4430*/  LDL.LU R4, [R1+0x640] ;  /* 0x0006400001047983 */ /* 0x002ea80000300800 */
[----:B------:R-:W2:Y:S04]  /*f4440*/  LDL.LU R5, [R1+0x63c] ;  /* 0x00063c0001057983 */ /* 0x000ea80000300800 */
[----:B------:R-:W2:Y:S04]  /*f4450*/  LDL.LU R6, [R1+0x638] ;  /* 0x0006380001067983 */ /* 0x000ea80000300800 */
[----:B------:R-:W2:Y:S01]  /*f4460*/  LDL.LU R29, [R1+0x224] ;  /* 0x00022400011d7983 */ /* 0x000ea20000300800 */
[----:B---3--:R-:W-:-:S02]  /*f4470*/  PRMT R17, R17, 0x5410, R10 ;  /* 0x0000541011117816 */ /* 0x008fc4000000000a */
[----:B------:R-:W-:Y:S02]  /*f4480*/  PRMT R10, R27, 0x5410, R24 ;  /* 0x000054101b0a7816 */ /* 0x000fe40000000018 */
[----:B------:R-:W3:Y:S04]  /*f4490*/  LDL.LU R27, [R1+0x2e4] ;  /* 0x0002e400011b7983 */ /* 0x000ee80000300800 */
[----:B------:R-:W3:Y:S01]  /*f44a0*/  LDL.LU R7, [R1+0x2c0] ;  /* 0x0002c00001077983 */ /* 0x000ee20000300800 */
[----:B----4-:R-:W-:Y:S02]  /*f44b0*/  PRMT R15, R15, 0x5410, R13 ;  /* 0x000054100f0f7816 */ /* 0x010fe4000000000d */
[----:B--2---:R-:W-:Y:S01]  /*f44c0*/  PRMT R13, R19, 0x5410, R18 ;  /* 0x00005410130d7816 */ /* 0x004fe20000000012 */
[----:B---3--:R1:W-:Y:S04]  /*f44d0*/  STL [R1+0x3cf0], R7 ;  /* 0x003cf00701007387 */ /* 0x0083e80000100800 */
[----:B-1----:R-:W2:Y:S01]  /*f44e0*/  LDL.LU R7, [R1+0x628] ;  /* 0x0006280001077983 */ /* 0x002ea20000300800 */
[----:B------:R-:W-:-:S02]  /*f44f0*/  PRMT R16, R16, 0x5410, R12 ;  /* 0x0000541010107816 */ /* 0x000fc4000000000c */
[----:B------:R-:W-:Y:S02]  /*f4500*/  PRMT R12, R21, 0x5410, R20 ;  /* 0x00005410150c7816 */ /* 0x000fe40000000014 */
[----:B------:R-:W-:Y:S01]  /*f4510*/  PRMT R11, R23, 0x5410, R22 ;  /* 0x00005410170b7816 */ /* 0x000fe20000000016 */
[----:B--2---:R1:W-:Y:S04]  /*f4520*/  STL.64 [R1+0x3d20], R6 ;  /* 0x003d200601007387 */ /* 0x0043e80000100a00 */
[----:B------:R2:W-:Y:S01]  /*f4530*/  STL.64 [R1+0x3d18], R4 ;  /* 0x003d180401007387 */ /* 0x0005e20000100a00 */
[----:B-1----:R-:W-:Y:S02]  /*f4540*/  IMAD.MOV.U32 R6, RZ, RZ, R15 ;  /* 0x000000ffff067224 */ /* 0x002fe400078e000f */
[----:B------:R-:W-:-:S02]  /*f4550*/  IMAD.MOV.U32 R7, RZ, RZ, R13 ;  /* 0x000000ffff077224 */ /* 0x000fc400078e000d */
[----:B--2---:R-:W-:Y:S02]  /*f4560*/  IMAD.MOV.U32 R4, RZ, RZ, R17 ;  /* 0x000000ffff047224 */ /* 0x004fe400078e0011 */
[----:B------:R-:W-:Y:S01]  /*f4570*/  IMAD.MOV.U32 R5, RZ, RZ, R16 ;  /* 0x000000ffff057224 */ /* 0x000fe200078e0010 */
[----:B------:R1:W-:Y:S04]  /*f4580*/  STL.64 [R1+0x3d30], R6 ;  /* 0x003d300601007387 */ /* 0x0003e80000100a00 */
[----:B------:R2:W-:Y:S01]  /*f4590*/  STL.64 [R1+0x3d28], R4 ;  /* 0x003d280401007387 */ /* 0x0005e20000100a00 */
[----:B-1----:R-:W-:Y:S02]  /*f45a0*/  IMAD.MOV.U32 R6, RZ, RZ, R10 ;  /* 0x000000ffff067224 */ /* 0x002fe400078e000a */
[----:B------:R-:W-:-:S02]  /*f45b0*/  IMAD.MOV.U32 R7, RZ, RZ, R9 ;  /* 0x000000ffff077224 */ /* 0x000fc400078e0009 */
[----:B--2---:R-:W-:Y:S02]  /*f45c0*/  IMAD.MOV.U32 R4, RZ, RZ, R12 ;  /* 0x000000ffff047224 */ /* 0x004fe400078e000c */
[----:B------:R-:W-:Y:S01]  /*f45d0*/  IMAD.MOV.U32 R5, RZ, RZ, R11 ;  /* 0x000000ffff057224 */ /* 0x000fe200078e000b */
[----:B------:R-:W-:Y:S04]  /*f45e0*/  STL.64 [R1+0x3d40], R6 ;  /* 0x003d400601007387 */ /* 0x000fe80000100a00 */
[----:B------:R-:W-:Y:S04]  /*f45f0*/  STL.64 [R1+0x3d38], R4 ;  /* 0x003d380401007387 */ /* 0x000fe80000100a00 */
[----:B------:R-:W2:Y:S04]  /*f4600*/  LDL.LU R17, [R1+0x65c] ;  /* 0x00065c0001117983 */ /* 0x000ea80000300800 */
[----:B------:R-:W3:Y:S04]  /*f4610*/  LDL.LU R11, [R1+0x2bc] ;  /* 0x0002bc00010b7983 */ /* 0x000ee80000300800 */
[----:B------:R-:W4:Y:S04]  /*f4620*/  LDL.LU R16, [R1+0x658] ;  /* 0x0006580001107983 */ /* 0x000f280000300800 */
[----:B------:R-:W2:Y:S04]  /*f4630*/  LDL.LU R9, [R1+0x2b8] ;  /* 0x0002b80001097983 */ /* 0x000ea80000300800 */
[----:B------:R-:W2:Y:S04]  /*f4640*/  LDL.LU R15, [R1+0x64c] ;  /* 0x00064c00010f7983 */ /* 0x000ea80000300800 */
[----:B------:R-:W3:Y:S04]  /*f4650*/  LDL.LU R10, [R1+0x2b4] ;  /* 0x0002b400010a7983 */ /* 0x000ee80000300800 */
[----:B------:R-:W1:Y:S01]  /*f4660*/  LDS.128 R4, [R26+0x400] ;  /* 0x000400001a047984 */ /* 0x000e620000000c00 */
[----:B------:R-:W-:Y:S06]  /*f4670*/  BAR.SYNC.DEFER_BLOCKING 0x0 ;  /* 0x0000000000007b1d */ /* 0x000fec0000010000 */
[----:B---3--:R3:W-:Y:S04]  /*f4680*/  STL.64 [R1+0x3d00], R10 ;  /* 0x003d000a01007387 */ /* 0x0087e80000100a00 */
[----:B---3--:R-:W3:Y:S04]  /*f4690*/  LDL.LU R10, [R1+0x62c] ;  /* 0x00062c00010a7983 */ /* 0x008ee80000300800 */
[----:B------:R-:W3:Y:S04]  /*f46a0*/  LDL.LU R11, [R1+0x28c] ;  /* 0x00028c00010b7983 */ /* 0x000ee80000300800 */
[----:B--2---:R2:W-:Y:S04]  /*f46b0*/  STL.64 [R1+0x3cf8], R8 ;  /* 0x003cf80801007387 */ /* 0x0045e80000100a00 */
[----:B--2---:R-:W2:Y:S04]  /*f46c0*/  LDL.LU R8, [R1+0x634] ;  /* 0x0006340001087983 */ /* 0x004ea80000300800 */
[----:B------:R-:W2:Y:S04]  /*f46d0*/  LDL.LU R9, [R1+0x630] ;  /* 0x0006300001097983 */ /* 0x000ea80000300800 */
[----:B------:R-:W2:Y:S04]  /*f46e0*/  LDL.LU R13, [R1+0x648] ;  /* 0x00064800010d7983 */ /* 0x000ea80000300800 */
[----:B------:R-:W2:Y:S04]  /*f46f0*/  LDL.LU R12, [R1+0x2b0] ;  /* 0x0002b000010c7983 */ /* 0x000ea80000300800 */
[----:B------:R0:W-:Y:S04]  /*f4700*/  STL.64 [R1+0x3d10], R14 ;  /* 0x003d100e01007387 */ /* 0x0001e80000100a00 */
[----:B0-----:R-:W3:Y:S04]  /*f4710*/  LDL.LU R14, [R1+0x294] ;  /* 0x00029400010e7983 */ /* 0x001ee80000300800 */
[----:B------:R-:W3:Y:S04]  /*f4720*/  LDL.LU R15, [R1+0x290] ;  /* 0x00029000010f7983 */ /* 0x000ee80000300800 */
[----:B--2---:R0:W-:Y:S04]  /*f4730*/  STL.64 [R1+0x3d08], R12 ;  /* 0x003d080c01007387 */ /* 0x0041e80000100a00 */
        /* <DEDUP_REMOVED lines=12> */
[----:B-1----:R-:W-:Y:S04]  /*f4800*/  STL.64 [R1+0x2f0], R4 ;  /* 0x0002f00401007387 */ /* 0x002fe80000100a00 */
[----:B------:R0:W-:Y:S04]  /*f4810*/  STL.64 [R1+0x2f8], R6 ;  /* 0x0002f80601007387 */ /* 0x0001e80000100a00 */
[----:B0-----:R-:W2:Y:S04]  /*f4820*/  LDL.LU.64 R6, [R1+0x3d40] ;  /* 0x003d400001067983 */ /* 0x001ea80000300a00 */
[----:B------:R-:W2:Y:S04]  /*f4830*/  LDL.LU.64 R4, [R1+0x3d38] ;  /* 0x003d380001047983 */ /* 0x000ea80000300a00 */
[----:B--2---:R0:W-:Y:S04]  /*f4840*/  STSM.16.M88.4 [R28], R4 ;  /* 0x000000041c007844 */ /* 0x0041e80000000200 */
[----:B0-----:R-:W2:Y:S04]  /*f4850*/  LDL.LU.64 R6, [R1+0x3d30] ;  /* 0x003d300001067983 */ /* 0x001ea80000300a00 */
[----:B------:R-:W2:Y:S04]  /*f4860*/  LDL.LU.64 R4, [R1+0x3d28] ;  /* 0x003d280001047983 */ /* 0x000ea80000300a00 */
[----:B--2---:R0:W-:Y:S04]  /*f4870*/  STSM.16.M88.4 [R28+0x200], R4 ;  /* 0x000200041c007844 */ /* 0x0041e80000000200 */
[----:B0-----:R-:W2:Y:S04]  /*f4880*/  LDL.LU.64 R6, [R1+0x3d20] ;  /* 0x003d200001067983 */ /* 0x001ea80000300a00 */
[----:B------:R-:W4:Y:S01]  /*f4890*/  LDL.LU.64 R4, [R1+0x3d18] ;  /* 0x003d180001047983 */ /* 0x000f220000300a00 */
[----:B------:R-:W-:-:S02]  /*f48a0*/  PRMT R8, R8, 0x5410, R13 ;  /* 0x0000541008087816 */ /* 0x000fc4000000000d */
[----:B---3--:R-:W-:Y:S02]  /*f48b0*/  PRMT R9, R9, 0x5410, R14 ;  /* 0x0000541009097816 */ /* 0x008fe4000000000e */
[----:B------:R-:W-:Y:S01]  /*f48c0*/  PRMT R10, R10, 0x5410, R15 ;  /* 0x000054100a0a7816 */ /* 0x000fe2000000000f */
[----:B------:R-:W-:Y:S01]  /*f48d0*/  BAR.SYNC.DEFER_BLOCKING 0x0 ;  /* 0x0000000000007b1d */ /* 0x000fe20000010000 */
[----:B--2---:R-:W-:-:S05]  /*f48e0*/  PRMT R6, R6, 0x5410, R12 ;  /* 0x0000541006067816 */ /* 0x004fca000000000c */
[----:B------:R-:W0:Y:S04]  /*f48f0*/  LDS.128 R12, [R26] ;  /* 0x000000001a0c7984 */ /* 0x000e280000000c00 */
[----:B0-----:R-:W-:Y:S04]  /*f4900*/  STL.64 [R1+0x2e0], R12 ;  /* 0x0002e00c01007387 */ /* 0x001fe80000100a00 */
[----:B------:R-:W-:Y:S04]  /*f4910*/  STL.64 [R1+0x2e8], R14 ;  /* 0x0002e80e01007387 */ /* 0x000fe80000100a00 */
[----:B------:R-:W0:Y:S01]  /*f4920*/  LDS.128 R12, [R26+0x400] ;  /* 0x000400001a0c7984 */ /* 0x000e220000000c00 */
[----:B------:R-:W-:Y:S01]  /*f4930*/  PRMT R11, R7, 0x5410, R11 ;  /* 0x00005410070b7816 */ /* 0x000fe2000000000b */
[----:B------:R-:W-:Y:S01]  /*f4940*/  BAR.SYNC.DEFER_BLOCKING 0x0 ;  /* 0x0000000000007b1d */ /* 0x000fe20000010000 */
[----:B------:R-:W-:-:S02]  /*f4950*/  PRMT R7, R27, 0x5410, R29 ;  /* 0x000054101b077816 */ /* 0x000fc4000000001d */
[----:B----4-:R-:W-:Y:S02]  /*f4960*/  PRMT R4, R4, 0x5410, R2 ;  /* 0x0000541004047816 */ /* 0x010fe40000000002 */
[----:B------:R-:W-:Y:S01]  /*f4970*/  PRMT R5, R5, 0x5410, R3 ;  /* 0x0000541005057816 */ /* 0x000fe20000000003 */
[----:B------:R-:W-:Y:S01]  /*f4980*/  STSM.16.M88.4 [R28], R8 ;  /* 0x000000081c007844 */ /* 0x000fe20000000200 */
[----:B0-----:R-:W-:-:S03]  /*f4990*/  IMAD.MOV.U32 R27, RZ, RZ, R13 ;  /* 0x000000ffff1b7224 */ /* 0x001fc600078e000d */
[----:B------:R-:W-:Y:S01]  /*f49a0*/  STL [R1+0x2d0], R12 ;  /* 0x0002d00c01007387 */ /* 0x000fe20000100800 */
[----:B------:R-:W-:-:S03]  /*f49b0*/  IMAD.MOV.U32 R2, RZ, RZ, R15 ;  /* 0x000000ffff027224 */ /* 0x000fc600078e000f */
[----:B------:R0:W-:Y:S04]  /*f49c0*/  STL [R1+0x2d8], R14 ;  /* 0x0002d80e01007387 */ /* 0x0001e80000100800 */
[----:B0-----:R-:W2:Y:S04]  /*f49d0*/  LDL.LU.64 R14, [R1+0x3d10] ;  /* 0x003d1000010e7983 */ /* 0x001ea80000300a00 */
[----:B------:R-:W3:Y:S04]  /*f49e0*/  LDL.LU.64 R12, [R1+0x3d08] ;  /* 0x003d0800010c7983 */ /* 0x000ee80000300a00 */
[----:B------:R-:W-:Y:S04]  /*f49f0*/  STL [R1+0x3a0c], R27 ;  /* 0x003a0c1b01007387 */ /* 0x000fe80000100800 */
[----:B------:R-:W-:Y:S04]  /*f4a00*/  STL [R1+0x3a08], R2 ;  /* 0x003a080201007387 */ /* 0x000fe80000100800 */
[----:B------:R-:W4:Y:S04]  /*f4a10*/  LDL.LU.64 R10, [R1+0x3d00] ;  /* 0x003d0000010a7983 */ /* 0x000f280000300a00 */
[----:B------:R-:W2:Y:S04]  /*f4a20*/  LDL.LU.64 R8, [R1+0x3cf8] ;  /* 0x003cf80001087983 */ /* 0x000ea80000300a00 */
[----:B------:R0:W-:Y:S04]  /*f4a30*/  STSM.16.M88.4 [R28+0x200], R4 ;  /* 0x000200041c007844 */ /* 0x0001e80000000200 */
[----:B0-----:R-:W2:Y:S04]  /*f4a40*/  LDL.LU R7, [R1+0x3cf0] ;  /* 0x003cf00001077983 */ /* 0x001ea80000300800 */
[----:B------:R-:W2:Y:S04]  /*f4a50*/  LDL.LU R4, [R1+0x678] ;  /* 0x0006780001047983 */ /* 0x000ea80000300800 */
[----:B------:R-:W2:Y:S04]  /*f4a60*/  LDL.LU R5, [R1+0x66c] ;  /* 0x00066c0001057983 */ /* 0x000ea80000300800 */
[----:B------:R-:W2:Y:S04]  /*f4a70*/  LDL.LU R2, [R1+0x3a8] ;  /* 0x0003a80001027983 */ /* 0x000ea80000300800 */
[----:B------:R-:W2:Y:S04]  /*f4a80*/  LDL.LU R27, [R1+0x660] ;  /* 0x00066000011b7983 */ /* 0x000ea80000300800 */
[----:B------:R-:W2:Y:S01]  /*f4a90*/  LDL.LU R3, [R1+0x248] ;  /* 0x0002480001037983 */ /* 0x000ea20000300800 */
[----:B------:R-:W-:Y:S01]  /*f4aa0*/  BAR.SYNC.DEFER_BLOCKING 0x0 ;  /* 0x0000000000007b1d */ /* 0x000fe20000010000 */
[----:B---3--:R-:W-:-:S02]  /*f4ab0*/  PRMT R12, R18, 0x5410, R12 ;  /* 0x00005410120c7816 */ /* 0x008fc4000000000c */
[----:B----4-:R-:W-:Y:S02]  /*f4ac0*/  PRMT R16, R16, 0x5410, R11 ;  /* 0x0000541010107816 */ /* 0x010fe4000000000b */
[----:B--2---:R-:W-:Y:S02]  /*f4ad0*/  PRMT R15, R15, 0x5410, R9 ;  /* 0x000054100f0f7816 */ /* 0x004fe40000000009 */
[----:B------:R-:W-:Y:S02]  /*f4ae0*/  PRMT R9, R24, 0x5410, R23 ;  /* 0x0000541018097816 */ /* 0x000fe40000000017 */
[----:B------:R-:W2:Y:S01]  /*f4af0*/  LDL.LU R23, [R1+0x3f4] ;  /* 0x0003f40001177983 */ /* 0x000ea20000300800 */
[----:B------:R-:W-:-:S03]  /*f4b00*/  PRMT R11, R20, 0x5410, R19 ;  /* 0x00005410140b7816 */ /* 0x000fc60000000013 */
[----:B------:R-:W3:Y:S04]  /*f4b10*/  LDL.LU R6, [R1+0x3dc] ;  /* 0x0003dc0001067983 */ /* 0x000ee80000300800 */
[----:B------:R-:W4:Y:S04]  /*f4b20*/  LDL.LU R19, [R1+0x694] ;  /* 0x0006940001137983 */ /* 0x000f280000300800 */
[----:B------:R-:W2:Y:S01]  /*f4b30*/  LDL.LU R29, [R1+0x3d8] ;  /* 0x0003d800011d7983 */ /* 0x000ea20000300800 */
[----:B------:R-:W-:-:S03]  /*f4b40*/  PRMT R17, R17, 0x5410, R7 ;  /* 0x0000541011117816 */ /* 0x000fc60000000007 */
[----:B------:R-:W4:Y:S04]  /*f4b50*/  LDL.LU R18, [R1+0x690] ;  /* 0x0006900001127983 */ /* 0x000f280000300800 */
[----:B------:R-:W3:Y:S01]  /*f4b60*/  LDL.LU R7, [R1+0x3d4] ;  /* 0x0003d40001077983 */ /* 0x000ee20000300800 */
[----:B------:R-:W-:-:S03]  /*f4b70*/  PRMT R13, R13, 0x5410, R10 ;  /* 0x000054100d0d7816 */ /* 0x000fc6000000000a */
[----:B---3--:R0:W-:Y:S04]  /*f4b80*/  STL.64 [R1+0x3c98], R6 ;  /* 0x003c980601007387 */ /* 0x0081e80000100a00 */
[----:B0-----:R-:W3:Y:S04]  /*f4b90*/  LDL.LU R6, [R1+0x668] ;  /* 0x0006680001067983 */ /* 0x001ee80000300800 */
[----:B------:R-:W3:Y:S01]  /*f4ba0*/  LDL.LU R7, [R1+0x664] ;  /* 0x0006640001077983 */ /* 0x000ee20000300800 */
[----:B------:R-:W-:-:S03]  /*f4bb0*/  PRMT R10, R22, 0x5410, R21 ;  /* 0x00005410160a7816 */ /* 0x000fc60000000015 */
[----:B---3--:R0:W-:Y:S04]  /*f4bc0*/  STL.64 [R1+0x3cc8], R6 ;  /* 0x003cc80601007387 */ /* 0x0081e80000100a00 */
[----:B------:R1:W-:Y:S01]  /*f4bd0*/  STL.64 [R1+0x3cc0], R4 ;  /* 0x003cc00401007387 */ /* 0x0003e20000100a00 */
[----:B0-----:R-:W-:Y:S02]  /*f4be0*/  IMAD.MOV.U32 R6, RZ, RZ, R15 ;  /* 0x000000ffff067224 */ /* 0x001fe400078e000f */
[----:B------:R-:W-:Y:S02]  /*f4bf0*/  IMAD.MOV.U32 R7, RZ, RZ, R13 ;  /* 0x000000ffff077224 */ /* 0x000fe400078e000d */
[----:B-1----:R-:W-:Y:S02]  /*f4c00*/  IMAD.MOV.U32 R4, RZ, RZ, R17 ;  /* 0x000000ffff047224 */ /* 0x002fe400078e0011 */
[----:B------:R-:W-:Y:S01]  /*f4c10*/  IMAD.MOV.U32 R5, RZ, RZ, R16 ;  /* 0x000000ffff057224 */ /* 0x000fe200078e0010 */
[----:B------:R0:W-:Y:S04]  /*f4c20*/  STL.64 [R1+0x3cd8], R6 ;  /* 0x003cd80601007387 */ /* 0x0001e80000100a00 */
[----:B------:R1:W-:Y:S01]  /*f4c30*/  STL.64 [R1+0x3cd0], R4 ;  /* 0x003cd00401007387 */ /* 0x0003e20000100a00 */
[----:B0-----:R-:W-:-:S02]  /*f4c40*/  IMAD.MOV.U32 R6, RZ, RZ, R10 ;  /* 0x000000ffff067224 */ /* 0x001fc400078e000a */
[----:B------:R-:W-:Y:S02]  /*f4c50*/  IMAD.MOV.U32 R7, RZ, RZ, R9 ;  /* 0x000000ffff077224 */ /* 0x000fe400078e0009 */
[----:B-1----:R-:W-:Y:S02]  /*f4c60*/  IMAD.MOV.U32 R4, RZ, RZ, R12 ;  /* 0x000000ffff047224 */ /* 0x002fe400078e000c */
[----:B------:R-:W-:Y:S01]  /*f4c70*/  IMAD.MOV.U32 R5, RZ, RZ, R11 ;  /* 0x000000ffff057224 */ /* 0x000fe200078e000b */
[----:B------:R-:W-:Y:S04]  /*f4c80*/  STL.64 [R1+0x3ce8], R6 ;  /* 0x003ce80601007387 */ /* 0x000fe80000100a00 */
[----:B------:R-:W-:Y:S04]  /*f4c90*/  STL.64 [R1+0x3ce0], R4 ;  /* 0x003ce00401007387 */ /* 0x000fe80000100a00 */
[----:B------:R-:W3:Y:S04]  /*f4ca0*/  LDL.LU R17, [R1+0x68c] ;  /* 0x00068c0001117983 */ /* 0x000ee80000300800 */
[----:B------:R-:W2:Y:S04]  /*f4cb0*/  LDL.LU R11, [R1+0x3d0] ;  /* 0x0003d000010b7983 */ /* 0x000ea80000300800 */
[----:B------:R-:W3:Y:S04]  /*f4cc0*/  LDL.LU R16, [R1+0x688] ;  /* 0x0006880001107983 */ /* 0x000ee80000300800 */
[----:B----4-:R0:W-:Y:S04]  /*f4cd0*/  STL.64 [R1+0x3ca8], R18 ;  /* 0x003ca81201007387 */ /* 0x0101e80000100a00 */
[----:B------:R-:W1:Y:S04]  /*f4ce0*/  LDS.128 R4, [R26] ;  /* 0x000000001a047984 */ /* 0x000e680000000c00 */
[----:B0-----:R-:W4:Y:S04]  /*f4cf0*/  LDL.LU R18, [R1+0x670] ;  /* 0x0006700001127983 */ /* 0x001f280000300800 */
[----:B------:R-:W2:Y:S04]  /*f4d00*/  LDL.LU R19, [R1+0x3ac] ;  /* 0x0003ac0001137983 */ /* 0x000ea80000300800 */
[----:B---3--:R0:W-:Y:S04]  /*f4d10*/  STL.64 [R1+0x3ca0], R16 ;  /* 0x003ca01001007387 */ /* 0x0081e80000100a00 */
[----:B0-----:R-:W3:Y:S04]  /*f4d20*/  LDL.LU R16, [R1+0x674] ;  /* 0x0006740001107983 */ /* 0x001ee80000300800 */
[----:B------:R-:W4:Y:S04]  /*f4d30*/  LDL.LU R17, [R1+0x3b0] ;  /* 0x0003b00001117983 */ /* 0x000f280000300800 */
[----:B------:R-:W2:Y:S04]  /*f4d40*/  LDL.LU R9, [R1+0x3cc] ;  /* 0x0003cc0001097983 */ /* 0x000ea80000300800 */
[----:B------:R-:W2:Y:S04]  /*f4d50*/  LDL.LU R15, [R1+0x684] ;  /* 0x00068400010f7983 */ /* 0x000ea80000300800 */
[----:B------:R-:W2:Y:S01]  /*f4d60*/  LDL.LU R10, [R1+0x3c8] ;  /* 0x0003c800010a7983 */ /* 0x000ea20000300800 */
[----:B-1----:R-:W-:-:S03]  /*f4d70*/  IMAD.MOV.U32 R24, RZ, RZ, R6 ;  /* 0x000000ffff187224 */ /* 0x002fc600078e0006 */
[----:B--2---:R0:W-:Y:S04]  /*f4d80*/  STL.64 [R1+0x3cb8], R10 ;  /* 0x003cb80a01007387 */ /* 0x0041e80000100a00 */
[----:B0-----:R-:W2:Y:S04]  /*f4d90*/  LDL.LU R10, [R1+0x3b8] ;  /* 0x0003b800010a7983 */ /* 0x001ea80000300800 */
[----:B------:R-:W3:Y:S04]  /*f4da0*/  LDL.LU R11, [R1+0x3b4] ;  /* 0x0003b400010b7983 */ /* 0x000ee80000300800 */
        /* <DEDUP_REMOVED lines=8> */
[----:B------:R-:W-:Y:S04]  /*f4e30*/  STL.64 [R1+0x2c0], R4 ;  /* 0x0002c00401007387 */ /* 0x000fe80000100a00 */
[----:B------:R-:W-:Y:S04]  /*f4e40*/  STL [R1+0x2cc], R7 ;  /* 0x0002cc0701007387 */ /* 0x000fe80000100800 */
[----:B------:R-:W0:Y:S04]  /*f4e50*/  LDS.128 R4, [R26+0x400] ;  /* 0x000400001a047984 */ /* 0x000e280000000c00 */
[----:B------:R-:W-:Y:S04]  /*f4e60*/  STL.64 [R1+0x3908], R24 ;  /* 0x0039081801007387 */ /* 0x000fe80000100a00 */
[----:B0-----:R-:W-:Y:S04]  /*f4e70*/  STL.64 [R1+0x2b0], R4 ;  /* 0x0002b00401007387 */ /* 0x001fe80000100a00 */
[----:B------:R0:W-:Y:S04]  /*f4e80*/  STL.64 [R1+0x2b8], R6 ;  /* 0x0002b80601007387 */ /* 0x0001e80000100a00 */
[----:B0-----:R-:W2:Y:S04]  /*f4e90*/  LDL.LU.64 R6, [R1+0x3ce8] ;  /* 0x003ce80001067983 */ /* 0x001ea80000300a00 */
[----:B------:R-:W2:Y:S01]  /*f4ea0*/  LDL.LU.64 R4, [R1+0x3ce0] ;  /* 0x003ce00001047983 */ /* 0x000ea20000300a00 */
[----:B------:R-:W-:Y:S06]  /*f4eb0*/  BAR.SYNC.DEFER_BLOCKING 0x0 ;  /* 0x0000000000007b1d */ /* 0x000fec0000010000 */
[----:B--2---:R0:W-:Y:S04]  /*f4ec0*/  STSM.16.M88.4 [R28], R4 ;  /* 0x000000041c007844 */ /* 0x0041e80000000200 */
[----:B0-----:R-:W2:Y:S04]  /*f4ed0*/  LDL.LU.64 R6, [R1+0x3cd8] ;  /* 0x003cd80001067983 */ /* 0x001ea80000300a00 */
[----:B------:R-:W2:Y:S04]  /*f4ee0*/  LDL.LU.64 R4, [R1+0x3cd0] ;  /* 0x003cd00001047983 */ /* 0x000ea80000300a00 */
[----:B--2---:R0:W-:Y:S04]  /*f4ef0*/  STSM.16.M88.4 [R28+0x200], R4 ;  /* 0x000200041c007844 */ /* 0x0041e80000000200 */
[----:B0-----:R-:W2:Y:S04]  /*f4f00*/  LDL.LU.64 R6, [R1+0x3cc8] ;  /* 0x003cc80001067983 */ /* 0x001ea80000300a00 */
[----:B------:R-:W2:Y:S01]  /*f4f10*/  LDL.LU.64 R4, [R1+0x3cc0] ;  /* 0x003cc00001047983 */ /* 0x000ea20000300a00 */
[----:B---3--:R-:W-:-:S02]  /*f4f20*/  PRMT R16, R16, 0x5410, R11 ;  /* 0x0000541010107816 */ /* 0x008fc4000000000b */
[----:B----4-:R-:W-:Y:S01]  /*f4f30*/  PRMT R17, R18, 0x5410, R17 ;  /* 0x0000541012117816 */ /* 0x010fe20000000011 */
[----:B------:R-:W-:Y:S01]  /*f4f40*/  BAR.SYNC.DEFER_BLOCKING 0x0 ;  /* 0x0000000000007b1d */ /* 0x000fe20000010000 */
[----:B--2---:R-:W-:Y:S02]  /*f4f50*/  PRMT R6, R6, 0x5410, R10 ;  /* 0x0000541006067816 */ /* 0x004fe4000000000a */
[----:B------:R-:W-:Y:S02]  /*f4f60*/  PRMT R4, R4, 0x5410, R8 ;  /* 0x0000541004047816 */ /* 0x000fe40000000008 */
[----:B------:R-:W-:Y:S02]  /*f4f70*/  PRMT R5, R5, 0x5410, R9 ;  /* 0x0000541005057816 */ /* 0x000fe40000000009 */
[----:B------:R-:W0:Y:S01]  /*f4f80*/  LDS.128 R8, [R26] ;  /* 0x000000001a087984 */ /* 0x000e220000000c00 */
[----:B------:R-:W-:Y:S02]  /*f4f90*/  PRMT R18, R7, 0x5410, R19 ;  /* 0x0000541007127816 */ /* 0x000fe40000000013 */
[----:B------:R-:W-:Y:S01]  /*f4fa0*/  PRMT R7, R23, 0x5410, R3 ;  /* 0x0000541017077816 */ /* 0x000fe20000000003 */
[----:B0-----:R-:W-:Y:S01]  /*f4fb0*/  STL.64 [R1+0x2a0], R8 ;  /* 0x0002a00801007387 */ /* 0x001fe20000100a00 */
[----:B------:R-:W-:-:S03]  /*f4fc0*/  IMAD.MOV.U32 R23, RZ, RZ, R11 ;  /* 0x000000ffff177224 */ /* 0x000fc600078e000b */
[----:B------:R-:W-:Y:S04]  /*f4fd0*/  STL [R1+0x2a8], R10 ;  /* 0x0002a80a01007387 */ /* 0x000fe80000100800 */
[----:B------:R-:W0:Y:S01]  /*f4fe0*/  LDS.128 R8, [R26+0x400] ;  /* 0x000400001a087984 */ /* 0x000e220000000c00 */
[----:B------:R-:W-:Y:S01]  /*f4ff0*/  PRMT R19, R27, 0x5410, R2 ;  /* 0x000054101b137816 */ /* 0x000fe20000000002 */
[----:B------:R-:W-:Y:S06]  /*f5000*/  BAR.SYNC.DEFER_BLOCKING 0x0 ;  /* 0x0000000000007b1d */ /* 0x000fec0000010000 */
[----:B------:R-:W-:Y:S04]  /*f5010*/  STSM.16.M88.4 [R28], R16 ;  /* 0x000000101c007844 */ /* 0x000fe80000000200 */
[----:B------:R-:W-:Y:S04]  /*f5020*/  STSM.16.M88.4 [R28+0x200], R4 ;  /* 0x000200041c007844 */ /* 0x000fe80000000200 */
[----:B0-----:R-:W-:Y:S04]  /*f5030*/  STL.64 [R1+0x290], R8 ;  /* 0x0002900801007387 */ /* 0x001fe80000100a00 */
[----:B------:R0:W-:Y:S04]  /*f5040*/  STL.64 [R1+0x298], R10 ;  /* 0x0002980a01007387 */ /* 0x0001e80000100a00 */
[----:B0-----:R-:W2:Y:S04]  /*f5050*/  LDL.LU.64 R10, [R1+0x3cb8] ;  /* 0x003cb800010a7983 */ /* 0x001ea80000300a00 */
[----:B------:R-:W3:Y:S04]  /*f5060*/  LDL.LU.64 R8, [R1+0x3cb0] ;  /* 0x003cb00001087983 */ /* 0x000ee80000300a00 */
[----:B------:R-:W4:Y:S04]  /*f5070*/  LDL.LU.64 R18, [R1+0x3ca8] ;  /* 0x003ca80001127983 */ /* 0x000f280000300a00 */
[----:B------:R-:W4:Y:S04]  /*f5080*/  LDL.LU.64 R16, [R1+0x3ca0] ;  /* 0x003ca00001107983 */ /* 0x000f280000300a00 */
[----:B------:R-:W4:Y:S04]  /*f5090*/  LDL.LU.64 R6, [R1+0x3c98] ;  /* 0x003c980001067983 */ /* 0x000f280000300a00 */
[----:B------:R-:W4:Y:S04]  /*f50a0*/  LDL.LU R24, [R1+0x3e4] ;  /* 0x0003e40001187983 */ /* 0x000f280000300800 */
[----:B------:R-:W4:Y:S04]  /*f50b0*/  LDL.LU R25, [R1+0x6a8] ;  /* 0x0006a80001197983 */ /* 0x000f280000300800 */
[----:B------:R-:W4:Y:S04]  /*f50c0*/  LDL.LU R2, [R1+0x3e0] ;  /* 0x0003e00001027983 */ /* 0x000f280000300800 */
[----:B------:R-:W4:Y:S04]  /*f50d0*/  LDL.LU R27, [R1+0x6a4] ;  /* 0x0006a400011b7983 */ /* 0x000f280000300800 */
[----:B------:R-:W4:Y:S01]  /*f50e0*/  LDL.LU R3, [R1+0x258] ;  /* 0x0002580001037983 */ /* 0x000f220000300800 */
[----:B------:R-:W-:Y:S01]  /*f50f0*/  PRMT R12, R20, 0x5410, R12 ;  /* 0x00005410140c7816 */ /* 0x000fe2000000000c */
[----:B------:R-:W-:Y:S01]  /*f5100*/  BAR.SYNC.DEFER_BLOCKING 0x0 ;  /* 0x0000000000007b1d */ /* 0x000fe20000010000 */
[----:B--2---:R-:W-:-:S02]  /*f5110*/  PRMT R13, R13, 0x5410, R10 ;  /* 0x000054100d0d7816 */ /* 0x004fc4000000000a */
[----:B---3--:R-:W-:Y:S02]  /*f5120*/  PRMT R15, R15, 0x5410, R9 ;  /* 0x000054100f0f7816 */ /* 0x008fe40000000009 */
[----:B----4-:R-:W-:Y:S02]  /*f5130*/  PRMT R16, R16, 0x5410, R11 ;  /* 0x0000541010107816 */ /* 0x010fe4000000000b */
[----:B------:R-:W-:Y:S02]  /*f5140*/  PRMT R17, R17, 0x5410, R7 ;  /* 0x0000541011117816 */ /* 0x000fe40000000007 */
[----:B------:R-:W-:Y:S02]  /*f5150*/  PRMT R7, R22, 0x5410, R21 ;  /* 0x0000541016077816 */ /* 0x000fe40000000015 */
[----:B------:R-:W2:Y:S04]  /*f5160*/  LDL.LU R21, [R1+0x404] ;  /* 0x0004040001157983 */ /* 0x000ea80000300800 */
[----:B------:R-:W3:Y:S01]  /*f5170*/  LDL.LU R4, [R1+0x4e0] ;  /* 0x0004e00001047983 */ /* 0x000ee20000300800 */
[----:B------:R-:W-:-:S03]  /*f5180*/  PRMT R19, R19, 0x5410, R6 ;  /* 0x0000541013137816 */ /* 0x000fc60000000006 */
[----:B------:R-:W4:Y:S04]  /*f5190*/  LDL.LU R11, [R1+0x704] ;  /* 0x00070400010b7983 */ /* 0x000f280000300800 */
[----:B------:R-:W3:Y:S04]  /*f51a0*/  LDL.LU R5, [R1+0x4cc] ;  /* 0x0004cc0001057983 */ /* 0x000ee80000300800 */
[----:B------:R-:W4:Y:S04]  /*f51b0*/  LDL.LU R10, [R1+0x700] ;  /* 0x00070000010a7983 */ /* 0x000f280000300800 */
[----:B------:R-:W2:Y:S04]  /*f51c0*/  LDL.LU R6, [R1+0x4bc] ;  /* 0x0004bc0001067983 */ /* 0x000ea80000300800 */
[----:B------:R-:W2:Y:S04]  /*f51d0*/  LDL.LU R9, [R1+0x6e8] ;  /* 0x0006e80001097983 */ /* 0x000ea80000300800 */
[----:B----4-:R0:W-:Y:S04]  /*f51e0*/  STL.64 [R1+0x3c40], R10 ;  /* 0x003c400a01007387 */ /* 0x0101e80000100a00 */
[----:B0-----:R-:W4:Y:S04]  /*f51f0*/  LDL.LU R10, [R1+0x6c4] ;  /* 0x0006c400010a7983 */ /* 0x001f280000300800 */
[----:B------:R-:W4:Y:S04]  /*f5200*/  LDL.LU R11, [R1+0x6ac] ;  /* 0x0006ac00010b7983 */ /* 0x000f280000300800 */
[----:B--2---:R0:W-:Y:S04]  /*f5210*/  STL.64 [R1+0x3c38], R8 ;  /* 0x003c380801007387 */ /* 0x0041e80000100a00 */
[----:B0-----:R-:W2:Y:S04]  /*f5220*/  LDL.LU R8, [R1+0x6cc] ;  /* 0x0006cc0001087983 */ /* 0x001ea80000300800 */
[----:B------:R-:W2:Y:S01]  /*f5230*/  LDL.LU R9, [R1+0x6c8] ;  /* 0x0006c80001097983 */ /* 0x000ea20000300800 */
[----:B------:R-:W-:-:S03]  /*f5240*/  PRMT R18, R18, 0x5410, R29 ;  /* 0x0000541012127816 */ /* 0x000fc6000000001d */
[----:B----4-:R0:W-:Y:S02]  /*f5250*/  STL.64 [R1+0x3c70], R10 ;  /* 0x003c700a01007387 */ /* 0x0101e40000100a00 */
[----:B0-----:R-:W-:Y:S02]  /*f5260*/  IMAD.MOV.U32 R10, RZ, RZ, R17 ;  /* 0x000000ffff0a7224 */ /* 0x001fe400078e0011 */
[----:B------:R-:W-:Y:S01]  /*f5270*/  IMAD.MOV.U32 R11, RZ, RZ, R16 ;  /* 0x000000ffff0b7224 */ /* 0x000fe200078e0010 */
[----:B--2---:R0:W-:Y:S04]  /*f5280*/  STL.64 [R1+0x3c68], R8 ;  /* 0x003c680801007387 */ /* 0x0041e80000100a00 */
[----:B------:R1:W-:Y:S01]  /*f5290*/  STL.64 [R1+0x3c80], R10 ;  /* 0x003c800a01007387 */ /* 0x0003e20000100a00 */
[----:B0-----:R-:W-:-:S02]  /*f52a0*/  IMAD.MOV.U32 R8, RZ, RZ, R19 ;  /* 0x000000ffff087224 */ /* 0x001fc400078e0013 */
[----:B------:R-:W-:Y:S02]  /*f52b0*/  IMAD.MOV.U32 R9, RZ, RZ, R18 ;  /* 0x000000ffff097224 */ /* 0x000fe400078e0012 */
[----:B-1----:R-:W-:Y:S02]  /*f52c0*/  IMAD.MOV.U32 R10, RZ, RZ, R12 ;  /* 0x000000ffff0a7224 */ /* 0x002fe400078e000c */
[----:B------:R-:W-:Y:S01]  /*f52d0*/  IMAD.MOV.U32 R11, RZ, RZ, R7 ;  /* 0x000000ffff0b7224 */ /* 0x000fe200078e0007 */
[----:B------:R0:W-:Y:S04]  /*f52e0*/  STL.64 [R1+0x3c78], R8 ;  /* 0x003c780801007387 */ /* 0x0001e80000100a00 */
[----:B------:R-:W-:Y:S01]  /*f52f0*/  STL.64 [R1+0x3c90], R10 ;  /* 0x003c900a01007387 */ /* 0x000fe20000100a00 */
[----:B0-----:R-:W-:-:S02]  /*f5300*/  IMAD.MOV.U32 R8, RZ, RZ, R15 ;  /* 0x000000ffff087224 */ /* 0x001fc400078e000f */
[----:B------:R-:W-:-:S05]  /*f5310*/  IMAD.MOV.U32 R9, RZ, RZ, R13 ;  /* 0x000000ffff097224 */ /* 0x000fca00078e000d */
[----:B------:R-:W-:Y:S04]  /*f5320*/  STL.64 [R1+0x3c88], R8 ;  /* 0x003c880801007387 */ /* 0x000fe80000100a00 */
[----:B------:R-:W2:Y:S04]  /*f5330*/  LDL.LU R29, [R1+0x4b8] ;  /* 0x0004b800011d7983 */ /* 0x000ea80000300800 */
[----:B------:R-:W4:Y:S04]  /*f5340*/  LDL.LU R7, [R1+0x6e4] ;  /* 0x0006e40001077983 */ /* 0x000f280000300800 */
[----:B------:R-:W0:Y:S04]  /*f5350*/  LDS.128 R8, [R26] ;  /* 0x000000001a087984 */ /* 0x000e280000000c00 */
[----:B----4-:R1:W-:Y:S04]  /*f5360*/  STL.64 [R1+0x3c50], R6 ;  /* 0x003c500601007387 */ /* 0x0103e80000100a00 */
[----:B-1----:R-:W4:Y:S04]  /*f5370*/  LDL.LU R6, [R1+0x6b0] ;  /* 0x0006b00001067983 */ /* 0x002f280000300800 */
[----:B------:R-:W2:Y:S04]  /*f5380*/  LDL.LU R7, [R1+0x3e8] ;  /* 0x0003e80001077983 */ /* 0x000ea80000300800 */
[----:B---3--:R1:W-:Y:S04]  /*f5390*/  STL.64 [R1+0x3c48], R4 ;  /* 0x003c480401007387 */ /* 0x0083e80000100a00 */
[----:B-1----:R-:W3:Y:S04]  /*f53a0*/  LDL.LU R4, [R1+0x400] ;  /* 0x0004000001047983 */ /* 0x002ee80000300800 */
[----:B------:R-:W4:Y:S04]  /*f53b0*/  LDL.LU R5, [R1+0x3ec] ;  /* 0x0003ec0001057983 */ /* 0x000f280000300800 */
[----:B------:R-:W2:Y:S04]  /*f53c0*/  LDL.LU R12, [R1+0x4b0] ;  /* 0x0004b000010c7983 */ /* 0x000ea80000300800 */
[----:B------:R-:W2:Y:S04]  /*f53d0*/  LDL.LU R13, [R1+0x6f0] ;  /* 0x0006f000010d7983 */ /* 0x000ea80000300800 */
[----:B------:R-:W2:Y:S04]  /*f53e0*/  LDL.LU R15, [R1+0x48c] ;  /* 0x00048c00010f7983 */ /* 0x000ea80000300800 */
[----:B--2---:R1:W-:Y:S04]  /*f53f0*/  STL.64 [R1+0x3c60], R14 ;  /* 0x003c600e01007387 */ /* 0x0043e80000100a00 */
[----:B-1----:R-:W2:Y:S04]  /*f5400*/  LDL.LU R14, [R1+0x438] ;  /* 0x00043800010e7983 */ /* 0x002ea80000300800 */
[----:B------:R-:W2:Y:S04]  /*f5410*/  LDL.LU R15, [R1+0x434] ;  /* 0x00043400010f7983 */ /* 0x000ea80000300800 */
[----:B------:R-:W-:Y:S04]  /*f5420*/  STL.64 [R1+0x3c58], R12 ;  /* 0x003c580c01007387 */ /* 0x000fe80000100a00 */
[----:B------:R-:W2:Y:S04]  /*f5430*/  LDL.LU R16, [R1+0x6ec] ;  /* 0x0006ec0001107983 */ /* 0x000ea80000300800 */
[----:B------:R-:W2:Y:S04]  /*f5440*/  LDL.LU R17, [R1+0x448] ;  /* 0x0004480001117983 */ /* 0x000ea80000300800 */
[----:B------:R-:W2:Y:S04]  /*f5450*/  LDL.LU R18, [R1+0x6d0] ;  /* 0x0006d00001127983 */ /* 0x000ea80000300800 */
[----:B------:R-:W2:Y:S04]  /*f5460*/  LDL.LU R19, [R1+0x350] ;  /* 0x0003500001137983 */ /* 0x000ea80000300800 */
[----:B------:R-:W2:Y:S04]  /*f5470*/  LDL.LU R20, [R1+0x444] ;  /* 0x0004440001147983 */ /* 0x000ea80000300800 */
[----:B0-----:R-:W-:Y:S04]  /*f5480*/  STL.64 [R1+0x280], R8 ;  /* 0x0002800801007387 */ /* 0x001fe80000100a00 */
[----:B------:R-:W-:Y:S04]  /*f5490*/  STL.64 [R1+0x288], R10 ;  /* 0x0002880a01007387 */ /* 0x000fe80000100a00 */
[----:B------:R-:W0:Y:S04]  /*f54a0*/  LDS.128 R8, [R26+0x400] ;  /* 0x000400001a087984 */ /* 0x000e280000000c00 */
[----:B0-----:R-:W-:Y:S01]  /*f54b0*/  STL [R1+0x270], R8 ;  /* 0x0002700801007387 */ /* 0x001fe20000100800 */
[----:B------:R-:W-:-:S03]  /*f54c0*/  IMAD.MOV.U32 R22, RZ, RZ, R9 ;  /* 0x000000ffff167224 */ /* 0x000fc600078e0009 */
[----:B------:R0:W-:Y:S04]  /*f54d0*/  STL.64 [R1+0x278], R10 ;  /* 0x0002780a01007387 */ /* 0x0001e80000100a00 */
[----:B0-----:R-:W2:Y:S04]  /*f54e0*/  LDL.LU.64 R10, [R1+0x3c90] ;  /* 0x003c9000010a7983 */ /* 0x001ea80000300a00 */
[----:B------:R-:W2:Y:S01]  /*f54f0*/  LDL.LU.64 R8, [R1+0x3c88] ;  /* 0x003c880001087983 */ /* 0x000ea20000300a00 */
[----:B------:R-:W-:Y:S06]  /*f5500*/  BAR.SYNC.DEFER_BLOCKING 0x0 ;  /* 0x0000000000007b1d */ /* 0x000fec0000010000 */
[----:B------:R-:W-:Y:S04]  /*f5510*/  STL.64 [R1+0x3890], R22 ;  /* 0x0038901601007387 */ /* 0x000fe80000100a00 */
[----:B--2---:R0:W-:Y:S04]  /*f5520*/  STSM.16.M88.4 [R28], R8 ;  /* 0x000000081c007844 */ /* 0x0041e80000000200 */
[----:B0-----:R-:W2:Y:S04]  /*f5530*/  LDL.LU.64 R10, [R1+0x3c80] ;  /* 0x003c8000010a7983 */ /* 0x001ea80000300a00 */
[----:B------:R-:W2:Y:S04]  /*f5540*/  LDL.LU.64 R8, [R1+0x3c78] ;  /* 0x003c780001087983 */ /* 0x000ea80000300a00 */
[----:B--2---:R0:W-:Y:S04]  /*f5550*/  STSM.16.M88.4 [R28+0x200], R8 ;  /* 0x000200081c007844 */ /* 0x0041e80000000200 */
[----:B0-----:R-:W3:Y:S04]  /*f5560*/  LDL.LU.64 R10, [R1+0x3c70] ;  /* 0x003c7000010a7983 */ /* 0x001ee80000300a00 */
[----:B------:R-:W2:Y:S01]  /*f5570*/  LDL.LU.64 R8, [R1+0x3c68] ;  /* 0x003c680001087983 */ /* 0x000ea20000300a00 */
[----:B------:R-:W-:Y:S01]  /*f5580*/  BAR.SYNC.DEFER_BLOCKING 0x0 ;  /* 0x0000000000007b1d */ /* 0x000fe20000010000 */
[----:B--2---:R-:W-:-:S02]  /*f5590*/  PRMT R8, R8, 0x5410, R14 ;  /* 0x0000541008087816 */ /* 0x004fc4000000000e */
[----:B------:R-:W-:-:S03]  /*f55a0*/  PRMT R9, R9, 0x5410, R15 ;  /* 0x0000541009097816 */ /* 0x000fc6000000000f */
[----:B------:R-:W0:Y:S01]  /*f55b0*/  LDS.128 R12, [R26] ;  /* 0x000000001a0c7984 */ /* 0x000e220000000c00 */
[----:B---3--:R-:W-:Y:S02]  /*f55c0*/  PRMT R10, R10, 0x5410, R4 ;  /* 0x000054100a0a7816 */ /* 0x008fe40000000004 */
[----:B----4-:R-:W-:Y:S02]  /*f55d0*/  PRMT R4, R6, 0x5410, R5 ;  /* 0x0000541006047816 */ /* 0x010fe40000000005 */
[----:B------:R-:W-:Y:S02]  /*f55e0*/  PRMT R5, R11, 0x5410, R7 ;  /* 0x000054100b057816 */ /* 0x000fe40000000007 */
[----:B------:R-:W-:Y:S01]  /*f55f0*/  PRMT R11, R21, 0x5410, R3 ;  /* 0x00005410150b7816 */ /* 0x000fe20000000003 */
[----:B0-----:R-:W-:Y:S01]  /*f5600*/  STL [R1+0x260], R12 ;  /* 0x0002600c01007387 */ /* 0x001fe20000100800 */
[----:B------:R-:W-:-:S03]  /*f5610*/  IMAD.MOV.U32 R21, RZ, RZ, R13 ;  /* 0x000000ffff157224 */ /* 0x000fc600078e000d */
[----:B------:R-:W-:Y:S04]  /*f5620*/  STL.64 [R1+0x268], R14 ;  /* 0x0002680e01007387 */ /* 0x000fe80000100a00 */
[----:B------:R-:W0:Y:S01]  /*f5630*/  LDS.128 R12, [R26+0x400] ;  /* 0x000400001a0c7984 */ /* 0x000e220000000c00 */
[----:B------:R-:W-:Y:S02]  /*f5640*/  PRMT R6, R25, 0x5410, R24 ;  /* 0x0000541019067816 */ /* 0x000fe40000000018 */
[----:B------:R-:W-:Y:S01]  /*f5650*/  PRMT R7, R27, 0x5410, R2 ;  /* 0x000054101b077816 */ /* 0x000fe20000000002 */
[----:B------:R-:W-:Y:S06]  /*f5660*/  BAR.SYNC.DEFER_BLOCKING 0x0 ;  /* 0x0000000000007b1d */ /* 0x000fec0000010000 */
[----:B------:R-:W-:Y:S04]  /*f5670*/  STL [R1+0x38b8], R21 ;  /* 0x0038b81501007387 */ /* 0x000fe80000100800 */
[----:B------:R-:W-:Y:S04]  /*f5680*/  STSM.16.M88.4 [R28], R4 ;  /* 0x000000041c007844 */ /* 0x000fe80000000200 */
[----:B------:R-:W-:Y:S04]  /*f5690*/  STSM.16.M88.4 [R28+0x200], R8 ;  /* 0x000200081c007844 */ /* 0x000fe80000000200 */
[----:B0-----:R-:W-:Y:S04]  /*f56a0*/  STL.64 [R1+0x250], R12 ;  /* 0x0002500c01007387 */ /* 0x001fe80000100a00 */
[----:B------:R0:W-:Y:S04]  /*f56b0*/  STL.64 [R1+0x258], R14 ;  /* 0x0002580e01007387 */ /* 0x0001e80000100a00 */
[----:B0-----:R-:W2:Y:S04]  /*f56c0*/  LDL.LU.64 R14, [R1+0x3c60] ;  /* 0x003c6000010e7983 */ /* 0x001ea80000300a00 */
[----:B------:R-:W3:Y:S04]  /*f56d0*/  LDL.LU.64 R12, [R1+0x3c58] ;  /* 0x003c5800010c7983 */ /* 0x000ee80000300a00 */
[----:B------:R-:W4:Y:S04]  /*f56e0*/  LDL.LU.64 R6, [R1+0x3c50] ;  /* 0x003c500001067983 */ /* 0x000f280000300a00 */
[----:B------:R-:W2:Y:S04]  /*f56f0*/  LDL.LU.64 R4, [R1+0x3c48] ;  /* 0x003c480001047983 */ /* 0x000ea80000300a00 */
[----:B------:R-:W2:Y:S04]  /*f5700*/  LDL.LU.64 R10, [R1+0x3c40] ;  /* 0x003c4000010a7983 */ /* 0x000ea80000300a00 */
[----:B------:R-:W4:Y:S04]  /*f5710*/  LDL.LU.64 R8, [R1+0x3c38] ;  /* 0x003c380001087983 */ /* 0x000f280000300a00 */
[----:B------:R-:W3:Y:S04]  /*f5720*/  LDL.LU R21, [R1+0x5b0] ;  /* 0x0005b00001157983 */ /* 0x000ee80000300800 */
[----:B------:R-:W3:Y:S01]  /*f5730*/  LDL.LU R22, [R1+0x748] ;  /* 0x0007480001167983 */ /* 0x000ee20000300800 */
[----:B------:R-:W-:Y:S01]  /*f5740*/  PRMT R3, R20, 0x5410, R19 ;  /* 0x0000541014037816 */ /* 0x000fe20000000013 */
[----:B------:R-:W-:Y:S01]  /*f5750*/  BAR.SYNC.DEFER_BLOCKING 0x0 ;  /* 0x0000000000007b1d */ /* 0x000fe20000010000 */
[----:B--2---:R-:W-:-:S02]  /*f5760*/  PRMT R10, R10, 0x5410, R5 ;  /* 0x000054100a0a7816 */ /* 0x004fc40000000005 */
[----:B------:R-:W-:Y:S02]  /*f5770*/  PRMT R5, R16, 0x5410, R15 ;  /* 0x0000541010057816 */ /* 0x000fe4000000000f */
[----:B------:R-:W-:Y:S01]  /*f5780*/  PRMT R11, R11, 0x5410, R4 ;  /* 0x000054100b0b7816 */ /* 0x000fe20000000004 */
[----:B------:R-:W2:Y:S01]  /*f5790*/  LDL.LU R15, [R1+0x53c] ;  /* 0x00053c00010f7983 */ /* 0x000ea20000300800 */
[----:B------:R-:W-:-:S03]  /*f57a0*/  PRMT R4, R18, 0x5410, R17 ;  /* 0x0000541012047816 */ /* 0x000fc60000000011 */
        /* <DEDUP_REMOVED lines=8> */
[----:B----4-:R-:W-:-:S02]  /*f5830*/  PRMT R9, R9, 0x5410, R6 ;  /* 0x0000541009097816 */ /* 0x010fc40000000006 */
[----:B------:R-:W-:Y:S02]  /*f5840*/  PRMT R7, R7, 0x5410, R29 ;  /* 0x0000541007077816 */ /* 0x000fe4000000001d */
[----:B---3--:R-:W-:Y:S01]  /*f5850*/  PRMT R6, R13, 0x5410, R12 ;  /* 0x000054100d067816 */ /* 0x008fe2000000000c */
[----:B--2---:R0:W-:Y:S04]  /*f5860*/  STL.64 [R1+0x3c10], R18 ;  /* 0x003c101201007387 */ /* 0x0041e80000100a00 */
[----:B------:R1:W-:Y:S01]  /*f5870*/  STL.64 [R1+0x3c08], R16 ;  /* 0x003c081001007387 */ /* 0x0003e20000100a00 */
[----:B0-----:R-:W-:Y:S02]  /*f5880*/  IMAD.MOV.U32 R18, RZ, RZ, R9 ;  /* 0x000000ffff127224 */ /* 0x001fe400078e0009 */
[----:B------:R-:W-:-:S02]  /*f5890*/  IMAD.MOV.U32 R19, RZ, RZ, R7 ;  /* 0x000000ffff137224 */ /* 0x000fc400078e0007 */
[----:B-1----:R-:W-:Y:S02]  /*f58a0*/  IMAD.MOV.U32 R16, RZ, RZ, R11 ;  /* 0x000000ffff107224 */ /* 0x002fe400078e000b */
[----:B------:R-:W-:Y:S01]  /*f58b0*/  IMAD.MOV.U32 R17, RZ, RZ, R10 ;  /* 0x000000ffff117224 */ /* 0x000fe200078e000a */
[----:B------:R0:W-:Y:S04]  /*f58c0*/  STL.64 [R1+0x3c20], R18 ;  /* 0x003c201201007387 */ /* 0x0001e80000100a00 */
[----:B------:R1:W-:Y:S01]  /*f58d0*/  STL.64 [R1+0x3c18], R16 ;  /* 0x003c181001007387 */ /* 0x0003e20000100a00 */
[----:B0-----:R-:W-:Y:S02]  /*f58e0*/  IMAD.MOV.U32 R18, RZ, RZ, R4 ;  /* 0x000000ffff127224 */ /* 0x001fe400078e0004 */
[----:B------:R-:W-:-:S02]  /*f58f0*/  IMAD.MOV.U32 R19, RZ, RZ, R3 ;  /* 0x000000ffff137224 */ /* 0x000fc400078e0003 */
[----:B-1----:R-:W-:Y:S02]  /*f5900*/  IMAD.MOV.U32 R16, RZ, RZ, R6 ;  /* 0x000000ffff107224 */ /* 0x002fe400078e0006 */
[----:B------:R-:W-:Y:S01]  /*f5910*/  IMAD.MOV.U32 R17, RZ, RZ, R5 ;  /* 0x000000ffff117224 */ /* 0x000fe200078e0005 */
[----:B------:R-:W-:Y:S04]  /*f5920*/  STL.64 [R1+0x3c30], R18 ;  /* 0x003c301201007387 */ /* 0x000fe80000100a00 */
[----:B------:R-:W-:Y:S04]  /*f5930*/  STL.64 [R1+0x3c28], R16 ;  /* 0x003c281001007387 */ /* 0x000fe80000100a00 */
[----:B------:R-:W2:Y:S04]  /*f5940*/  LDL.LU R27, [R1+0x5cc] ;  /* 0x0005cc00011b7983 */ /* 0x000ea80000300800 */
[----:B------:R-:W3:Y:S04]  /*f5950*/  LDL.LU R4, [R1+0x78c] ;  /* 0x00078c0001047983 */ /* 0x000ee80000300800 */
[----:B------:R-:W4:Y:S04]  /*f5960*/  LDL.LU R3, [R1+0x5c8] ;  /* 0x0005c80001037983 */ /* 0x000f280000300800 */
[----:B------:R-:W3:Y:S04]  /*f5970*/  LDL.LU R5, [R1+0x788] ;  /* 0x0007880001057983 */ /* 0x000ee80000300800 */
[----:B------:R-:W2:Y:S04]  /*f5980*/  LDL.LU R6, [R1+0x5c4] ;  /* 0x0005c40001067983 */ /* 0x000ea80000300800 */
[----:B------:R-:W2:Y:S04]  /*f5990*/  LDL.LU R10, [R1+0x784] ;  /* 0x00078400010a7983 */ /* 0x000ea80000300800 */
[----:B------:R-:W2:Y:S04]  /*f59a0*/  LDL.LU R29, [R1+0x5c0] ;  /* 0x0005c000011d7983 */ /* 0x000ea80000300800 */
[----:B------:R-:W2:Y:S04]  /*f59b0*/  LDL.LU R9, [R1+0x780] ;  /* 0x0007800001097983 */ /* 0x000ea80000300800 */
[----:B------:R-:W2:Y:S04]  /*f59c0*/  LDL.LU R7, [R1+0x5bc] ;  /* 0x0005bc0001077983 */ /* 0x000ea80000300800 */
[----:B------:R-:W0:Y:S04]  /*f59d0*/  LDS.128 R16, [R26] ;  /* 0x000000001a107984 */ /* 0x000e280000000c00 */
[----:B--2---:R1:W-:Y:S04]  /*f59e0*/  STL.64 [R1+0x3bf0], R6 ;  /* 0x003bf00601007387 */ /* 0x0043e80000100a00 */
[----:B-1----:R-:W2:Y:S04]  /*f59f0*/  LDL.LU R6, [R1+0x738] ;  /* 0x0007380001067983 */ /* 0x002ea80000300800 */
[----:B------:R-:W2:Y:S04]  /*f5a00*/  LDL.LU R7, [R1+0x518] ;  /* 0x0005180001077983 */ /* 0x000ea80000300800 */
[----:B---3--:R1:W-:Y:S04]  /*f5a10*/  STL.64 [R1+0x3be8], R4 ;  /* 0x003be80401007387 */ /* 0x0083e80000100a00 */
[----:B-1----:R-:W3:Y:S04]  /*f5a20*/  LDL.LU R4, [R1+0x73c] ;  /* 0x00073c0001047983 */ /* 0x002ee80000300800 */
[----:B------:R-:W2:Y:S04]  /*f5a30*/  LDL.LU R5, [R1+0x530] ;  /* 0x0005300001057983 */ /* 0x000ea80000300800 */
[----:B------:R-:W2:Y:S01]  /*f5a40*/  LDL.LU R11, [R1+0x75c] ;  /* 0x00075c00010b7983 */ /* 0x000ea20000300800 */
[----:B0-----:R-:W-:-:S03]  /*f5a50*/  IMAD.MOV.U32 R20, RZ, RZ, R19 ;  /* 0x000000ffff147224 */ /* 0x001fc600078e0013 */
[----:B--2---:R0:W-:Y:S04]  /*f5a60*/  STL.64 [R1+0x3c00], R10 ;  /* 0x003c000a01007387 */ /* 0x0041e80000100a00 */
[----:B0-----:R-:W3:Y:S04]  /*f5a70*/  LDL.LU R11, [R1+0x534] ;  /* 0x00053400010b7983 */ /* 0x001ee80000300800 */
[----:B------:R-:W-:Y:S04]  /*f5a80*/  STL.64 [R1+0x3bf8], R8 ;  /* 0x003bf80801007387 */ /* 0x000fe80000100a00 */
[----:B------:R-:W2:Y:S04]  /*f5a90*/  LDL.LU R12, [R1+0x5b8] ;  /* 0x0005b800010c7983 */ /* 0x000ea80000300800 */
[----:B------:R-:W2:Y:S04]  /*f5aa0*/  LDL.LU R13, [R1+0x758] ;  /* 0x00075800010d7983 */ /* 0x000ea80000300800 */
[----:B------:R-:W-:Y:S04]  /*f5ab0*/  STL.64 [R1+0x240], R16 ;  /* 0x0002401001007387 */ /* 0x000fe80000100a00 */
[----:B------:R-:W-:Y:S04]  /*f5ac0*/  STL [R1+0x248], R18 ;  /* 0x0002481201007387 */ /* 0x000fe80000100800 */
[----:B------:R-:W0:Y:S04]  /*f5ad0*/  LDS.128 R16, [R26+0x400] ;  /* 0x000400001a107984 */ /* 0x000e280000000c00 */
[----:B------:R-:W-:Y:S04]  /*f5ae0*/  STL [R1+0x3820], R20 ;  /* 0x0038201401007387 */ /* 0x000fe80000100800 */
[----:B0-----:R-:W-:Y:S04]  /*f5af0*/  STL.64 [R1+0x230], R16 ;  /* 0x0002301001007387 */ /* 0x001fe80000100a00 */
[----:B------:R0:W-:Y:S04]  /*f5b00*/  STL.64 [R1+0x238], R18 ;  /* 0x0002381201007387 */ /* 0x0001e80000100a00 */
[----:B0-----:R-:W2:Y:S04]  /*f5b10*/  LDL.LU.64 R18, [R1+0x3c30] ;  /* 0x003c300001127983 */ /* 0x001ea80000300a00 */
[----:B------:R-:W2:Y:S01]  /*f5b20*/  LDL.LU.64 R16, [R1+0x3c28] ;  /* 0x003c280001107983 */ /* 0x000ea20000300a00 */
[----:B------:R-:W-:Y:S06]  /*f5b30*/  BAR.SYNC.DEFER_BLOCKING 0x0 ;  /* 0x0000000000007b1d */ /* 0x000fec0000010000 */
[----:B--2---:R0:W-:Y:S04]  /*f5b40*/  STSM.16.M88.4 [R28], R16 ;  /* 0x000000101c007844 */ /* 0x0041e80000000200 */
[----:B0-----:R-:W2:Y:S04]  /*f5b50*/  LDL.LU.64 R18, [R1+0x3c20] ;  /* 0x003c200001127983 */ /* 0x001ea80000300a00 */
[----:B------:R-:W2:Y:S01]  /*f5b60*/  LDL.LU.64 R16, [R1+0x3c18] ;  /* 0x003c180001107983 */ /* 0x000ea20000300a00 */
[----:B---3--:R-:W-:-:S03]  /*f5b70*/  PRMT R4, R4, 0x5410, R11 ;  /* 0x0000541004047816 */ /* 0x008fc6000000000b */
[----:B--2---:R0:W-:Y:S01]  /*f5b80*/  STSM.16.M88.4 [R28+0x200], R16 ;  /* 0x000200101c007844 */ /* 0x0041e20000000200 */
[----:B------:R-:W-:Y:S06]  /*f5b90*/  BAR.SYNC.DEFER_BLOCKING 0x0 ;  /* 0x0000000000007b1d */ /* 0x000fec0000010000 */
[----:B0-----:R-:W2:Y:S04]  /*f5ba0*/  LDL.LU.64 R18, [R1+0x3c10] ;  /* 0x003c100001127983 */ /* 0x001ea80000300a00 */
[----:B------:R-:W3:Y:S04]  /*f5bb0*/  LDL.LU.64 R16, [R1+0x3c08] ;  /* 0x003c080001107983 */ /* 0x000ee80000300a00 */
[----:B------:R-:W0:Y:S01]  /*f5bc0*/  LDS.128 R8, [R26] ;  /* 0x000000001a087984 */ /* 0x000e220000000c00 */
[----:B------:R-:W-:-:S02]  /*f5bd0*/  PRMT R20, R22, 0x5410, R21 ;  /* 0x0000541016147816 */ /* 0x000fc40000000015 */
[----:B------:R-:W-:Y:S02]  /*f5be0*/  PRMT R5, R6, 0x5410, R5 ;  /* 0x0000541006057816 */ /* 0x000fe40000000005 */
[----:B------:R-:W-:Y:S02]  /*f5bf0*/  PRMT R6, R23, 0x5410, R7 ;  /* 0x0000541017067816 */ /* 0x000fe40000000007 */
[----:B------:R-:W-:Y:S02]  /*f5c00*/  PRMT R7, R25, 0x5410, R24 ;  /* 0x0000541019077816 */ /* 0x000fe40000000018 */
[----:B---3--:R-:W-:Y:S02]  /*f5c10*/  PRMT R21, R16, 0x5410, R15 ;  /* 0x0000541010157816 */ /* 0x008fe4000000000f */
[----:B------:R-:W3:Y:S01]  /*f5c20*/  LDL.LU R15, [R1+0x5b4] ;  /* 0x0005b400010f7983 */ /* 0x000ee20000300800 */
[----:B--2---:R-:W-:-:S03]  /*f5c30*/  PRMT R22, R18, 0x5410, R17 ;  /* 0x0000541012167816 */ /* 0x004fc60000000011 */
[----:B------:R-:W3:Y:S04]  /*f5c40*/  LDL.LU R16, [R1+0x754] ;  /* 0x0007540001107983 */ /* 0x000ee80000300800 */
[----:B------:R-:W2:Y:S04]  /*f5c50*/  LDL.LU R17, [R1+0x358] ;  /* 0x0003580001117983 */ /* 0x000ea80000300800 */
[----:B------:R-:W2:Y:S04]  /*f5c60*/  LDL.LU R18, [R1+0x46c] ;  /* 0x00046c0001127983 */ /* 0x000ea80000300800 */
[----:B0-----:R-:W-:Y:S04]  /*f5c70*/  STL.64 [R1+0x220], R8 ;  /* 0x0002200801007387 */ /* 0x001fe80000100a00 */
[----:B------:R-:W-:Y:S04]  /*f5c80*/  STL.64 [R1+0x228], R10 ;  /* 0x0002280a01007387 */ /* 0x000fe80000100a00 */
[----:B------:R-:W0:Y:S01]  /*f5c90*/  LDS.128 R8, [R26+0x400] ;  /* 0x000400001a087984 */ /* 0x000e220000000c00 */
[----:B------:R-:W-:Y:S01]  /*f5ca0*/  BAR.SYNC.DEFER_BLOCKING 0x0 ;  /* 0x0000000000007b1d */ /* 0x000fe20000010000 */
[----:B------:R-:W-:-:S05]  /*f5cb0*/  PRMT R23, R19, 0x5410, R2 ;  /* 0x0000541013177816 */ /* 0x000fca0000000002 */
[----:B------:R-:W-:Y:S04]  /*f5cc0*/  STSM.16.M88.4 [R28], R4 ;  /* 0x000000041c007844 */ /* 0x000fe80000000200 */
[----:B0-----:R-:W-:Y:S01]  /*f5cd0*/  STL [R1+0x214], R9 ;  /* 0x0002140901007387 */ /* 0x001fe20000100800 */
[----:B------:R-:W-:-:S03]  /*f5ce0*/  IMAD.MOV.U32 R19, RZ, RZ, R8 ;  /* 0x000000ffff137224 */ /* 0x000fc600078e0008 */
[----:B------:R0:W-:Y:S04]  /*f5cf0*/  STL.64 [R1+0x218], R10 ;  /* 0x0002180a01007387 */ /* 0x0001e80000100a00 */
[----:B0-----:R-:W2:Y:S04]  /*f5d00*/  LDL.LU.64 R10, [R1+0x3c00] ;  /* 0x003c0000010a7983 */ /* 0x001ea80000300a00 */
[----:B------:R-:W2:Y:S04]  /*f5d10*/  LDL.LU.64 R8, [R1+0x3bf8] ;  /* 0x003bf80001087983 */ /* 0x000ea80000300a00 */
[----:B------:R-:W2:Y:S04]  /*f5d20*/  LDL.LU.64 R6, [R1+0x3bf0] ;  /* 0x003bf00001067983 */ /* 0x000ea80000300a00 */
[----:B------:R-:W4:Y:S04]  /*f5d30*/  LDL.LU.64 R4, [R1+0x3be8] ;  /* 0x003be80001047983 */ /* 0x000f280000300a00 */
[----:B------:R-:W-:Y:S01]  /*f5d40*/  STSM.16.M88.4 [R28+0x200], R20 ;  /* 0x000200141c007844 */ /* 0x000fe20000000200 */
[----:B------:R-:W-:Y:S01]  /*f5d50*/  PRMT R2, R13, 0x5410, R12 ;  /* 0x000054100d027816 */ /* 0x000fe2000000000c */
[----:B------:R-:W-:Y:S01]  /*f5d60*/  BAR.SYNC.DEFER_BLOCKING 0x0 ;  /* 0x0000000000007b1d */ /* 0x000fe20000010000 */
[----:B--2---:R-:W-:-:S05]  /*f5d70*/  PRMT R10, R10, 0x5410, R6 ;  /* 0x000054100a0a7816 */ /* 0x004fca0000000006 */
[----:B------:R-:W2:Y:S01]  /*f5d80*/  LDL.LU R6, [R1+0x600] ;  /* 0x0006000001067983 */ /* 0x000ea20000300800 */
[----:B----4-:R-:W-:Y:S02]  /*f5d90*/  PRMT R5, R5, 0x5410, R3 ;  /* 0x0000541005057816 */ /* 0x010fe40000000003 */
[----:B------:R-:W-:Y:S02]  /*f5da0*/  PRMT R3, R11, 0x5410, R7 ;  /* 0x000054100b037816 */ /* 0x000fe40000000007 */
[----:B------:R-:W2:Y:S01]  /*f5db0*/  LDL.LU R7, [R1+0x7f0] ;  /* 0x0007f00001077983 */ /* 0x000ea20000300800 */
[----:B------:R-:W-:Y:S02]  /*f5dc0*/  PRMT R9, R9, 0x5410, R29 ;  /* 0x0000541009097816 */ /* 0x000fe4000000001d */
[----:B------:R-:W-:Y:S01]  /*f5dd0*/  PRMT R4, R4, 0x5410, R27 ;  /* 0x0000541004047816 */ /* 0x000fe2000000001b */
[----:B--2---:R0:W-:Y:S02]  /*f5de0*/  STL.64 [R1+0x3bc0], R6 ;  /* 0x003bc00601007387 */ /* 0x0041e40000100a00 */
[----:B0-----:R-:W-:-:S02]  /*f5df0*/  IMAD.MOV.U32 R6, RZ, RZ, R10 ;  /* 0x000000ffff067224 */ /* 0x001fc400078e000a */
[----:B------:R-:W-:-:S05]  /*f5e00*/  IMAD.MOV.U32 R7, RZ, RZ, R9 ;  /* 0x000000ffff077224 */ /* 0x000fca00078e0009 */
[----:B------:R3:W-:Y:S04]  /*f5e10*/  STL.64 [R1+0x3bd0], R6 ;  /* 0x003bd00601007387 */ /* 0x0007e80000100a00 */
[----:B------:R0:W-:Y:S01]  /*f5e20*/  STL.64 [R1+0x3bc8], R4 ;  /* 0x003bc80401007387 */ /* 0x0001e20000100a00 */
[----:B---3--:R-:W-:Y:S02]  /*f5e30*/  PRMT R6, R16, 0x5410, R15 ;  /* 0x0000541010067816 */ /* 0x008fe4000000000f */
[----:B------:R-:W-:Y:S01]  /*f5e40*/  PRMT R7, R18, 0x5410, R17 ;  /* 0x0000541012077816 */ /* 0x000fe20000000011 */
[----:B0-----:R-:W-:Y:S02]  /*f5e50*/  IMAD.MOV.U32 R4, RZ, RZ, R3 ;  /* 0x000000ffff047224 */ /* 0x001fe400078e0003 */
[----:B------:R-:W-:-:S02]  /*f5e60*/  IMAD.MOV.U32 R5, RZ, RZ, R2 ;  /* 0x000000ffff057224 */ /* 0x000fc400078e0002 */
[----:B------:R-:W-:Y:S04]  /*f5e70*/  STL.64 [R1+0x3be0], R6 ;  /* 0x003be00601007387 */ /* 0x000fe80000100a00 */
[----:B------:R-:W-:Y:S04]  /*f5e80*/  STL.64 [R1+0x3bd8], R4 ;  /* 0x003bd80401007387 */ /* 0x000fe80000100a00 */
[----:B------:R-:W0:Y:S04]  /*f5e90*/  LDS.128 R4, [R26] ;  /* 0x000000001a047984 */ /* 0x000e280000000c00 */
[----:B------:R-:W2:Y:S04]  /*f5ea0*/  LDL.LU R21, [R1+0x7ec] ;  /* 0x0007ec0001157983 */ /* 0x000ea80000300800 */
[----:B------:R-:W3:Y:S04]  /*f5eb0*/  LDL.LU R22, [R1+0x7e8] ;  /* 0x0007e80001167983 */ /* 0x000ee80000300800 */
[----:B------:R-:W4:Y:S04]  /*f5ec0*/  LDL.LU R23, [R1+0x7d0] ;  /* 0x0007d00001177983 */ /* 0x000f280000300800 */
[----:B------:R-:W2:Y:S04]  /*f5ed0*/  LDL.LU R24, [R1+0x5ec] ;  /* 0x0005ec0001187983 */ /* 0x000ea80000300800 */
[----:B------:R-:W2:Y:S04]  /*f5ee0*/  LDL.LU R25, [R1+0x7cc] ;  /* 0x0007cc0001197983 */ /* 0x000ea80000300800 */
[----:B------:R-:W2:Y:S04]  /*f5ef0*/  LDL.LU R2, [R1+0x5e8] ;  /* 0x0005e80001027983 */ /* 0x000ea80000300800 */
[----:B------:R-:W2:Y:S04]  /*f5f00*/  LDL.LU R27, [R1+0x7c8] ;  /* 0x0007c800011b7983 */ /* 0x000ea80000300800 */
[----:B------:R-:W2:Y:S04]  /*f5f10*/  LDL.LU R3, [R1+0x5e4] ;  /* 0x0005e40001037983 */ /* 0x000ea80000300800 */
[----:B------:R-:W2:Y:S04]  /*f5f20*/  LDL.LU R29, [R1+0x7c4] ;  /* 0x0007c400011d7983 */ /* 0x000ea80000300800 */
[----:B------:R-:W2:Y:S01]  /*f5f30*/  LDL.LU R16, [R1+0x35c] ;  /* 0x00035c0001107983 */ /* 0x000ea20000300800 */
[----:B0-----:R-:W-:-:S03]  /*f5f40*/  IMAD.MOV.U32 R18, RZ, RZ, R6 ;  /* 0x000000ffff127224 */ /* 0x001fc600078e0006 */
[----:B------:R-:W2:Y:S04]  /*f5f50*/  LDL.LU R17, [R1+0x460] ;  /* 0x0004600001117983 */ /* 0x000ea80000300800 */
[----:B------:R-:W-:Y:S04]  /*f5f60*/  STL.64 [R1+0x200], R4 ;  /* 0x0002000401007387 */ /* 0x000fe80000100a00 */
[----:B------:R-:W-:Y:S04]  /*f5f70*/  STL [R1+0x20c], R7 ;  /* 0x00020c0701007387 */ /* 0x000fe80000100800 */
[----:B------:R-:W0:Y:S04]  /*f5f80*/  LDS.128 R4, [R26+0x400] ;  /* 0x000400001a047984 */ /* 0x000e280000000c00 */
        /* <DEDUP_REMOVED lines=8> */
[----:B------:R1:W-:Y:S04]  /*f6010*/  STL [R1+0x38cc], R19 ;  /* 0x0038cc1301007387 */ /* 0x0003e80000100800 */
[----:B-1----:R-:W3:Y:S04]  /*f6020*/  LDL.LU R19, [R1+0x5f8] ;  /* 0x0005f80001137983 */ /* 0x002ee80000300800 */
        /* <DEDUP_REMOVED lines=10> */
[----:B------:R-:W4:Y:S04]  /*f60d0*/  LDL.LU R4, [R1+0x60] ;  /* 0x0000600001047983 */ /* 0x000f280000300800 */
[----:B------:R-:W4:Y:S01]  /*f60e0*/  LDL.LU R5, [R1+0x64] ;  /* 0x0000640001057983 */ /* 0x000f220000300800 */
[----:B---3--:R-:W-:Y:S01]  /*f60f0*/  PRMT R22, R22, 0x5410, R19 ;  /* 0x0000541016167816 */ /* 0x008fe20000000013 */
[----:B------:R-:W-:Y:S01]  /*f6100*/  BAR.SYNC.DEFER_BLOCKING 0x0 ;  /* 0x0000000000007b1d */ /* 0x000fe20000010000 */
[----:B--2---:R-:W-:Y:S01]  /*f6110*/  PRMT R20, R7, 0x5410, R6 ;  /* 0x0000541007147816 */ /* 0x004fe20000000006 */
[----:B------:R-:W-:-:S02]  /*f6120*/  IMAD.MOV.U32 R6, RZ, RZ, R14 ;  /* 0x000000ffff067224 */ /* 0x000fc400078e000e */
[----:B------:R-:W-:-:S05]  /*f6130*/  IMAD.MOV.U32 R7, RZ, RZ, R8 ;  /* 0x000000ffff077224 */ /* 0x000fca00078e0008 */
[----:B------:R0:W-:Y:S04]  /*f6140*/  STL.64 [R1+0x3ba8], R6 ;  /* 0x003ba80601007387 */ /* 0x0001e80000100a00 */
[----:B0-----:R-:W2:Y:S04]  /*f6150*/  LDL.LU R7, [R1+0x5fc] ;  /* 0x0005fc0001077983 */ /* 0x001ea80000300800 */
[----:B----4-:R0:W-:Y:S04]  /*f6160*/  STL.64 [R1+0x3ba0], R4 ;  /* 0x003ba00401007387 */ /* 0x0101e80000100a00 */
[----:B------:R-:W3:Y:S01]  /*f6170*/  LDL.LU R14, [R1+0x364] ;  /* 0x00036400010e7983 */ /* 0x000ee20000300800 */
[----:B0-----:R-:W-:-:S02]  /*f6180*/  PRMT R4, R23, 0x5410, R18 ;  /* 0x0000541017047816 */ /* 0x001fc40000000012 */
[----:B------:R-:W-:Y:S02]  /*f6190*/  PRMT R23, R17, 0x5410, R16 ;  /* 0x0000541011177816 */ /* 0x000fe40000000010 */
[----:B------:R-:W-:Y:S02]  /*f61a0*/  PRMT R5, R25, 0x5410, R24 ;  /* 0x0000541019057816 */ /* 0x000fe40000000018 */
[----:B------:R-:W-:Y:S01]  /*f61b0*/  PRMT R6, R27, 0x5410, R2 ;  /* 0x000054101b067816 */ /* 0x000fe20000000002 */
[----:B---3--:R-:W-:Y:S04]  /*f61c0*/  STL.64 [R1+0x3bb8], R14 ;  /* 0x003bb80e01007387 */ /* 0x008fe80000100a00 */
[----:B------:R-:W-:Y:S04]  /*f61d0*/  STL.64 [R1+0x3bb0], R12 ;  /* 0x003bb00c01007387 */ /* 0x000fe80000100a00 */
[----:B------:R-:W0:Y:S04]  /*f61e0*/  LDS.128 R12, [R26] ;  /* 0x000000001a0c7984 */ /* 0x000e280000000c00 */
[----:B------:R-:W3:Y:S01]  /*f61f0*/  LDL.LU R8, [R1+0x44c] ;  /* 0x00044c0001087983 */ /* 0x000ee20000300800 */
[----:B--2---:R-:W-:-:S02]  /*f6200*/  PRMT R21, R21, 0x5410, R7 ;  /* 0x0000541015157816 */ /* 0x004fc40000000007 */
[----:B------:R-:W-:Y:S01]  /*f6210*/  PRMT R7, R29, 0x5410, R3 ;  /* 0x000054101d077816 */ /* 0x000fe20000000003 */
[----:B0-----:R-:W-:Y:S01]  /*f6220*/  STL.64 [R1+0x1e0], R12 ;  /* 0x0001e00c01007387 */ /* 0x001fe20000100a00 */
[----:B------:R-:W-:-:S03]  /*f6230*/  IMAD.MOV.U32 R17, RZ, RZ, R15 ;  /* 0x000000ffff117224 */ /* 0x000fc600078e000f */
[----:B------:R-:W-:Y:S04]  /*f6240*/  STL [R1+0x1e8], R14 ;  /* 0x0001e80e01007387 */ /* 0x000fe80000100800 */
[----:B------:R-:W0:Y:S01]  /*f6250*/  LDS.128 R12, [R26+0x400] ;  /* 0x000400001a0c7984 */ /* 0x000e220000000c00 */
[----:B------:R-:W-:Y:S06]  /*f6260*/  BAR.SYNC.DEFER_BLOCKING 0x0 ;  /* 0x0000000000007b1d */ /* 0x000fec0000010000 */
[----:B------:R-:W-:Y:S04]  /*f6270*/  STSM.16.M88.4 [R28], R4 ;  /* 0x000000041c007844 */ /* 0x000fe80000000200 */
[----:B------:R-:W-:Y:S01]  /*f6280*/  STSM.16.M88.4 [R28+0x200], R20 ;  /* 0x000200141c007844 */ /* 0x000fe20000000200 */
[----:B------:R-:W-:Y:S06]  /*f6290*/  BAR.SYNC.DEFER_BLOCKING 0x0 ;  /* 0x0000000000007b1d */ /* 0x000fec0000010000 */
[----:B------:R-:W1:Y:S01]  /*f62a0*/  LDS.128 R20, [R26] ;  /* 0x000000001a147984 */ /* 0x000e620000000c00 */
[----:B0-----:R-:W-:-:S03]  /*f62b0*/  IMAD.MOV.U32 R16, RZ, RZ, R14 ;  /* 0x000000ffff107224 */ /* 0x001fc600078e000e */
[----:B------:R-:W-:Y:S04]  /*f62c0*/  STL.64 [R1+0x1d0], R12 ;  /* 0x0001d00c01007387 */ /* 0x000fe80000100a00 */
[----:B------:R0:W-:Y:S04]  /*f62d0*/  STL [R1+0x1dc], R15 ;  /* 0x0001dc0f01007387 */ /* 0x0001e80000100800 */
[----:B0-----:R-:W2:Y:S04]  /*f62e0*/  LDL.LU.64 R14, [R1+0x3bb8] ;  /* 0x003bb800010e7983 */ /* 0x001ea80000300a00 */
[----:B------:R-:W4:Y:S04]  /*f62f0*/  LDL.LU.64 R12, [R1+0x3bb0] ;  /* 0x003bb000010c7983 */ /* 0x000f280000300a00 */
[----:B------:R-:W-:Y:S04]  /*f6300*/  STL.64 [R1+0x37a0], R16 ;  /* 0x0037a01001007387 */ /* 0x000fe80000100a00 */
[----:B------:R-:W2:Y:S04]  /*f6310*/  LDL.LU.64 R6, [R1+0x3ba8] ;  /* 0x003ba80001067983 */ /* 0x000ea80000300a00 */
[----:B------:R-:W2:Y:S04]  /*f6320*/  LDL.LU.64 R4, [R1+0x3ba0] ;  /* 0x003ba00001047983 */ /* 0x000ea80000300a00 */
[----:B-1----:R-:W-:Y:S04]  /*f6330*/  STL.64 [R1+0x1c0], R20 ;  /* 0x0001c01401007387 */ /* 0x002fe80000100a00 */
[----:B------:R-:W-:Y:S04]  /*f6340*/  STL.64 [R1+0x1c8], R22 ;  /* 0x0001c81601007387 */ /* 0x000fe80000100a00 */
[----:B------:R-:W0:Y:S04]  /*f6350*/  LDS.128 R20, [R26+0x400] ;  /* 0x000400001a147984 */ /* 0x000e280000000c00 */
[----:B0-----:R0:W-:Y:S04]  /*f6360*/  STL.64 [R1+0x1b0], R20 ;  /* 0x0001b01401007387 */ /* 0x0011e80000100a00 */
[----:B------:R1:W-:Y:S04]  /*f6370*/  STL.64 [R1+0x1b8], R22 ;  /* 0x0001b81601007387 */ /* 0x0003e80000100a00 */
[----:B0-----:R-:W2:Y:S04]  /*f6380*/  LDL.LU R20, [R1+0xc0] ;  /* 0x0000c00001147983 */ /* 0x001ea80000300800 */
[----:B------:R-:W2:Y:S04]  /*f6390*/  LDL.LU R21, [R1+0xc4] ;  /* 0x0000c40001157983 */ /* 0x000ea80000300800 */
[----:B-1----:R-:W2:Y:S01]  /*f63a0*/  LDL.LU R22, [R1+0xc8] ;  /* 0x0000c80001167983 */ /* 0x002ea20000300800 */
[----:B------:R-:W-:Y:S01]  /*f63b0*/  IMAD.MOV.U32 R16, RZ, RZ, R0 ;  /* 0x000000ffff107224 */ /* 0x000fe200078e0000 */
[----:B------:R-:W-:Y:S01]  /*f63c0*/  PRMT R17, R9, 0x5410, R11 ;  /* 0x0000541009117816 */ /* 0x000fe2000000000b */
[----:B------:R-:W-:Y:S06]  /*f63d0*/  BAR.SYNC.DEFER_BLOCKING 0x0 ;  /* 0x0000000000007b1d */ /* 0x000fec0000010000 */
[----:B--2---:R-:W-:Y:S04]  /*f63e0*/  STL [R1+0x3b68], R22 ;  /* 0x003b681601007387 */ /* 0x004fe80000100800 */
[----:B------:R0:W-:Y:S04]  /*f63f0*/  STL.64 [R1+0x3b60], R20 ;  /* 0x003b601401007387 */ /* 0x0001e80000100a00 */
[----:B0-----:R-:W2:Y:S04]  /*f6400*/  LDL.LU R20, [R1+0xb0] ;  /* 0x0000b00001147983 */ /* 0x001ea80000300800 */
[----:B------:R-:W2:Y:S04]  /*f6410*/  LDL.LU R21, [R1+0xb4] ;  /* 0x0000b40001157983 */ /* 0x000ea80000300800 */
[----:B------:R-:W2:Y:S01]  /*f6420*/  LDL.LU R22, [R1+0xb8] ;  /* 0x0000b80001167983 */ /* 0x000ea20000300800 */
[----:B----4-:R-:W-:-:S02]  /*f6430*/  PRMT R18, R12, 0x5410, R10 ;  /* 0x000054100c127816 */ /* 0x010fc4000000000a */
[----:B------:R-:W-:-:S05]  /*f6440*/  PRMT R19, R15, 0x5410, R13 ;  /* 0x000054100f137816 */ /* 0x000fca000000000d */
[----:B------:R-:W-:Y:S04]  /*f6450*/  STSM.16.M88.4 [R28], R16 ;  /* 0x000000101c007844 */ /* 0x000fe80000000200 */
[----:B------:R0:W-:Y:S01]  /*f6460*/  STSM.16.M88.4 [R28+0x200], R4 ;  /* 0x000200041c007844 */ /* 0x0001e20000000200 */
[----:B---3--:R-:W-:Y:S01]  /*f6470*/  PRMT R0, R8, 0x5410, R14 ;  /* 0x0000541008007816 */ /* 0x008fe2000000000e */
[----:B------:R-:W-:Y:S06]  /*f6480*/  BAR.SYNC.DEFER_BLOCKING 0x0 ;  /* 0x0000000000007b1d */ /* 0x000fec0000010000 */
[----:B------:R-:W1:Y:S04]  /*f6490*/  LDS.128 R8, [R26] ;  /* 0x000000001a087984 */ /* 0x000e680000000c00 */
[----:B--2---:R-:W-:Y:S04]  /*f64a0*/  STL [R1+0x3b88], R22 ;  /* 0x003b881601007387 */ /* 0x004fe80000100800 */
[----:B------:R2:W-:Y:S04]  /*f64b0*/  STL.64 [R1+0x3b80], R20 ;  /* 0x003b801401007387 */ /* 0x0005e80000100a00 */
[----:B0-----:R-:W3:Y:S04]  /*f64c0*/  LDL.LU R4, [R1+0xd0] ;  /* 0x0000d00001047983 */ /* 0x001ee80000300800 */
[----:B------:R-:W3:Y:S04]  /*f64d0*/  LDL.LU R5, [R1+0xd4] ;  /* 0x0000d40001057983 */ /* 0x000ee80000300800 */
[----:B------:R-:W4:Y:S04]  /*f64e0*/  LDL.LU R6, [R1+0xd8] ;  /* 0x0000d80001067983 */ /* 0x000f280000300800 */
[----:B--2---:R-:W2:Y:S04]  /*f64f0*/  LDL.LU R20, [R1+0x20] ;  /* 0x0000200001147983 */ /* 0x004ea80000300800 */
[----:B------:R-:W2:Y:S04]  /*f6500*/  LDL.LU R21, [R1+0x24] ;  /* 0x0000240001157983 */ /* 0x000ea80000300800 */
[----:B------:R-:W2:Y:S04]  /*f6510*/  LDL.LU R22, [R1+0x28] ;  /* 0x0000280001167983 */ /* 0x000ea80000300800 */
[----:B------:R-:W2:Y:S04]  /*f6520*/  LDL.LU R23, [R1+0x2c] ;  /* 0x00002c0001177983 */ /* 0x000ea80000300800 */
[----:B--2---:R-:W-:Y:S04]  /*f6530*/  STL.64 [R1+0x3b98], R22 ;  /* 0x003b981601007387 */ /* 0x004fe80000100a00 */
[----:B------:R-:W-:Y:S04]  /*f6540*/  STL.64 [R1+0x3b90], R20 ;  /* 0x003b901401007387 */ /* 0x000fe80000100a00 */
[----:B------:R-:W2:Y:S04]  /*f6550*/  LDL.LU R3, [R1+0x368] ;  /* 0x0003680001037983 */ /* 0x000ea80000300800 */
[----:B------:R-:W2:Y:S04]  /*f6560*/  LDL.LU R29, [R1+0x480] ;  /* 0x00048000011d7983 */ /* 0x000ea80000300800 */
[----:B------:R-:W2:Y:S04]  /*f6570*/  LDL.LU R12, [R1+0x36c] ;  /* 0x00036c00010c7983 */ /* 0x000ea80000300800 */
[----:B------:R-:W2:Y:S04]  /*f6580*/  LDL.LU R13, [R1+0x440] ;  /* 0x00044000010d7983 */ /* 0x000ea80000300800 */
[----:B------:R-:W4:Y:S04]  /*f6590*/  LDL.LU R7, [R1+0x370] ;  /* 0x0003700001077983 */ /* 0x000f280000300800 */
[----:B------:R-:W0:Y:S04]  /*f65a0*/  LDS.128 R20, [R26+0x400] ;  /* 0x000400001a147984 */ /* 0x000e280000000c00 */
[----:B----4-:R-:W-:Y:S04]  /*f65b0*/  STL.64 [R1+0x3b58], R6 ;  /* 0x003b580601007387 */ /* 0x010fe80000100a00 */
[----:B---3--:R3:W-:Y:S04]  /*f65c0*/  STL.64 [R1+0x3b50], R4 ;  /* 0x003b500401007387 */ /* 0x0087e80000100a00 */
[----:B---3--:R-:W3:Y:S04]  /*f65d0*/  LDL.LU R4, [R1+0x30] ;  /* 0x0000300001047983 */ /* 0x008ee80000300800 */
[----:B------:R-:W3:Y:S04]  /*f65e0*/  LDL.LU R5, [R1+0x34] ;  /* 0x0000340001057983 */ /* 0x000ee80000300800 */
[----:B------:R-:W4:Y:S04]  /*f65f0*/  LDL.LU R6, [R1+0x38] ;  /* 0x0000380001067983 */ /* 0x000f280000300800 */
[----:B------:R-:W4:Y:S01]  /*f6600*/  LDL.LU R7, [R1+0x3c] ;  /* 0x00003c0001077983 */ /* 0x000f220000300800 */
[----:B-1----:R-:W-:-:S02]  /*f6610*/  IMAD.MOV.U32 R16, RZ, RZ, R11 ;  /* 0x000000ffff107224 */ /* 0x002fc400078e000b */
[----:B0-----:R-:W-:Y:S02]  /*f6620*/  IMAD.MOV.U32 R15, RZ, RZ, R22 ;  /* 0x000000ffff0f7224 */ /* 0x001fe400078e0016 */
[----:B------:R-:W-:Y:S01]  /*f6630*/  IMAD.MOV.U32 R14, RZ, RZ, R21 ;  /* 0x000000ffff0e7224 */ /* 0x000fe200078e0015 */
[----:B------:R-:W-:Y:S06]  /*f6640*/  BAR.SYNC.DEFER_BLOCKING 0x0 ;  /* 0x0000000000007b1d */ /* 0x000fec0000010000 */
[----:B----4-:R0:W-:Y:S04]  /*f6650*/  STL.64 [R1+0x3b78], R6 ;  /* 0x003b780601007387 */ /* 0x0101e80000100a00 */
[----:B---3--:R1:W-:Y:S01]  /*f6660*/  STL.64 [R1+0x3b70], R4 ;  /* 0x003b700401007387 */ /* 0x0083e20000100a00 */
[----:B0-----:R-:W-:-:S03]  /*f6670*/  IMAD.MOV.U32 R7, RZ, RZ, R0 ;  /* 0x000000ffff077224 */ /* 0x001fc600078e0000 */
[----:B-1----:R-:W3:Y:S04]  /*f6680*/  LDL.LU R4, [R1+0x80] ;  /* 0x0000800001047983 */ /* 0x002ee80000300800 */
[----:B------:R-:W3:Y:S04]  /*f6690*/  LDL.LU R5, [R1+0x84] ;  /* 0x0000840001057983 */ /* 0x000ee80000300800 */
[----:B------:R-:W3:Y:S04]  /*f66a0*/  LDL.LU R6, [R1+0x88] ;  /* 0x0000880001067983 */ /* 0x000ee80000300800 */
[----:B------:R-:W4:Y:S04]  /*f66b0*/  LDL.LU R0, [R1+0x468] ;  /* 0x0004680001007983 */ /* 0x000f280000300800 */
[----:B------:R0:W-:Y:S04]  /*f66c0*/  STL.64 [R1+0x1a0], R8 ;  /* 0x0001a00801007387 */ /* 0x0001e80000100a00 */
[----:B------:R1:W-:Y:S04]  /*f66d0*/  STL [R1+0x1a8], R10 ;  /* 0x0001a80a01007387 */ /* 0x0003e80000100800 */
[----:B0-----:R-:W2:Y:S04]  /*f66e0*/  LDL.LU R8, [R1+0x70] ;  /* 0x0000700001087983 */ /* 0x001ea80000300800 */
[----:B------:R-:W2:Y:S04]  /*f66f0*/  LDL.LU R9, [R1+0x74] ;  /* 0x0000740001097983 */ /* 0x000ea80000300800 */
[----:B-1----:R-:W2:Y:S04]  /*f6700*/  LDL.LU R10, [R1+0x78] ;  /* 0x00007800010a7983 */ /* 0x002ea80000300800 */
[----:B------:R-:W2:Y:S04]  /*f6710*/  LDL.LU R11, [R1+0x7c] ;  /* 0x00007c00010b7983 */ /* 0x000ea80000300800 */
[----:B------:R0:W-:Y:S04]  /*f6720*/  STL [R1+0x3834], R16 ;  /* 0x0038341001007387 */ /* 0x0001e80000100800 */
[----:B0-----:R-:W2:Y:S04]  /*f6730*/  LDL.LU R16, [R1+0x50] ;  /* 0x0000500001107983 */ /* 0x001ea80000300800 */
[----:B------:R-:W2:Y:S04]  /*f6740*/  LDL.LU R17, [R1+0x54] ;  /* 0x0000540001117983 */ /* 0x000ea80000300800 */
[----:B------:R-:W2:Y:S04]  /*f6750*/  LDL.LU R18, [R1+0x58] ;  /* 0x0000580001127983 */ /* 0x000ea80000300800 */
[----:B------:R-:W2:Y:S04]  /*f6760*/  LDL.LU R19, [R1+0x5c] ;  /* 0x00005c0001137983 */ /* 0x000ea80000300800 */
[----:B------:R-:W-:Y:S04]  /*f6770*/  STL [R1+0x190], R20 ;  /* 0x0001901401007387 */ /* 0x000fe80000100800 */
[----:B------:R0:W-:Y:S04]  /*f6780*/  STL [R1+0x19c], R23 ;  /* 0x00019c1701007387 */ /* 0x0001e80000100800 */
[----:B0-----:R-:W2:Y:S04]  /*f6790*/  LDL.LU.64 R22, [R1+0x3b98] ;  /* 0x003b980001167983 */ /* 0x001ea80000300a00 */
[----:B------:R-:W2:Y:S04]  /*f67a0*/  LDL.LU.64 R20, [R1+0x3b90] ;  /* 0x003b900001147983 */ /* 0x000ea80000300a00 */
[----:B------:R-:W-:Y:S04]  /*f67b0*/  STL.64 [R1+0x3758], R14 ;  /* 0x0037580e01007387 */ /* 0x000fe80000100a00 */
[----:B--2---:R0:W-:Y:S04]  /*f67c0*/  STSM.16.M88.4 [R28], R20 ;  /* 0x000000141c007844 */ /* 0x0041e80000000200 */
[----:B0-----:R-:W2:Y:S04]  /*f67d0*/  LDL.LU R22, [R1+0x3b88] ;  /* 0x003b880001167983 */ /* 0x001ea80000300800 */
[----:B------:R-:W2:Y:S04]  /*f67e0*/  LDL.LU.64 R20, [R1+0x3b80] ;  /* 0x003b800001147983 */ /* 0x000ea80000300a00 */
[----:B---3--:R-:W-:Y:S01]  /*f67f0*/  STSM.16.M88.4 [R28+0x200], R4 ;  /* 0x000200041c007844 */ /* 0x008fe20000000200 */
[----:B------:R-:W-:Y:S06]  /*f6800*/  BAR.SYNC.DEFER_BLOCKING 0x0 ;  /* 0x0000000000007b1d */ /* 0x000fec0000010000 */
[----:B------:R-:W0:Y:S04]  /*f6810*/  LDS.128 R4, [R26] ;  /* 0x000000001a047984 */ /* 0x000e280000000c00 */
[----:B0-----:R-:W-:Y:S04]  /*f6820*/  STL.64 [R1+0x180], R4 ;  /* 0x0001800401007387 */ /* 0x001fe80000100a00 */
[----:B------:R-:W-:Y:S04]  /*f6830*/  STL.64 [R1+0x188], R6 ;  /* 0x0001880601007387 */ /* 0x000fe80000100a00 */
[----:B------:R-:W0:Y:S04]  /*f6840*/  LDS.128 R4, [R26+0x400] ;  /* 0x000400001a047984 */ /* 0x000e280000000c00 */
[----:B0-----:R-:W-:Y:S04]  /*f6850*/  STL.64 [R1+0x170], R4 ;  /* 0x0001700401007387 */ /* 0x001fe80000100a00 */
[----:B------:R0:W-:Y:S04]  /*f6860*/  STL.64 [R1+0x178], R6 ;  /* 0x0001780601007387 */ /* 0x0001e80000100a00 */
[----:B0-----:R-:W3:Y:S04]  /*f6870*/  LDL.LU.64 R6, [R1+0x3b78] ;  /* 0x003b780001067983 */ /* 0x001ee80000300a00 */
[----:B------:R-:W3:Y:S01]  /*f6880*/  LDL.LU.64 R4, [R1+0x3b70] ;  /* 0x003b700001047983 */ /* 0x000ee20000300a00 */
[----:B------:R-:W-:Y:S01]  /*f6890*/  PRMT R23, R29, 0x5410, R3 ;  /* 0x000054101d177816 */ /* 0x000fe20000000003 */
[----:B------:R-:W-:Y:S06]  /*f68a0*/  BAR.SYNC.DEFER_BLOCKING 0x0 ;  /* 0x0000000000007b1d */ /* 0x000fec0000010000 */
[----:B--2---:R0:W-:Y:S04]  /*f68b0*/  STSM.16.M88.4 [R28], R20 ;  /* 0x000000141c007844 */ /* 0x0041e80000000200 */
[----:B0-----:R-:W2:Y:S04]  /*f68c0*/  LDL.LU R22, [R1+0x3b68] ;  /* 0x003b680001167983 */ /* 0x001ea80000300800 */
[----:B------:R-:W2:Y:S01]  /*f68d0*/  LDL.LU.64 R20, [R1+0x3b60] ;  /* 0x003b600001147983 */ /* 0x000ea20000300a00 */
[----:B------:R-:W-:-:S03]  /*f68e0*/  PRMT R23, R13, 0x5410, R12 ;  /* 0x000054100d177816 */ /* 0x000fc6000000000c */
[----:B---3--:R-:W-:Y:S01]  /*f68f0*/  STSM.16.M88.4 [R28+0x200], R4 ;  /* 0x000200041c007844 */ /* 0x008fe20000000200 */
[----:B------:R-:W-:Y:S06]  /*f6900*/  BAR.SYNC.DEFER_BLOCKING 0x0 ;  /* 0x0000000000007b1d */ /* 0x000fec0000010000 */
[----:B------:R-:W0:Y:S04]  /*f6910*/  LDS.128 R4, [R26] ;  /* 0x000000001a047984 */ /* 0x000e280000000c00 */
[----:B0-----:R-:W-:Y:S01]  /*f6920*/  STL.64 [R1+0x160], R4 ;  /* 0x0001600401007387 */ /* 0x001fe20000100a00 */
[----:B------:R-:W-:-:S03]  /*f6930*/  IMAD.MOV.U32 R13, RZ, RZ, R7 ;  /* 0x000000ffff0d7224 */ /* 0x000fc600078e0007 */
[----:B------:R-:W-:Y:S04]  /*f6940*/  STL [R1+0x168], R6 ;  /* 0x0001680601007387 */ /* 0x000fe80000100800 */
[----:B------:R-:W0:Y:S01]  /*f6950*/  LDS.128 R4, [R26+0x400] ;  /* 0x000400001a047984 */ /* 0x000e220000000c00 */
[----:B------:R-:W-:Y:S06]  /*f6960*/  BAR.SYNC.DEFER_BLOCKING 0x0 ;  /* 0x0000000000007b1d */ /* 0x000fec0000010000 */
[----:B------:R-:W-:Y:S01]  /*f6970*/  STSM.16.M88.4 [R28], R16 ;  /* 0x000000101c007844 */ /* 0x000fe20000000200 */
[----:B0-----:R-:W-:-:S03]  /*f6980*/  IMAD.MOV.U32 R12, RZ, RZ, R4 ;  /* 0x000000ffff0c7224 */ /* 0x001fc600078e0004 */
[----:B------:R-:W-:Y:S04]  /*f6990*/  STL [R1+0x154], R5 ;  /* 0x0001540501007387 */ /* 0x000fe80000100800 */
[----:B------:R0:W-:Y:S04]  /*f69a0*/  STL.64 [R1+0x158], R6 ;  /* 0x0001580601007387 */ /* 0x0001e80000100a00 */
[----:B0-----:R-:W4:Y:S04]  /*f69b0*/  LDL.LU.64 R6, [R1+0x3b58] ;  /* 0x003b580001067983 */ /* 0x001f280000300a00 */
[----:B------:R-:W3:Y:S04]  /*f69c0*/  LDL.LU.64 R4, [R1+0x3b50] ;  /* 0x003b500001047983 */ /* 0x000ee80000300a00 */
[----:B------:R-:W-:Y:S04]  /*f69d0*/  STL.64 [R1+0x3720], R12 ;  /* 0x0037200c01007387 */ /* 0x000fe80000100a00 */
[----:B--2---:R-:W-:Y:S01]  /*f69e0*/  STSM.16.M88.4 [R28+0x200], R20 ;  /* 0x000200141c007844 */ /* 0x004fe20000000200 */
[----:B------:R-:W-:Y:S06]  /*f69f0*/  BAR.SYNC.DEFER_BLOCKING 0x0 ;  /* 0x0000000000007b1d */ /* 0x000fec0000010000 */
[----:B------:R-:W0:Y:S04]  /*f6a00*/  LDS.128 R16, [R26] ;  /* 0x000000001a107984 */ /* 0x000e280000000c00 */
[----:B------:R-:W1:Y:S04]  /*f6a10*/  LDS.128 R12, [R26+0x400] ;  /* 0x000400001a0c7984 */ /* 0x000e680000000c00 */
[----:B0-----:R-:W-:Y:S04]  /*f6a20*/  STL.64 [R1+0x140], R16 ;  /* 0x0001401001007387 */ /* 0x001fe80000100a00 */
[----:B------:R-:W-:Y:S04]  /*f6a30*/  STL.64 [R1+0x148], R18 ;  /* 0x0001481201007387 */ /* 0x000fe80000100a00 */
[----:B-1----:R0:W-:Y:S04]  /*f6a40*/  STL.64 [R1+0x130], R12 ;  /* 0x0001300c01007387 */ /* 0x0021e80000100a00 */
[----:B------:R-:W-:Y:S04]  /*f6a50*/  STL.64 [R1+0x138], R14 ;  /* 0x0001380e01007387 */ /* 0x000fe80000100a00 */
[----:B0-----:R-:W2:Y:S04]  /*f6a60*/  LDL.LU R12, [R1+0x908] ;  /* 0x00090800010c7983 */ /* 0x001ea80000300800 */
[----:B------:R-:W2:Y:S01]  /*f6a70*/  LDL.LU R13, [R1+0x904] ;  /* 0x00090400010d7983 */ /* 0x000ea20000300800 */
[----:B----4-:R-:W-:Y:S01]  /*f6a80*/  PRMT R7, R0, 0x5410, R7 ;  /* 0x0000541000077816 */ /* 0x010fe20000000007 */
[----:B------:R-:W-:Y:S06]  /*f6a90*/  BAR.SYNC.DEFER_BLOCKING 0x0 ;  /* 0x0000000000007b1d */ /* 0x000fec0000010000 */
[----:B--2---:R0:W-:Y:S04]  /*f6aa0*/  STL [R1+0x3b1c], R13 ;  /* 0x003b1c0d01007387 */ /* 0x0041e80000100800 */
[----:B0-----:R-:W2:Y:S04]  /*f6ab0*/  LDL.LU R13, [R1+0x6c0] ;  /* 0x0006c000010d7983 */ /* 0x001ea80000300800 */
[----:B------:R-:W4:Y:S04]  /*f6ac0*/  LDL.LU R14, [R1+0x8fc] ;  /* 0x0008fc00010e7983 */ /* 0x000f280000300800 */
[----:B---3--:R-:W-:Y:S04]  /*f6ad0*/  STSM.16.M88.4 [R28], R4 ;  /* 0x000000041c007844 */ /* 0x008fe80000000200 */
[----:B------:R-:W-:Y:S01]  /*f6ae0*/  STSM.16.M88.4 [R28+0x200], R8 ;  /* 0x000200081c007844 */ /* 0x000fe20000000200 */
[----:B------:R-:W-:Y:S06]  /*f6af0*/  BAR.SYNC.DEFER_BLOCKING 0x0 ;  /* 0x0000000000007b1d */ /* 0x000fec0000010000 */
[----:B----4-:R0:W-:Y:S04]  /*f6b00*/  STL [R1+0x3b18], R14 ;  /* 0x003b180e01007387 */ /* 0x0101e80000100800 */
[----:B0-----:R-:W3:Y:S04]  /*f6b10*/  LDL.LU R14, [R1+0x6bc] ;  /* 0x0006bc00010e7983 */ /* 0x001ee80000300800 */
[----:B------:R-:W4:Y:S04]  /*f6b20*/  LDL.LU R8, [R1+0x6b4] ;  /* 0x0006b40001087983 */ /* 0x000f280000300800 */
[----:B----4-:R0:W-:Y:S04]  /*f6b30*/  STL [R1+0x3b14], R8 ;  /* 0x003b140801007387 */ /* 0x0101e80000100800 */
[----:B0-----:R-:W4:Y:S04]  /*f6b40*/  LDL.LU R8, [R1+0x6b8] ;  /* 0x0006b80001087983 */ /* 0x001f280000300800 */
[----:B------:R-:W3:Y:S04]  /*f6b50*/  LDL.LU R15, [R1+0x8f8] ;  /* 0x0008f800010f7983 */ /* 0x000ee80000300800 */
[----:B---3--:R-:W-:Y:S04]  /*f6b60*/  STL.64 [R1+0x3b28], R14 ;  /* 0x003b280e01007387 */ /* 0x008fe80000100a00 */
[----:B--2---:R0:W-:Y:S04]  /*f6b70*/  STL.64 [R1+0x3b20], R12 ;  /* 0x003b200c01007387 */ /* 0x0041e80000100a00 */
[----:B0-----:R-:W2:Y:S04]  /*f6b80*/  LDL.LU R12, [R1+0xe0] ;  /* 0x0000e000010c7983 */ /* 0x001ea80000300800 */
[----:B------:R-:W2:Y:S04]  /*f6b90*/  LDL.LU R13, [R1+0xe4] ;  /* 0x0000e400010d7983 */ /* 0x000ea80000300800 */
[----:B------:R-:W2:Y:S04]  /*f6ba0*/  LDL.LU R14, [R1+0xe8] ;  /* 0x0000e800010e7983 */ /* 0x000ea80000300800 */
        /* <DEDUP_REMOVED lines=18> */
[----:B------:R-:W2:Y:S04]  /*f6cd0*/  LDL.LU R23, [R1+0x6f4] ;  /* 0x0006f40001177983 */ /* 0x000ea80000300800 */
[----:B------:R-:W0:Y:S01]  /*f6ce0*/  LDS.128 R16, [R26] ;  /* 0x000000001a107984 */ /* 0x000e220000000c00 */
[----:B---3--:R-:W-:Y:S01]  /*f6cf0*/  PRMT R15, R10, 0x5410, R9 ;  /* 0x000054100a0f7816 */ /* 0x008fe20000000009 */
[----:B0-----:R-:W-:-:S02]  /*f6d00*/  IMAD.MOV.U32 R10, RZ, RZ, R19 ;  /* 0x000000ffff0a7224 */ /* 0x001fc400078e0013 */
        /* <DEDUP_REMOVED lines=20> */
[----:B0-----:R-:W-:Y:S01]  /*f6e50*/  STL.64 [R1+0x110], R16 ;  /* 0x0001101001007387 */ /* 0x001fe20000100a00 */
[----:B------:R-:W-:-:S03]  /*f6e60*/  IMAD.MOV.U32 R9, RZ, RZ, R19 ;  /* 0x000000ffff097224 */ /* 0x000fc600078e0013 */
[----:B------:R0:W-:Y:S04]  /*f6e70*/  STL [R1+0x118], R18 ;  /* 0x0001181201007387 */ /* 0x0001e80000100800 */
[----:B0-----:R-:W2:Y:S04]  /*f6e80*/  LDL.LU.64 R18, [R1+0x3b48] ;  /* 0x003b480001127983 */ /* 0x001ea80000300a00 */
[----:B------:R-:W2:Y:S01]  /*f6e90*/  LDL.LU.64 R16, [R1+0x3b40] ;  /* 0x003b400001107983 */ /* 0x000ea20000300a00 */
[----:B------:R-:W-:Y:S06]  /*f6ea0*/  BAR.SYNC.DEFER_BLOCKING 0x0 ;  /* 0x0000000000007b1d */ /* 0x000fec0000010000 */
[----:B--2---:R0:W-:Y:S04]  /*f6eb0*/  STSM.16.M88.4 [R28], R16 ;  /* 0x000000101c007844 */ /* 0x0041e80000000200 */
[----:B------:R1:W-:Y:S04]  /*f6ec0*/  STSM.16.M88.4 [R28+0x200], R12 ;  /* 0x0002000c1c007844 */ /* 0x0003e80000000200 */
[----:B0-----:R-:W2:Y:S04]  /*f6ed0*/  LDL.LU.64 R18, [R1+0x3b38] ;  /* 0x003b380001127983 */ /* 0x001ea80000300a00 */
[----:B------:R-:W2:Y:S04]  /*f6ee0*/  LDL.LU.64 R16, [R1+0x3b30] ;  /* 0x003b300001107983 */ /* 0x000ea80000300a00 */
[----:B-1----:R-:W2:Y:S04]  /*f6ef0*/  LDL.LU.64 R14, [R1+0x3b28] ;  /* 0x003b2800010e7983 */ /* 0x002ea80000300a00 */
[----:B------:R-:W2:Y:S01]  /*f6f00*/  LDL.LU.64 R12, [R1+0x3b20] ;  /* 0x003b2000010c7983 */ /* 0x000ea20000300a00 */
[----:B------:R-:W-:Y:S01]  /*f6f10*/  PRMT R0, R0, 0x5410, R5 ;  /* 0x0000541000007816 */ /* 0x000fe20000000005 */
[----:B------:R-:W-:Y:S01]  /*f6f20*/  BAR.SYNC.DEFER_BLOCKING 0x0 ;  /* 0x0000000000007b1d */ /* 0x000fe20000010000 */
[----:B--2---:R-:W-:-:S05]  /*f6f30*/  PRMT R12, R12, 0x5410, R13 ;  /* 0x000054100c0c7816 */ /* 0x004fca000000000d */
[----:B------:R-:W2:Y:S02]  /*f6f40*/  LDL.LU R13, [R1+0x3b1c] ;  /* 0x003b1c00010d7983 */ /* 0x000ea40000300800 */
[----:B--2---:R-:W-:Y:S02]  /*f6f50*/  PRMT R13, R13, 0x5410, R14 ;  /* 0x000054100d0d7816 */ /* 0x004fe4000000000e */
[----:B------:R-:W4:Y:S01]  /*f6f60*/  LDL.LU R14, [R1+0x3b18] ;  /* 0x003b1800010e7983 */ /* 0x000f220000300800 */
[----:B------:R-:W-:Y:S02]  /*f6f70*/  PRMT R16, R16, 0x5410, R20 ;  /* 0x0000541010107816 */ /* 0x000fe40000000014 */
[----:B------:R-:W-:Y:S02]  /*f6f80*/  PRMT R17, R17, 0x5410, R21 ;  /* 0x0000541011117816 */ /* 0x000fe40000000015 */
[----:B------:R-:W-:Y:S02]  /*f6f90*/  PRMT R18, R18, 0x5410, R22 ;  /* 0x0000541012127816 */ /* 0x000fe40000000016 */
[----:B---3--:R-:W-:-:S02]  /*f6fa0*/  PRMT R19, R19, 0x5410, R23 ;  /* 0x0000541013137816 */ /* 0x008fc40000000017 */
[----:B------:R-:W0:Y:S01]  /*f6fb0*/  LDS.128 R20, [R26] ;  /* 0x000000001a147984 */ /* 0x000e220000000c00 */
[----:B----4-:R-:W-:-:S03]  /*f6fc0*/  PRMT R14, R14, 0x5410, R8 ;  /* 0x000054100e0e7816 */ /* 0x010fc60000000008 */
[----:B------:R-:W2:Y:S01]  /*f6fd0*/  LDL.LU R8, [R1+0x3b14] ;  /* 0x003b140001087983 */ /* 0x000ea20000300800 */
[----:B------:R-:W-:Y:S02]  /*f6fe0*/  PRMT R5, R11, 0x5410, R29 ;  /* 0x000054100b057816 */ /* 0x000fe4000000001d */
[----:B--2---:R-:W-:Y:S02]  /*f6ff0*/  PRMT R15, R15, 0x5410, R8 ;  /* 0x000054100f0f7816 */ /* 0x004fe40000000008 */
[----:B------:R-:W2:Y:S04]  /*f7000*/  LDL.LU R8, [R1+0x3b10] ;  /* 0x003b100001087983 */ /* 0x000ea80000300800 */
[----:B0-----:R-:W-:Y:S04]  /*f7010*/  STL.64 [R1+0x100], R20 ;  /* 0x0001001401007387 */ /* 0x001fe80000100a00 */
[----:B------:R-:W-:Y:S04]  /*f7020*/  STL.64 [R1+0x108], R22 ;  /* 0x0001081601007387 */ /* 0x000fe80000100a00 */
[----:B------:R-:W0:Y:S01]  /*f7030*/  LDS.128 R20, [R26+0x400] ;  /* 0x000400001a147984 */ /* 0x000e220000000c00 */
[----:B------:R-:W-:Y:S06]  /*f7040*/  BAR.SYNC.DEFER_BLOCKING 0x0 ;  /* 0x0000000000007b1d */ /* 0x000fec0000010000 */
[----:B------:R-:W-:Y:S04]  /*f7050*/  STSM.16.M88.4 [R28], R16 ;  /* 0x000000101c007844 */ /* 0x000fe80000000200 */
[----:B------:R-:W-:Y:S01]  /*f7060*/  STSM.16.M88.4 [R28+0x200], R12 ;  /* 0x0002000c1c007844 */ /* 0x000fe20000000200 */
[----:B------:R-:W-:Y:S06]  /*f7070*/  BAR.SYNC.DEFER_BLOCKING 0x0 ;  /* 0x0000000000007b1d */ /* 0x000fec0000010000 */
[----:B------:R-:W1:Y:S04]  /*f7080*/  LDS.128 R12, [R26] ;  /* 0x000000001a0c7984 */ /* 0x000e680000000c00 */
[----:B0-----:R-:W-:Y:S04]  /*f7090*/  STL.64 [R1+0xf0], R20 ;  /* 0x0000f01401007387 */ /* 0x001fe80000100a00 */
[----:B------:R0:W-:Y:S04]  /*f70a0*/  STL.64 [R1+0xf8], R22 ;  /* 0x0000f81601007387 */ /* 0x0001e80000100a00 */
[----:B0-----:R-:W3:Y:S04]  /*f70b0*/  LDL.LU.64 R22, [R1+0x3b08] ;  /* 0x003b080001167983 */ /* 0x001ee80000300a00 */
[----:B------:R-:W4:Y:S04]  /*f70c0*/  LDL.LU.64 R20, [R1+0x3b00] ;  /* 0x003b000001147983 */ /* 0x000f280000300a00 */
[----:B-1----:R-:W-:Y:S01]  /*f70d0*/  STL [R1+0xe4], R13 ;  /* 0x0000e40d01007387 */ /* 0x002fe20000100800 */
[----:B------:R-:W-:-:S03]  /*f70e0*/  IMAD.MOV.U32 R11, RZ, RZ, R12 ;  /* 0x000000ffff0b7224 */ /* 0x000fc600078e000c */
[----:B------:R-:W-:Y:S04]  /*f70f0*/  STL.64 [R1+0xe8], R14 ;  /* 0x0000e80e01007387 */ /* 0x000fe80000100a00 */
        /* <DEDUP_REMOVED lines=8> */
[----:B------:R-:W2:Y:S04]  /*f7180*/  LDL.LU R14, [R1+0x93c] ;  /* 0x00093c00010e7983 */ /* 0x000ea80000300800 */
[----:B------:R-:W2:Y:S01]  /*f7190*/  LDL.LU R15, [R1+0x4c0] ;  /* 0x0004c000010f7983 */ /* 0x000ea20000300800 */
[----:B---3--:R-:W-:-:S02]  /*f71a0*/  PRMT R6, R6, 0x5410, R23 ;  /* 0x0000541006067816 */ /* 0x008fc40000000017 */
[----:B----4-:R-:W-:Y:S02]  /*f71b0*/  PRMT R16, R21, 0x5410, R20 ;  /* 0x0000541015107816 */ /* 0x010fe40000000014 */
[----:B------:R-:W-:Y:S02]  /*f71c0*/  PRMT R7, R7, 0x5410, R22 ;  /* 0x0000541007077816 */ /* 0x000fe40000000016 */
[----:B------:R-:W-:Y:S02]  /*f71d0*/  PRMT R2, R27, 0x5410, R2 ;  /* 0x000054101b027816 */ /* 0x000fe40000000002 */
[----:B------:R-:W-:Y:S02]  /*f71e0*/  PRMT R4, R4, 0x5410, R24 ;  /* 0x0000541004047816 */ /* 0x000fe40000000018 */
[----:B------:R-:W-:Y:S01]  /*f71f0*/  PRMT R3, R3, 0x5410, R25 ;  /* 0x0000541003037816 */ /* 0x000fe20000000019 */
[----:B--2---:R0:W-:Y:S04]  /*f7200*/  STL.64 [R1+0x3ad8], R14 ;  /* 0x003ad80e01007387 */ /* 0x0041e80000100a00 */
[----:B------:R1:W-:Y:S01]  /*f7210*/  STL.64 [R1+0x3ad0], R12 ;  /* 0x003ad00c01007387 */ /* 0x0003e20000100a00 */
[----:B0-----:R-:W-:-:S02]  /*f7220*/  IMAD.MOV.U32 R14, RZ, RZ, R6 ;  /* 0x000000ffff0e7224 */ /* 0x001fc400078e0006 */
        /* <DEDUP_REMOVED lines=11> */
[----:B------:R-:W2:Y:S04]  /*f72e0*/  LDL.LU R16, [R1+0x77c] ;  /* 0x00077c0001107983 */ /* 0x000ea80000300800 */
[----:B------:R-:W2:Y:S04]  /*f72f0*/  LDL.LU R17, [R1+0x978] ;  /* 0x0009780001117983 */ /* 0x000ea80000300800 */
[----:B------:R-:W3:Y:S04]  /*f7300*/  LDL.LU R19, [R1+0x76c] ;  /* 0x00076c0001137983 */ /* 0x000ee80000300800 */
[----:B------:R-:W3:Y:S04]  /*f7310*/  LDL.LU R18, [R1+0x96c] ;  /* 0x00096c0001127983 */ /* 0x000ee80000300800 */
[----:B------:R-:W0:Y:S02]  /*f7320*/  LDS.128 R12, [R26+0x400] ;  /* 0x000400001a0c7984 */ /* 0x000e240000000c00 */
[----:B0-----:R-:W-:Y:S01]  /*f7330*/  IMAD.MOV.U32 R0, RZ, RZ, R13 ;  /* 0x000000ffff007224 */ /* 0x001fe200078e000d */
[----:B------:R-:W-:Y:S06]  /*f7340*/  BAR.SYNC.DEFER_BLOCKING 0x0 ;  /* 0x0000000000007b1d */ /* 0x000fec0000010000 */
[----:B---3--:R0:W-:Y:S04]  /*f7350*/  STL.64 [R1+0x3ab8], R18 ;  /* 0x003ab81201007387 */ /* 0x0081e80000100a00 */
[----:B0-----:R-:W3:Y:S04]  /*f7360*/  LDL.LU R18, [R1+0x708] ;  /* 0x0007080001127983 */ /* 0x001ee80000300800 */
[----:B------:R-:W4:Y:S04]  /*f7370*/  LDL.LU R19, [R1+0x384] ;  /* 0x0003840001137983 */ /* 0x000f280000300800 */
        /* <DEDUP_REMOVED lines=21> */
[----:B------:R-:W-:Y:S04]  /*f74d0*/  STL [R1+0xd0], R12 ;  /* 0x0000d00c01007387 */ /* 0x000fe80000100800 */
[----:B------:R0:W-:Y:S04]  /*f74e0*/  STL.64 [R1+0xd8], R14 ;  /* 0x0000d80e01007387 */ /* 0x0001e80000100a00 */
[----:B0-----:R-:W2:Y:S04]  /*f74f0*/  LDL.LU.64 R14, [R1+0x3af8] ;  /* 0x003af800010e7983 */ /* 0x001ea80000300a00 */
[----:B------:R-:W2:Y:S04]  /*f7500*/  LDL.LU.64 R12, [R1+0x3af0] ;  /* 0x003af000010c7983 */ /* 0x000ea80000300a00 */
[----:B------:R0:W-:Y:S04]  /*f7510*/  STL [R1+0x36e8], R0 ;  /* 0x0036e80001007387 */ /* 0x0001e80000100800 */
[----:B0-----:R-:W3:Y:S04]  /*f7520*/  LDL.LU R0, [R1+0x71c] ;  /* 0x00071c0001007983 */ /* 0x001ee80000300800 */
[----:B--2---:R0:W-:Y:S04]  /*f7530*/  STSM.16.M88.4 [R28], R12 ;  /* 0x0000000c1c007844 */ /* 0x0041e80000000200 */
[----:B0-----:R-:W2:Y:S04]  /*f7540*/  LDL.LU.64 R14, [R1+0x3ae8] ;  /* 0x003ae800010e7983 */ /* 0x001ea80000300a00 */
[----:B------:R-:W2:Y:S04]  /*f7550*/  LDL.LU.64 R12, [R1+0x3ae0] ;  /* 0x003ae000010c7983 */ /* 0x000ea80000300a00 */
[----:B------:R-:W3:Y:S04]  /*f7560*/  LDL.LU R29, [R1+0x7b8] ;  /* 0x0007b800011d7983 */ /* 0x000ee80000300800 */
[----:B------:R-:W3:Y:S04]  /*f7570*/  LDL.LU R7, [R1+0x9a0] ;  /* 0x0009a00001077983 */ /* 0x000ee80000300800 */
[----:B--2---:R0:W-:Y:S04]  /*f7580*/  STSM.16.M88.4 [R28+0x200], R12 ;  /* 0x0002000c1c007844 */ /* 0x0041e80000000200 */
[----:B0-----:R-:W3:Y:S04]  /*f7590*/  LDL.LU.64 R14, [R1+0x3ad8] ;  /* 0x003ad800010e7983 */ /* 0x001ee80000300a00 */
[----:B------:R-:W2:Y:S01]  /*f75a0*/  LDL.LU.64 R12, [R1+0x3ad0] ;  /* 0x003ad000010c7983 */ /* 0x000ea20000300a00 */
[----:B------:R-:W-:Y:S01]  /*f75b0*/  BAR.SYNC.DEFER_BLOCKING 0x0 ;  /* 0x0000000000007b1d */ /* 0x000fe20000010000 */
[----:B--2---:R-:W-:-:S05]  /*f75c0*/  PRMT R8, R8, 0x5410, R12 ;  /* 0x0000541008087816 */ /* 0x004fca000000000c */
[----:B------:R-:W2:Y:S02]  /*f75d0*/  LDL.LU R12, [R1+0x3ac8] ;  /* 0x003ac800010c7983 */ /* 0x000ea40000300800 */
[----:B--2---:R-:W-:Y:S02]  /*f75e0*/  PRMT R9, R9, 0x5410, R12 ;  /* 0x0000541009097816 */ /* 0x004fe4000000000c */
[----:B------:R-:W2:Y:S02]  /*f75f0*/  LDL.LU R12, [R1+0x3ac4] ;  /* 0x003ac400010c7983 */ /* 0x000ea40000300800 */
[----:B--2---:R-:W-:Y:S02]  /*f7600*/  PRMT R10, R10, 0x5410, R12 ;  /* 0x000054100a0a7816 */ /* 0x004fe4000000000c */
[----:B------:R-:W2:Y:S01]  /*f7610*/  LDL.LU R12, [R1+0x3ac0] ;  /* 0x003ac000010c7983 */ /* 0x000ea20000300800 */
[----:B------:R-:W-:Y:S02]  /*f7620*/  PRMT R13, R13, 0x5410, R17 ;  /* 0x000054100d0d7816 */ /* 0x000fe40000000011 */
[----:B---3--:R-:W-:-:S02]  /*f7630*/  PRMT R14, R14, 0x5410, R18 ;  /* 0x000054100e0e7816 */ /* 0x008fc40000000012 */
[----:B----4-:R-:W-:Y:S02]  /*f7640*/  PRMT R15, R15, 0x5410, R19 ;  /* 0x000054100f0f7816 */ /* 0x010fe40000000013 */
[----:B--2---:R-:W-:Y:S02]  /*f7650*/  PRMT R12, R12, 0x5410, R16 ;  /* 0x000054100c0c7816 */ /* 0x004fe40000000010 */
[----:B------:R-:W0:Y:S04]  /*f7660*/  LDS.128 R16, [R26] ;  /* 0x000000001a107984 */ /* 0x000e280000000c00 */
[----:B0-----:R-:W-:Y:S04]  /*f7670*/  STL.64 [R1+0xc0], R16 ;  /* 0x0000c01001007387 */ /* 0x001fe80000100a00 */
[----:B------:R-:W-:Y:S04]  /*f7680*/  STL.64 [R1+0xc8], R18 ;  /* 0x0000c81201007387 */ /* 0x000fe80000100a00 */
[----:B------:R-:W0:Y:S01]  /*f7690*/  LDS.128 R16, [R26+0x400] ;  /* 0x000400001a107984 */ /* 0x000e220000000c00 */
[----:B------:R-:W-:Y:S06]  /*f76a0*/  BAR.SYNC.DEFER_BLOCKING 0x0 ;  /* 0x0000000000007b1d */ /* 0x000fec0000010000 */
[----:B0-----:R-:W-:Y:S04]  /*f76b0*/  STL.64 [R1+0xb0], R16 ;  /* 0x0000b01001007387 */ /* 0x001fe80000100a00 */
[----:B------:R0:W-:Y:S04]  /*f76c0*/  STL.64 [R1+0xb8], R18 ;  /* 0x0000b81201007387 */ /* 0x0001e80000100a00 */
[----:B0-----:R-:W2:Y:S04]  /*f76d0*/  LDL.LU.64 R18, [R1+0x3ab8] ;  /* 0x003ab80001127983 */ /* 0x001ea80000300a00 */
[----:B------:R-:W3:Y:S01]  /*f76e0*/  LDL.LU.64 R16, [R1+0x3ab0] ;  /* 0x003ab00001107983 */ /* 0x000ee20000300a00 */
[----:B------:R-:W-:-:S03]  /*f76f0*/  PRMT R11, R11, 0x5410, R0 ;  /* 0x000054100b0b7816 */ /* 0x000fc60000000000 */
[----:B------:R0:W-:Y:S04]  /*f7700*/  STSM.16.M88.4 [R28], R12 ;  /* 0x0000000c1c007844 */ /* 0x0001e80000000200 */
[----:B------:R1:W-:Y:S01]  /*f7710*/  STSM.16.M88.4 [R28+0x200], R8 ;  /* 0x000200081c007844 */ /* 0x0003e20000000200 */
[----:B0-----:R-:W-:Y:S02]  /*f7720*/  PRMT R12, R23, 0x5410, R22 ;  /* 0x00005410170c7816 */ /* 0x001fe40000000016 */
[----:B-1----:R-:W-:Y:S01]  /*f7730*/  PRMT R10, R21, 0x5410, R20 ;  /* 0x00005410150a7816 */ /* 0x002fe20000000014 */
[----:B------:R-:W-:Y:S06]  /*f7740*/  BAR.SYNC.DEFER_BLOCKING 0x0 ;  /* 0x0000000000007b1d */ /* 0x000fec0000010000 */
[----:B------:R-:W0:Y:S01]  /*f7750*/  LDS.128 R20, [R26] ;  /* 0x000000001a147984 */ /* 0x000e220000000c00 */
[----:B------:R-:W-:-:S02]  /*f7760*/  PRMT R13, R25, 0x5410, R24 ;  /* 0x00005410190d7816 */ /* 0x000fc40000000018 */
[----:B------:R-:W-:Y:S01]  /*f7770*/  PRMT R14, R27, 0x5410, R2 ;  /* 0x000054101b0e7816 */ /* 0x000fe20000000002 */
[----:B------:R-:W-:Y:S01]  /*f7780*/  STL [R1+0x3aa8], R26 ;  /* 0x003aa81a01007387 */ /* 0x000fe20000100800 */
[----:B------:R-:W-:Y:S02]  /*f7790*/  PRMT R15, R4, 0x5410, R3 ;  /* 0x00005410040f7816 */ /* 0x000fe40000000003 */
[----:B------:R-:W-:Y:S02]  /*f77a0*/  PRMT R11, R6, 0x5410, R5 ;  /* 0x00005410060b7816 */ /* 0x000fe40000000005 */
[----:B------:R-:W-:Y:S01]  /*f77b0*/  PRMT R0, R7, 0x5410, R29 ;  /* 0x0000541007007816 */ /* 0x000fe2000000001d */
[----:B0-----:R-:W-:Y:S04]  /*f77c0*/  STL.64 [R1+0x90], R20 ;  /* 0x0000901401007387 */ /* 0x001fe80000100a00 */
[----:B------:R-:W-:Y:S01]  /*f77d0*/  STL.64 [R1+0x98], R22 ;  /* 0x0000981601007387 */ /* 0x000fe20000100a00 */
[----:B--2---:R-:W-:-:S02]  /*f77e0*/  PRMT R9, R18, 0x5410, R19 ;  /* 0x0000541012097816 */ /* 0x004fc40000000013 */
[----:B---3--:R-:W-:Y:S02]  /*f77f0*/  PRMT R8, R17, 0x5410, R16 ;  /* 0x0000541011087816 */ /* 0x008fe40000000010 */
[----:B------:R-:W0:Y:S01]  /*f7800*/  LDS.128 R16, [R26+0x400] ;  /* 0x000400001a107984 */ /* 0x000e220000000c00 */
[----:B------:R-:W-:Y:S06]  /*f7810*/  BAR.SYNC.DEFER_BLOCKING 0x0 ;  /* 0x0000000000007b1d */ /* 0x000fec0000010000 */
[----:B------:R-:W-:Y:S04]  /*f7820*/  STSM.16.M88.4 [R28], R12 ;  /* 0x0000000c1c007844 */ /* 0x000fe80000000200 */
[----:B------:R1:W-:Y:S04]  /*f7830*/  STSM.16.M88.4 [R28+0x200], R8 ;  /* 0x000200081c007844 */ /* 0x0003e80000000200 */
[----:B0-----:R-:W-:Y:S04]  /*f7840*/  STL.64 [R1+0x80], R16 ;  /* 0x0000801001007387 */ /* 0x001fe80000100a00 */
[----:B------:R-:W-:Y:S04]  /*f7850*/  STL.64 [R1+0x88], R18 ;  /* 0x0000881201007387 */ /* 0x000fe80000100a00 */
[----:B------:R-:W2:Y:S04]  /*f7860*/  LDL.LU R29, [R1+0x7b4] ;  /* 0x0007b400011d7983 */ /* 0x000ea80000300800 */
[----:B------:R-:W2:Y:S04]  /*f7870*/  LDL.LU R7, [R1+0x99c] ;  /* 0x00099c0001077983 */ /* 0x000ea80000300800 */
[----:B-1----:R-:W3:Y:S04]  /*f7880*/  LDL.LU R8, [R1+0x7fc] ;  /* 0x0007fc0001087983 */ /* 0x002ee80000300800 */
[----:B------:R-:W3:Y:S04]  /*f7890*/  LDL.LU R9, [R1+0x9bc] ;  /* 0x0009bc0001097983 */ /* 0x000ee80000300800 */
[----:B------:R-:W4:Y:S04]  /*f78a0*/  LDL.LU R10, [R1+0x7f8] ;  /* 0x0007f800010a7983 */ /* 0x000f280000300800 */
[----:B------:R-:W4:Y:S01]  /*f78b0*/  LDL.LU R11, [R1+0x9b8] ;  /* 0x0009b800010b7983 */ /* 0x000f220000300800 */
[----:B------:R-:W-:Y:S06]  /*f78c0*/  BAR.SYNC.DEFER_BLOCKING 0x0 ;  /* 0x0000000000007b1d */ /* 0x000fec0000010000 */
[----:B----4-:R0:W-:Y:S04]  /*f78d0*/  STL.64 [R1+0x3a80], R10 ;  /* 0x003a800a01007387 */ /* 0x0101e80000100a00 */
[----:B---3--:R1:W-:Y:S04]  /*f78e0*/  STL.64 [R1+0x3a78], R8 ;  /* 0x003a780801007387 */ /* 0x0083e80000100a00 */
[----:B------:R-:W3:Y:S04]  /*f78f0*/  LDL.LU R26, [R1+0x7b0] ;  /* 0x0007b000011a7983 */ /* 0x000ee80000300800 */
[----:B0-----:R-:W3:Y:S01]  /*f7900*/  LDL.LU R10, [R1+0x998] ;  /* 0x00099800010a7983 */ /* 0x001ee20000300800 */
[----:B-1----:R-:W-:-:S03]  /*f7910*/  IMAD.MOV.U32 R8, RZ, RZ, R0 ;  /* 0x000000ffff087224 */ /* 0x002fc600078e0000 */
[----:B------:R-:W4:Y:S04]  /*f7920*/  LDL.LU R11, [R1+0x98c] ;  /* 0x00098c00010b7983 */ /* 0x000f280000300800 */
[----:B------:R-:W2:Y:S04]  /*f7930*/  LDL.LU R0, [R1+0x4c8] ;  /* 0x0004c80001007983 */ /* 0x000ea80000300800 */
[----:B------:R-:W2:Y:S04]  /*f7940*/  LDL.LU R12, [R1+0x7f4] ;  /* 0x0007f400010c7983 */ /* 0x000ea80000300800 */
[----:B------:R-:W2:Y:S04]  /*f7950*/  LDL.LU R13, [R1+0x9b4] ;  /* 0x0009b400010d7983 */ /* 0x000ea80000300800 */
[----:B------:R-:W2:Y:S04]  /*f7960*/  LDL.LU R14, [R1+0x7e4] ;  /* 0x0007e400010e7983 */ /* 0x000ea80000300800 */
[----:B------:R-:W2:Y:S04]  /*f7970*/  LDL.LU R15, [R1+0x9b0] ;  /* 0x0009b000010f7983 */ /* 0x000ea80000300800 */
[----:B--2---:R0:W-:Y:S04]  /*f7980*/  STL.64 [R1+0x3a90], R14 ;  /* 0x003a900e01007387 */ /* 0x0041e80000100a00 */
[----:B0-----:R-:W2:Y:S04]  /*f7990*/  LDL.LU R14, [R1+0x97c] ;  /* 0x00097c00010e7983 */ /* 0x001ea80000300800 */
[----:B------:R-:W2:Y:S04]  /*f79a0*/  LDL.LU R15, [R1+0x38c] ;  /* 0x00038c00010f7983 */ /* 0x000ea80000300800 */
[----:B------:R0:W-:Y:S04]  /*f79b0*/  STL.64 [R1+0x3a88], R12 ;  /* 0x003a880c01007387 */ /* 0x0001e80000100a00 */
[----:B0-----:R-:W2:Y:S04]  /*f79c0*/  LDL.LU R12, [R1+0x988] ;  /* 0x00098800010c7983 */ /* 0x001ea80000300800 */
[----:B------:R-:W2:Y:S04]  /*f79d0*/  LDL.LU R13, [R1+0x984] ;  /* 0x00098400010d7983 */ /* 0x000ea80000300800 */
[----:B------:R-:W2:Y:S04]  /*f79e0*/  LDL.LU R16, [R1+0x7dc] ;  /* 0x0007dc0001107983 */ /* 0x000ea80000300800 */
[----:B------:R-:W2:Y:S04]  /*f79f0*/  LDL.LU R17, [R1+0x9ac] ;  /* 0x0009ac0001117983 */ /* 0x000ea80000300800 */
[----:B------:R-:W2:Y:S04]  /*f7a00*/  LDL.LU R19, [R1+0x7d8] ;  /* 0x0007d80001137983 */ /* 0x000ea80000300800 */
[----:B------:R-:W2:Y:S01]  /*f7a10*/  LDL.LU R18, [R1+0x9a8] ;  /* 0x0009a80001127983 */ /* 0x000ea20000300800 */
[----:B------:R-:W-:-:S02]  /*f7a20*/  PRMT R9, R7, 0x5410, R29 ;  /* 0x0000541007097816 */ /* 0x000fc4000000001d */
[----:B---3--:R-:W-:Y:S01]  /*f7a30*/  PRMT R10, R10, 0x5410, R26 ;  /* 0x000054100a0a7816 */ /* 0x008fe2000000001a */
[----:B--2---:R0:W-:Y:S04]  /*f7a40*/  STL.64 [R1+0x3aa0], R18 ;  /* 0x003aa01201007387 */ /* 0x0041e80000100a00 */
[----:B0-----:R-:W2:Y:S04]  /*f7a50*/  LDL.LU R18, [R1+0x79c] ;  /* 0x00079c0001127983 */ /* 0x001ea80000300800 */
[----:B------:R-:W3:Y:S04]  /*f7a60*/  LDL.LU R19, [R1+0x798] ;  /* 0x0007980001137983 */ /* 0x000ee80000300800 */
[----:B------:R0:W-:Y:S04]  /*f7a70*/  STL.64 [R1+0x3a98], R16 ;  /* 0x003a981001007387 */ /* 0x0001e80000100a00 */
        /* <DEDUP_REMOVED lines=17> */
[----:B------:R-:W-:-:S02]  /*f7b90*/  PRMT R15, R0, 0x5410, R15 ;  /* 0x00005410000f7816 */ /* 0x000fc4000000000f */
[----:B--2---:R-:W-:Y:S02]  /*f7ba0*/  PRMT R13, R13, 0x5410, R18 ;  /* 0x000054100d0d7816 */ /* 0x004fe40000000012 */
[----:B---3--:R-:W-:Y:S02]  /*f7bb0*/  PRMT R14, R14, 0x5410, R19 ;  /* 0x000054100e0e7816 */ /* 0x008fe40000000013 */
[----:B----4-:R-:W-:Y:S02]  /*f7bc0*/  PRMT R11, R11, 0x5410, R16 ;  /* 0x000054100b0b7816 */ /* 0x010fe40000000010 */
[----:B------:R-:W-:Y:S02]  /*f7bd0*/  PRMT R12, R12, 0x5410, R17 ;  /* 0x000054100c0c7816 */ /* 0x000fe40000000011 */
[----:B------:R-:W0:Y:S04]  /*f7be0*/  LDS.128 R16, [R26] ;  /* 0x000000001a107984 */ /* 0x000e280000000c00 */
[----:B0-----:R-:W-:Y:S04]  /*f7bf0*/  STL.64 [R1+0x70], R16 ;  /* 0x0000701001007387 */ /* 0x001fe80000100a00 */
[----:B------:R-:W-:Y:S04]  /*f7c00*/  STL.64 [R1+0x78], R18 ;  /* 0x0000781201007387 */ /* 0x000fe80000100a00 */
[----:B------:R-:W0:Y:S01]  /*f7c10*/  LDS.128 R16, [R26+0x400] ;  /* 0x000400001a107984 */ /* 0x000e220000000c00 */
        /* <DEDUP_REMOVED lines=10> */
[----:B------:R-:W2:Y:S01]  /*f7cc0*/  LDL.LU.64 R8, [R1+0x3a78] ;  /* 0x003a780001087983 */ /* 0x000ea20000300a00 */
[----:B------:R-:W-:Y:S01]  /*f7cd0*/  BAR.SYNC.DEFER_BLOCKING 0x0 ;  /* 0x0000000000007b1d */ /* 0x000fe20000010000 */
[----:B--2---:R-:W-:-:S02]  /*f7ce0*/  PRMT R8, R9, 0x5410, R8 ;  /* 0x0000541009087816 */ /* 0x004fc40000000008 */
[----:B------:R-:W-:Y:S02]  /*f7cf0*/  PRMT R9, R11, 0x5410, R10 ;  /* 0x000054100b097816 */ /* 0x000fe4000000000a */
[----:B------:R-:W-:Y:S02]  /*f7d00*/  PRMT R10, R13, 0x5410, R12 ;  /* 0x000054100d0a7816 */ /* 0x000fe4000000000c */
[----:B----4-:R-:W-:Y:S02]  /*f7d10*/  PRMT R12, R15, 0x5410, R14 ;  /* 0x000054100f0c7816 */ /* 0x010fe4000000000e */
[----:B------:R-:W-:Y:S02]  /*f7d20*/  PRMT R15, R21, 0x5410, R20 ;  /* 0x00005410150f7816 */ /* 0x000fe40000000014 */
[----:B------:R-:W-:Y:S02]  /*f7d30*/  PRMT R11, R23, 0x5410, R22 ;  /* 0x00005410170b7816 */ /* 0x000fe40000000016 */
[----:B------:R-:W0:Y:S01]  /*f7d40*/  LDS.128 R20, [R26] ;  /* 0x000000001a147984 */ /* 0x000e220000000c00 */
[----:B---3--:R-:W-:-:S02]  /*f7d50*/  PRMT R13, R17, 0x5410, R16 ;  /* 0x00005410110d7816 */ /* 0x008fc40000000010 */
[----:B------:R-:W-:Y:S02]  /*f7d60*/  PRMT R14, R18, 0x5410, R19 ;  /* 0x00005410120e7816 */ /* 0x000fe40000000013 */
[----:B------:R-:W1:Y:S01]  /*f7d70*/  LDS.128 R16, [R26+0x400] ;  /* 0x000400001a107984 */ /* 0x000e620000000c00 */
[----:B------:R-:W-:Y:S06]  /*f7d80*/  BAR.SYNC.DEFER_BLOCKING 0x0 ;  /* 0x0000000000007b1d */ /* 0x000fec0000010000 */
[----:B------:R-:W-:Y:S04]  /*f7d90*/  STSM.16.M88.4 [R28], R12 ;  /* 0x0000000c1c007844 */ /* 0x000fe80000000200 */
[----:B------:R2:W-:Y:S04]  /*f7da0*/  STSM.16.M88.4 [R28+0x200], R8 ;  /* 0x000200081c007844 */ /* 0x0005e80000000200 */
[----:B0-----:R-:W-:Y:S04]  /*f7db0*/  STL.64 [R1+0x50], R20 ;  /* 0x0000501401007387 */ /* 0x001fe80000100a00 */
[----:B------:R-:W-:Y:S04]  /*f7dc0*/  STL.64 [R1+0x58], R22 ;  /* 0x0000581601007387 */ /* 0x000fe80000100a00 */
[----:B-1----:R-:W-:Y:S04]  /*f7dd0*/  STL.64 [R1+0x40], R16 ;  /* 0x0000401001007387 */ /* 0x002fe80000100a00 */
[----:B------:R-:W-:Y:S04]  /*f7de0*/  STL.64 [R1+0x48], R18 ;  /* 0x0000481201007387 */ /* 0x000fe80000100a00 */
[----:B--2---:R-:W2:Y:S04]  /*f7df0*/  LDL.LU R8, [R1+0x9f4] ;  /* 0x0009f40001087983 */ /* 0x004ea80000300800 */
[----:B------:R-:W3:Y:S01]  /*f7e00*/  LDL.LU R9, [R1+0x9e8] ;  /* 0x0009e80001097983 */ /* 0x000ee20000300800 */
[----:B------:R-:W-:-:S02]  /*f7e10*/  PRMT R4, R4, 0x5410, R2 ;  /* 0x0000541004047816 */ /* 0x000fc40000000002 */
[----:B------:R-:W-:Y:S02]  /*f7e20*/  PRMT R3, R3, 0x5410, R27 ;  /* 0x0000541003037816 */ /* 0x000fe4000000001b */
[----:B------:R-:W-:Y:S02]  /*f7e30*/  PRMT R6, R6, 0x5410, R24 ;  /* 0x0000541006067816 */ /* 0x000fe40000000018 */
[----:B------:R-:W-:Y:S01]  /*f7e40*/  PRMT R5, R5, 0x5410, R25 ;  /* 0x0000541005057816 */ /* 0x000fe20000000019 */
[----:B------:R-:W-:Y:S06]  /*f7e50*/  BAR.SYNC.DEFER_BLOCKING 0x0 ;  /* 0x0000000000007b1d */ /* 0x000fec0000010000 */
        /* <DEDUP_REMOVED lines=8> */
[----:B------:R-:W4:Y:S04]  /*f7ee0*/  LDL.LU R13, [R1+0x9ec] ;  /* 0x0009ec00010d7983 */ /* 0x000f280000300800 */
[----:B------:R-:W2:Y:S04]  /*f7ef0*/  LDL.LU R0, [R1+0x830] ;  /* 0x0008300001007983 */ /* 0x000ea80000300800 */
[----:B------:R-:W2:Y:S04]  /*f7f00*/  LDL.LU R14, [R1+0x9e0] ;  /* 0x0009e000010e7983 */ /* 0x000ea80000300800 */
[----:B------:R-:W3:Y:S04]  /*f7f10*/  LDL.LU R11, [R1+0x82c] ;  /* 0x00082c00010b7983 */ /* 0x000ee80000300800 */
[----:B---3--:R0:W-:Y:S04]  /*f7f20*/  STL.64 [R1+0x3a50], R10 ;  /* 0x003a500a01007387 */ /* 0x0081e80000100a00 */
[----:B--2---:R1:W-:Y:S01]  /*f7f30*/  STL.64 [R1+0x3a48], R8 ;  /* 0x003a480801007387 */ /* 0x0043e20000100a00 */
[----:B0-----:R-:W-:-:S02]  /*f7f40*/  IMAD.MOV.U32 R10, RZ, RZ, R4 ;  /* 0x000000ffff0a7224 */ /* 0x001fc400078e0004 */
[----:B------:R-:W-:Y:S02]  /*f7f50*/  IMAD.MOV.U32 R11, RZ, RZ, R3 ;  /* 0x000000ffff0b7224 */ /* 0x000fe400078e0003 */
[----:B-1----:R-:W-:Y:S02]  /*f7f60*/  IMAD.MOV.U32 R8, RZ, RZ, R6 ;  /* 0x000000ffff087224 */ /* 0x002fe400078e0006 */
[----:B------:R-:W-:Y:S01]  /*f7f70*/  IMAD.MOV.U32 R9, RZ, RZ, R5 ;  /* 0x000000ffff097224 */ /* 0x000fe200078e0005 */
[----:B------:R0:W-:Y:S04]  /*f7f80*/  STL.64 [R1+0x3a60], R10 ;  /* 0x003a600a01007387 */ /* 0x0001e80000100a00 */
[----:B0-----:R-:W2:Y:S04]  /*f7f90*/  LDL.LU R10, [R1+0x9c0] ;  /* 0x0009c000010a7983 */ /* 0x001ea80000300800 */
[----:B------:R-:W3:Y:S04]  /*f7fa0*/  LDL.LU R11, [R1+0x4e8] ;  /* 0x0004e800010b7983 */ /* 0x000ee80000300800 */
[----:B------:R0:W-:Y:S04]  /*f7fb0*/  STL.64 [R1+0x3a58], R8 ;  /* 0x003a580801007387 */ /* 0x0001e80000100a00 */
[----:B0-----:R-:W2:Y:S04]  /*f7fc0*/  LDL.LU R9, [R1+0x9cc] ;  /* 0x0009cc0001097983 */ /* 0x001ea80000300800 */
[----:B------:R-:W2:Y:S04]  /*f7fd0*/  LDL.LU R15, [R1+0x9dc] ;  /* 0x0009dc00010f7983 */ /* 0x000ea80000300800 */
[----:B--2---:R0:W-:Y:S04]  /*f7fe0*/  STL.64 [R1+0x3a70], R14 ;  /* 0x003a700e01007387 */ /* 0x0041e80000100a00 */
[----:B0-----:R-:W2:Y:S04]  /*f7ff0*/  LDL.LU R14, [R1+0x808] ;  /* 0x00080800010e7983 */ /* 0x001ea80000300800 */
[----:B------:R-:W3:Y:S04]  /*f8000*/  LDL.LU R15, [R1+0x394] ;  /* 0x00039400010f7983 */ /* 0x000ee80000300800 */
[----:B----4-:R0:W-:Y:S04]  /*f8010*/  STL.64 [R1+0x3a68], R12 ;  /* 0x003a680c01007387 */ /* 0x0101e80000100a00 */
[----:B0-----:R-:W4:Y:S04]  /*f8020*/  LDL.LU R13, [R1+0x810] ;  /* 0x00081000010d7983 */ /* 0x001f280000300800 */
[----:B------:R-:W4:Y:S04]  /*f8030*/  LDL.LU R16, [R1+0x398] ;  /* 0x0003980001107983 */ /* 0x000f280000300800 */
[----:B------:R-:W4:Y:S04]  /*f8040*/  LDL.LU R17, [R1+0x4e4] ;  /* 0x0004e40001117983 */ /* 0x000f280000300800 */
[----:B------:R-:W4:Y:S04]  /*f8050*/  LDL.LU R19, [R1+0x868] ;  /* 0x0008680001137983 */ /* 0x000f280000300800 */
[----:B------:R-:W4:Y:S01]  /*f8060*/  LDL.LU R18, [R1+0xa10] ;  /* 0x000a100001127983 */ /* 0x000f220000300800 */
[----:B------:R-:W-:-:S05]  /*f8070*/  PRMT R2, R7, 0x5410, R29 ;  /* 0x0000541007027816 */ /* 0x000fca000000001d */
[----:B------:R-:W-:Y:S01]  /*f8080*/  IMAD.MOV.U32 R8, RZ, RZ, R2 ;  /* 0x000000ffff087224 */ /* 0x000fe200078e0002 */
[----:B--2---:R-:W-:Y:S02]  /*f8090*/  PRMT R10, R10, 0x5410, R14 ;  /* 0x000054100a0a7816 */ /* 0x004fe4000000000e */
[----:B---3--:R-:W-:Y:S02]  /*f80a0*/  PRMT R11, R11, 0x5410, R15 ;  /* 0x000054100b0b7816 */ /* 0x008fe4000000000f */
[----:B----4-:R-:W-:Y:S02]  /*f80b0*/  PRMT R9, R9, 0x5410, R13 ;  /* 0x0000541009097816 */ /* 0x010fe4000000000d */
[----:B------:R-:W0:Y:S04]  /*f80c0*/  LDS.128 R12, [R26] ;  /* 0x000000001a0c7984 */ /* 0x000e280000000c00 */
[----:B------:R1:W-:Y:S04]  /*f80d0*/  STL.64 [R1+0x3a30], R18 ;  /* 0x003a301201007387 */ /* 0x0003e80000100a00 */
[----:B-1----:R-:W2:Y:S04]  /*f80e0*/  LDL.LU R18, [R1+0x838] ;  /* 0x0008380001127983 */ /* 0x002ea80000300800 */
        /* <DEDUP_REMOVED lines=15> */
[----:B0-----:R-:W-:Y:S04]  /*f81e0*/  STL.64 [R1+0x30], R12 ;  /* 0x0000300c01007387 */ /* 0x001fe80000100a00 */
[----:B------:R-:W-:Y:S04]  /*f81f0*/  STL.64 [R1+0x38], R14 ;  /* 0x0000380e01007387 */ /* 0x000fe80000100a00 */
[----:B------:R-:W0:Y:S01]  /*f8200*/  LDS.128 R12, [R26+0x400] ;  /* 0x000400001a0c7984 */ /* 0x000e220000000c00 */
[----:B------:R-:W-:Y:S06]  /*f8210*/  BAR.SYNC.DEFER_BLOCKING 0x0 ;  /* 0x0000000000007b1d */ /* 0x000fec0000010000 */
[----:B------:R-:W-:Y:S04]  /*f8220*/  STSM.16.M88.4 [R28], R8 ;  /* 0x000000081c007844 */ /* 0x000fe80000000200 */
[----:B0-----:R-:W-:Y:S04]  /*f8230*/  STL.64 [R1+0x20], R12 ;  /* 0x0000200c01007387 */ /* 0x001fe80000100a00 */
[----:B------:R0:W-:Y:S04]  /*f8240*/  STL.64 [R1+0x28], R14 ;  /* 0x0000280e01007387 */ /* 0x0001e80000100a00 */
[----:B0-----:R-:W2:Y:S04]  /*f8250*/  LDL.LU.64 R14, [R1+0x3a70] ;  /* 0x003a7000010e7983 */ /* 0x001ea80000300a00 */
[----:B------:R-:W3:Y:S04]  /*f8260*/  LDL.LU.64 R12, [R1+0x3a68] ;  /* 0x003a6800010c7983 */ /* 0x000ee80000300a00 */
[----:B------:R-:W2:Y:S04]  /*f8270*/  LDL.LU.64 R10, [R1+0x3a60] ;  /* 0x003a6000010a7983 */ /* 0x000ea80000300a00 */
[----:B------:R-:W2:Y:S04]  /*f8280*/  LDL.LU.64 R8, [R1+0x3a58] ;  /* 0x003a580001087983 */ /* 0x000ea80000300a00 */
[----:B--2---:R0:W-:Y:S04]  /*f8290*/  STSM.16.M88.4 [R28+0x200], R8 ;  /* 0x000200081c007844 */ /* 0x0041e80000000200 */
[----:B0-----:R-:W2:Y:S04]  /*f82a0*/  LDL.LU.64 R10, [R1+0x3a50] ;  /* 0x003a5000010a7983 */ /* 0x001ea80000300a00 */
[----:B------:R-:W2:Y:S01]  /*f82b0*/  LDL.LU.64 R8, [R1+0x3a48] ;  /* 0x003a480001087983 */ /* 0x000ea20000300a00 */
[----:B---3--:R-:W-:-:S02]  /*f82c0*/  PRMT R13, R13, 0x5410, R19 ;  /* 0x000054100d0d7816 */ /* 0x008fc40000000013 */
[----:B------:R-:W-:Y:S01]  /*f82d0*/  PRMT R14, R14, 0x5410, R0 ;  /* 0x000054100e0e7816 */ /* 0x000fe20000000000 */
        /* <DEDUP_REMOVED lines=8> */
[----:B------:R-:W-:-:S02]  /*f8360*/  PRMT R11, R17, 0x5410, R16 ;  /* 0x00005410110b7816 */ /* 0x000fc40000000010 */
[----:B--2---:R-:W-:Y:S02]  /*f8370*/  PRMT R12, R12, 0x5410, R18 ;  /* 0x000054100c0c7816 */ /* 0x004fe40000000012 */
[----:B------:R-:W0:Y:S04]  /*f8380*/  LDS.128 R16, [R26] ;  /* 0x000000001a107984 */ /* 0x000e280000000c00 */
[----:B0-----:R-:W-:Y:S04]  /*f8390*/  STL.64 [R1+0x10], R16 ;  /* 0x0000101001007387 */ /* 0x001fe80000100a00 */
[----:B------:R-:W-:Y:S04]  /*f83a0*/  STL.64 [R1+0x18], R18 ;  /* 0x0000181201007387 */ /* 0x000fe80000100a00 */
[----:B------:R-:W0:Y:S01]  /*f83b0*/  LDS.128 R16, [R26+0x400] ;  /* 0x000400001a107984 */ /* 0x000e220000000c00 */
[----:B------:R-:W-:Y:S06]  /*f83c0*/  BAR.SYNC.DEFER_BLOCKING 0x0 ;  /* 0x0000000000007b1d */ /* 0x000fec0000010000 */
[----:B------:R1:W-:Y:S04]  /*f83d0*/  STSM.16.M88.4 [R28], R12 ;  /* 0x0000000c1c007844 */ /* 0x0003e80000000200 */
[----:B0-----:R-:W-:Y:S04]  /*f83e0*/  STL.64 [R1], R16 ;  /* 0x0000001001007387 */ /* 0x001fe80000100a00 */
[----:B------:R0:W-:Y:S01]  /*f83f0*/  STL.64 [R1+0x8], R18 ;  /* 0x0000081201007387 */ /* 0x0001e20000100a00 */
[----:B-1----:R-:W-:-:S03]  /*f8400*/  PRMT R13, R4, 0x5410, R27 ;  /* 0x00005410040d7816 */ /* 0x002fc6000000001b */
[----:B0-----:R-:W2:Y:S04]  /*f8410*/  LDL.LU.64 R18, [R1+0x3a30] ;  /* 0x003a300001127983 */ /* 0x001ea80000300a00 */
[----:B------:R-:W3:Y:S01]  /*f8420*/  LDL.LU R27, [R1+0xa28] ;  /* 0x000a2800011b7983 */ /* 0x000ee20000300800 */
[----:B------:R-:W-:-:S03]  /*f8430*/  PRMT R12, R2, 0x5410, R25 ;  /* 0x00005410020c7816 */ /* 0x000fc60000000019 */
[----:B---3--:R0:W-:Y:S04]  /*f8440*/  STL [R1+0x3a14], R27 ;  /* 0x003a141b01007387 */ /* 0x0081e80000100800 */
[----:B0-----:R-:W3:Y:S04]  /*f8450*/  LDL.LU R27, [R1+0xa2c] ;  /* 0x000a2c00011b7983 */ /* 0x001ee80000300800 */
[----:B------:R-:W2:Y:S04]  /*f8460*/  LDL.LU R2, [R1+0xa24] ;  /* 0x000a240001027983 */ /* 0x000ea80000300800 */
[----:B--2---:R0:W-:Y:S04]  /*f8470*/  STL [R1+0x3a10], R2 ;  /* 0x003a100201007387 */ /* 0x0041e80000100800 */
[----:B0-----:R-:W2:Y:S04]  /*f8480*/  LDL.LU R2, [R1+0x884] ;  /* 0x0008840001027983 */ /* 0x001ea80000300800 */
[----:B------:R4:W-:Y:S01]  /*f8490*/  STSM.16.M88.4 [R28+0x200], R8 ;  /* 0x000200081c007844 */ /* 0x0009e20000000200 */
[----:B------:R-:W-:-:S02]  /*f84a0*/  PRMT R14, R6, 0x5410, R5 ;  /* 0x00005410060e7816 */ /* 0x000fc40000000005 */
[----:B------:R-:W-:Y:S01]  /*f84b0*/  PRMT R15, R7, 0x5410, R29 ;  /* 0x00005410070f7816 */ /* 0x000fe2000000001d */
[----:B------:R-:W-:Y:S01]  /*f84c0*/  BAR.SYNC.DEFER_BLOCKING 0x0 ;  /* 0x0000000000007b1d */ /* 0x000fe20000010000 */
[----:B----4-:R-:W-:Y:S02]  /*f84d0*/  PRMT R11, R21, 0x5410, R20 ;  /* 0x00005410150b7816 */ /* 0x010fe40000000014 */
[----:B------:R-:W-:-:S03]  /*f84e0*/  PRMT R10, R23, 0x5410, R22 ;  /* 0x00005410170a7816 */ /* 0x000fc60000000016 */
[----:B------:R-:W0:Y:S04]  /*f84f0*/  LDS.128 R20, [R26] ;  /* 0x000000001a147984 */ /* 0x000e280000000c00 */
[----:B--2---:R1:W-:Y:S04]  /*f8500*/  STL [R1+0x3a18], R2 ;  /* 0x003a180201007387 */ /* 0x0043e80000100800 */
[----:B-1----:R-:W3:Y:S04]  /*f8510*/  LDL.LU R2, [R1+0x888] ;  /* 0x0008880001027983 */ /* 0x002ee80000300800 */
        /* <DEDUP_REMOVED lines=10> */
[----:B------:R2:W-:Y:S04]  /*f85c0*/  STL.64 [R1+0x3a20], R4 ;  /* 0x003a200401007387 */ /* 0x0005e80000100a00 */
[----:B0-----:R-:W-:Y:S04]  /*f85d0*/  STL.64 [R1+0x350], R20 ;  /* 0x0003501401007387 */ /* 0x001fe80000100a00 */
[----:B------:R-:W-:Y:S04]  /*f85e0*/  STL.64 [R1+0x358], R22 ;  /* 0x0003581601007387 */ /* 0x000fe80000100a00 */
[----:B------:R-:W0:Y:S01]  /*f85f0*/  LDS.128 R20, [R26+0x400] ;  /* 0x000400001a147984 */ /* 0x000e220000000c00 */
[----:B-1----:R-:W-:-:S02]  /*f8600*/  IMAD.MOV.U32 R6, RZ, RZ, R10 ;  /* 0x000000ffff067224 */ /* 0x002fc400078e000a */
[----:B--2---:R-:W-:Y:S01]  /*f8610*/  IMAD.MOV.U32 R5, RZ, RZ, R11 ;  /* 0x000000ffff057224 */ /* 0x004fe200078e000b */
[----:B------:R-:W-:Y:S06]  /*f8620*/  BAR.SYNC.DEFER_BLOCKING 0x0 ;  /* 0x0000000000007b1d */ /* 0x000fec0000010000 */
[----:B0-----:R-:W-:Y:S04]  /*f8630*/  STL.64 [R1+0x3e0], R20 ;  /* 0x0003e01401007387 */ /* 0x001fe80000100a00 */
[----:B------:R-:W-:Y:S04]  /*f8640*/  STL.64 [R1+0x3e8], R22 ;  /* 0x0003e81601007387 */ /* 0x000fe80000100a00 */
[----:B------:R-:W2:Y:S04]  /*f8650*/  LDL.LU R10, [R1+0x8a8] ;  /* 0x0008a800010a7983 */ /* 0x000ea80000300800 */
[----:B------:R-:W2:Y:S01]  /*f8660*/  LDL.LU R11, [R1+0xa48] ;  /* 0x000a4800010b7983 */ /* 0x000ea20000300800 */
[----:B------:R-:W-:-:S03]  /*f8670*/  PRMT R17, R18, 0x5410, R19 ;  /* 0x0000541012117816 */ /* 0x000fc60000000013 */
[----:B------:R-:W-:Y:S01]  /*f8680*/  STSM.16.M88.4 [R28], R12 ;  /* 0x0000000c1c007844 */ /* 0x000fe20000000200 */
[----:B------:R-:W-:Y:S01]  /*f8690*/  PRMT R3, R3, 0x5410, R24 ;  /* 0x0000541003037816 */ /* 0x000fe20000000018 */
[----:B------:R-:W-:-:S04]  /*f86a0*/  IMAD.MOV.U32 R4, RZ, RZ, R17 ;  /* 0x000000ffff047224 */ /* 0x000fc800078e0011 */
[----:B------:R-:W-:Y:S01]  /*f86b0*/  IMAD.MOV.U32 R7, RZ, RZ, R3 ;  /* 0x000000ffff077224 */ /* 0x000fe200078e0003 */
[----:B---3--:R-:W-:-:S04]  /*f86c0*/  PRMT R27, R27, 0x5410, R2 ;  /* 0x000054101b1b7816 */ /* 0x008fc80000000002 */
[----:B------:R-:W-:Y:S01]  /*f86d0*/  STSM.16.M88.4 [R28+0x200], R4 ;  /* 0x000200041c007844 */ /* 0x000fe20000000200 */
[----:B----4-:R-:W-:Y:S01]  /*f86e0*/  PRMT R9, R9, 0x5410, R0 ;  /* 0x0000541009097816 */ /* 0x010fe20000000000 */
[----:B------:R-:W-:Y:S06]  /*f86f0*/  BAR.SYNC.DEFER_BLOCKING 0x0 ;  /* 0x0000000000007b1d */ /* 0x000fec0000010000 */
[----:B--2---:R0:W-:Y:S04]  /*f8700*/  STL.64 [R1+0x3a00], R10 ;  /* 0x003a000a01007387 */ /* 0x0041e80000100a00 */
        /* <DEDUP_REMOVED lines=16> */
[----:B------:R-:W2:Y:S04]  /*f8810*/  LDL.LU.64 R6, [R1+0x3a28] ;  /* 0x003a280001067983 */ /* 0x000ea80000300a00 */
[----:B------:R-:W2:Y:S04]  /*f8820*/  LDL.LU.64 R4, [R1+0x3a20] ;  /* 0x003a200001047983 */ /* 0x000ea80000300a00 */
[----:B------:R-:W2:Y:S04]  /*f8830*/  LDL.LU R2, [R1+0x3a18] ;  /* 0x003a180001027983 */ /* 0x000ea80000300800 */
[----:B------:R0:W-:Y:S04]  /*f8840*/  STL [R1+0x370], R27 ;  /* 0x0003701b01007387 */ /* 0x0001e80000100800 */
[----:B0-----:R-:W2:Y:S02]  /*f8850*/  LDL.LU R27, [R1+0x3a14] ;  /* 0x003a1400011b7983 */ /* 0x001ea40000300800 */
[----:B--2---:R-:W-:-:S02]  /*f8860*/  PRMT R27, R27, 0x5410, R2 ;  /* 0x000054101b1b7816 */ /* 0x004fc40000000002 */
[----:B------:R-:W2:Y:S01]  /*f8870*/  LDL.LU R2, [R1+0x3a10] ;  /* 0x003a100001027983 */ /* 0x000ea20000300800 */
[----:B---3--:R-:W-:Y:S02]  /*f8880*/  PRMT R8, R8, 0x5410, R11 ;  /* 0x0000541008087816 */ /* 0x008fe4000000000b */
[----:B------:R-:W-:Y:S02]  /*f8890*/  PRMT R11, R6, 0x5410, R5 ;  /* 0x00005410060b7816 */ /* 0x000fe40000000005 */
[----:B------:R-:W-:Y:S02]  /*f88a0*/  PRMT R0, R7, 0x5410, R29 ;  /* 0x0000541007007816 */ /* 0x000fe4000000001d */
[----:B--2---:R-:W-:Y:S02]  /*f88b0*/  PRMT R2, R2, 0x5410, R10 ;  /* 0x0000541002027816 */ /* 0x004fe4000000000a */
[----:B------:R-:W-:Y:S02]  /*f88c0*/  PRMT R10, R4, 0x5410, R16 ;  /* 0x00005410040a7816 */ /* 0x000fe40000000010 */
[----:B------:R-:W0:Y:S04]  /*f88d0*/  LDS.128 R4, [R26] ;  /* 0x000000001a047984 */ /* 0x000e280000000c00 */
[----:B0-----:R-:W-:Y:S04]  /*f88e0*/  STL.64 [R1+0x3d0], R4 ;  /* 0x0003d00401007387 */ /* 0x001fe80000100a00 */
[----:B------:R-:W-:Y:S04]  /*f88f0*/  STL.64 [R1+0x3d8], R6 ;  /* 0x0003d80601007387 */ /* 0x000fe80000100a00 */
[----:B------:R-:W0:Y:S04]  /*f8900*/  LDS.128 R4, [R26+0x400] ;  /* 0x000400001a047984 */ /* 0x000e280000000c00 */
[----:B------:R-:W2:Y:S01]  /*f8910*/  LDL.LU R16, [R1+0x8c8] ;  /* 0x0008c80001107983 */ /* 0x000ea20000300800 */
[----:B------:R-:W-:Y:S06]  /*f8920*/  BAR.SYNC.DEFER_BLOCKING 0x0 ;  /* 0x0000000000007b1d */ /* 0x000fec0000010000 */
[----:B0-----:R0:W-:Y:S04]  /*f8930*/  STL.64 [R1+0x3c0], R4 ;  /* 0x0003c00401007387 */ /* 0x0011e80000100a00 */
[----:B------:R1:W-:Y:S04]  /*f8940*/  STL.64 [R1+0x3c8], R6 ;  /* 0x0003c80601007387 */ /* 0x0003e80000100a00 */
[----:B0-----:R-:W3:Y:S04]  /*f8950*/  LDL.LU R4, [R1+0xa64] ;  /* 0x000a640001047983 */ /* 0x001ee80000300800 */
[----:B------:R-:W3:Y:S04]  /*f8960*/  LDL.LU R5, [R1+0x8c4] ;  /* 0x0008c40001057983 */ /* 0x000ee80000300800 */
[----:B-1----:R-:W2:Y:S04]  /*f8970*/  LDL.LU R6, [R1+0xa58] ;  /* 0x000a580001067983 */ /* 0x002ea80000300800 */
[----:B------:R-:W2:Y:S04]  /*f8980*/  LDL.LU R29, [R1+0x8bc] ;  /* 0x0008bc00011d7983 */ /* 0x000ea80000300800 */
[----:B------:R-:W2:Y:S04]  /*f8990*/  LDL.LU R7, [R1+0xa54] ;  /* 0x000a540001077983 */ /* 0x000ea80000300800 */
[----:B------:R-:W-:Y:S04]  /*f89a0*/  STSM.16.M88.4 [R28], R8 ;  /* 0x000000081c007844 */ /* 0x000fe80000000200 */
[----:B--2---:R-:W-:Y:S04]  /*f89b0*/  STL.64 [R1+0x39f8], R6 ;  /* 0x0039f80601007387 */ /* 0x004fe80000100a00 */
[----:B---3--:R0:W-:Y:S04]  /*f89c0*/  STL.64 [R1+0x39f0], R4 ;  /* 0x0039f00401007387 */ /* 0x0081e80000100a00 */
[----:B0-----:R-:W2:Y:S01]  /*f89d0*/  LDL.LU R4, [R1+0x370] ;  /* 0x0003700001047983 */ /* 0x001ea20000300800 */
[----:B------:R-:W-:-:S02]  /*f89e0*/  IMAD.MOV.U32 R5, RZ, RZ, R27 ;  /* 0x000000ffff057224 */ /* 0x000fc400078e001b */
[----:B------:R-:W-:Y:S01]  /*f89f0*/  IMAD.MOV.U32 R6, RZ, RZ, R2 ;  /* 0x000000ffff067224 */ /* 0x000fe200078e0002 */
[----:B------:R-:W3:Y:S04]  /*f8a00*/  LDL.LU R27, [R1+0x3a0c] ;  /* 0x003a0c00011b7983 */ /* 0x000ee80000300800 */
[----:B------:R-:W3:Y:S04]  /*f8a10*/  LDL.LU R2, [R1+0x3a08] ;  /* 0x003a080001027983 */ /* 0x000ee80000300800 */
[----:B------:R-:W3:Y:S01]  /*f8a20*/  LDL.LU.64 R10, [R1+0x3a00] ;  /* 0x003a0000010a7983 */ /* 0x000ee20000300a00 */
[----:B------:R-:W-:Y:S01]  /*f8a30*/  IMAD.MOV.U32 R7, RZ, RZ, R0 ;  /* 0x000000ffff077224 */ /* 0x000fe200078e0000 */
[----:B----4-:R-:W-:-:S02]  /*f8a40*/  PRMT R9, R13, 0x5410, R12 ;  /* 0x000054100d097816 */ /* 0x010fc4000000000c */
[----:B------:R-:W-:Y:S02]  /*f8a50*/  PRMT R12, R20, 0x5410, R18 ;  /* 0x00005410140c7816 */ /* 0x000fe40000000012 */
[----:B------:R-:W-:Y:S01]  /*f8a60*/  PRMT R13, R22, 0x5410, R21 ;  /* 0x00005410160d7816 */ /* 0x000fe20000000015 */
[----:B--2---:R-:W-:Y:S01]  /*f8a70*/  STSM.16.M88.4 [R28+0x200], R4 ;  /* 0x000200041c007844 */ /* 0x004fe20000000200 */
[----:B------:R-:W-:Y:S06]  /*f8a80*/  BAR.SYNC.DEFER_BLOCKING 0x0 ;  /* 0x0000000000007b1d */ /* 0x000fec0000010000 */
[----:B------:R-:W0:Y:S01]  /*f8a90*/  LDS.128 R4, [R26] ;  /* 0x000000001a047984 */ /* 0x000e220000000c00 */
[----:B---3--:R-:W-:-:S02]  /*f8aa0*/  PRMT R8, R11, 0x5410, R10 ;  /* 0x000054100b087816 */ /* 0x008fc4000000000a */
[----:B------:R-:W-:Y:S02]  /*f8ab0*/  PRMT R11, R19, 0x5410, R17 ;  /* 0x00005410130b7816 */ /* 0x000fe40000000011 */
[----:B------:R-:W2:Y:S01]  /*f8ac0*/  LDL.LU R17, [R1+0x8b8] ;  /* 0x0008b80001117983 */ /* 0x000ea20000300800 */
[----:B------:R-:W-:-:S03]  /*f8ad0*/  PRMT R10, R15, 0x5410, R14 ;  /* 0x000054100f0a7816 */ /* 0x000fc6000000000e */
[----:B------:R-:W2:Y:S01]  /*f8ae0*/  LDL.LU R19, [R1+0xa60] ;  /* 0x000a600001137983 */ /* 0x000ea20000300800 */
[----:B------:R-:W-:-:S03]  /*f8af0*/  PRMT R14, R24, 0x5410, R23 ;  /* 0x00005410180e7816 */ /* 0x000fc60000000017 */
[----:B------:R-:W3:Y:S04]  /*f8b00*/  LDL.LU R18, [R1+0x8b4] ;  /* 0x0008b40001127983 */ /* 0x000ee80000300800 */
[----:B------:R-:W3:Y:S01]  /*f8b10*/  LDL.LU R20, [R1+0xa5c] ;  /* 0x000a5c0001147983 */ /* 0x000ee20000300800 */
[----:B------:R-:W-:-:S03]  /*f8b20*/  PRMT R15, R3, 0x5410, R25 ;  /* 0x00005410030f7816 */ /* 0x000fc60000000019 */
[----:B------:R-:W4:Y:S04]  /*f8b30*/  LDL.LU R21, [R1+0x8b0] ;  /* 0x0008b00001157983 */ /* 0x000f280000300800 */
[----:B------:R-:W4:Y:S04]  /*f8b40*/  LDL.LU R22, [R1+0xa50] ;  /* 0x000a500001167983 */ /* 0x000f280000300800 */
        /* <DEDUP_REMOVED lines=8> */
[----:B0-----:R-:W-:Y:S04]  /*f8bd0*/  STL.64 [R1+0x3a0], R4 ;  /* 0x0003a00401007387 */ /* 0x001fe80000100a00 */
[----:B------:R0:W-:Y:S04]  /*f8be0*/  STL.64 [R1+0x3a8], R6 ;  /* 0x0003a80601007387 */ /* 0x0001e80000100a00 */
[----:B0-----:R-:W2:Y:S04]  /*f8bf0*/  LDL.LU.64 R6, [R1+0x39f8] ;  /* 0x0039f80001067983 */ /* 0x001ea80000300a00 */
[----:B------:R-:W3:Y:S04]  /*f8c00*/  LDL.LU.64 R4, [R1+0x39f0] ;  /* 0x0039f00001047983 */ /* 0x000ee80000300a00 */
[----:B------:R-:W-:Y:S04]  /*f8c10*/  STSM.16.M88.4 [R28], R12 ;  /* 0x0000000c1c007844 */ /* 0x000fe80000000200 */
[----:B------:R0:W-:Y:S01]  /*f8c20*/  STSM.16.M88.4 [R28+0x200], R8 ;  /* 0x000200081c007844 */ /* 0x0001e20000000200 */
[----:B------:R-:W-:Y:S01]  /*f8c30*/  BAR.SYNC.DEFER_BLOCKING 0x0 ;  /* 0x0000000000007b1d */ /* 0x000fe20000010000 */
[----:B--2---:R-:W-:-:S02]  /*f8c40*/  PRMT R0, R7, 0x5410, R29 ;  /* 0x0000541007007816 */ /* 0x004fc4000000001d */
[----:B---3--:R-:W-:-:S03]  /*f8c50*/  PRMT R5, R6, 0x5410, R5 ;  /* 0x0000541006057816 */ /* 0x008fc60000000005 */
[----:B------:R-:W2:Y:S04]  /*f8c60*/  LDL.LU R6, [R1+0x8e8] ;  /* 0x0008e80001067983 */ /* 0x000ea80000300800 */
[----:B0-----:R-:W3:Y:S04]  /*f8c70*/  LDL.LU R8, [R1+0xa80] ;  /* 0x000a800001087983 */ /* 0x001ee80000300800 */
[----:B------:R-:W2:Y:S04]  /*f8c80*/  LDL.LU R29, [R1+0x8e4] ;  /* 0x0008e400011d7983 */ /* 0x000ea80000300800 */
[----:B------:R-:W3:Y:S04]  /*f8c90*/  LDL.LU R9, [R1+0xa7c] ;  /* 0x000a7c0001097983 */ /* 0x000ee80000300800 */
[----:B------:R-:W2:Y:S04]  /*f8ca0*/  LDL.LU R7, [R1+0x8dc] ;  /* 0x0008dc0001077983 */ /* 0x000ea80000300800 */
[----:B--2---:R0:W-:Y:S04]  /*f8cb0*/  STL.64 [R1+0x39c8], R6 ;  /* 0x0039c80601007387 */ /* 0x0041e80000100a00 */
[----:B------:R-:W2:Y:S04]  /*f8cc0*/  LDL.LU R10, [R1+0xa78] ;  /* 0x000a7800010a7983 */ /* 0x000ea80000300800 */
[----:B------:R-:W2:Y:S01]  /*f8cd0*/  LDL.LU R11, [R1+0xa74] ;  /* 0x000a7400010b7983 */ /* 0x000ea20000300800 */
[----:B0-----:R-:W-:-:S03]  /*f8ce0*/  IMAD.MOV.U32 R6, RZ, RZ, R0 ;  /* 0x000000ffff067224 */ /* 0x001fc600078e0000 */
[----:B--2---:R4:W-:Y:S04]  /*f8cf0*/  STL.64 [R1+0x39d8], R10 ;  /* 0x0039d80a01007387 */ /* 0x0049e80000100a00 */
[----:B---3--:R0:W-:Y:S04]  /*f8d00*/  STL.64 [R1+0x39d0], R8 ;  /* 0x0039d00801007387 */ /* 0x0081e80000100a00 */
[----:B------:R-:W2:Y:S01]  /*f8d10*/  LDL.LU R12, [R1+0xa70] ;  /* 0x000a7000010c7983 */ /* 0x000ea20000300800 */
[----:B----4-:R-:W-:-:S03]  /*f8d20*/  PRMT R10, R22, 0x5410, R21 ;  /* 0x00005410160a7816 */ /* 0x010fc60000000015 */
[----:B------:R-:W3:Y:S01]  /*f8d30*/  LDL.LU R13, [R1+0xa6c] ;  /* 0x000a6c00010d7983 */ /* 0x000ee20000300800 */
[----:B------:R-:W-:Y:S02]  /*f8d40*/  PRMT R11, R24, 0x5410, R23 ;  /* 0x00005410180b7816 */ /* 0x000fe40000000017 */
[----:B0-----:R-:W-:Y:S01]  /*f8d50*/  PRMT R8, R19, 0x5410, R17 ;  /* 0x0000541013087816 */ /* 0x001fe20000000011 */
[----:B------:R-:W4:Y:S01]  /*f8d60*/  LDL.LU R0, [R1+0x3fc] ;  /* 0x0003fc0001007983 */ /* 0x000f220000300800 */
[----:B------:R-:W-:-:S03]  /*f8d70*/  PRMT R9, R20, 0x5410, R18 ;  /* 0x0000541014097816 */ /* 0x000fc60000000012 */
[----:B------:R-:W-:Y:S04]  /*f8d80*/  STL.64 [R1+0x39e8], R10 ;  /* 0x0039e80a01007387 */ /* 0x000fe80000100a00 */
[----:B------:R-:W-:Y:S04]  /*f8d90*/  STL.64 [R1+0x39e0], R8 ;  /* 0x0039e00801007387 */ /* 0x000fe80000100a00 */
[----:B------:R-:W2:Y:S01]  /*f8da0*/  LDL.LU.64 R14, [R1+0x2bc0] ;  /* 0x002bc000010e7983 */ /* 0x000ea20000300a00 */
[----:B------:R-:W-:-:S03]  /*f8db0*/  PRMT R4, R4, 0x5410, R16 ;  /* 0x0000541004047816 */ /* 0x000fc60000000010 */
[----:B------:R-:W0:Y:S04]  /*f8dc0*/  LDS.128 R8, [R26] ;  /* 0x000000001a087984 */ /* 0x000e280000000c00 */
[----:B--2---:R1:W-:Y:S04]  /*f8dd0*/  STL.64 [R1+0x3998], R14 ;  /* 0x0039980e01007387 */ /* 0x0043e80000100a00 */
[----:B-1----:R-:W2:Y:S04]  /*f8de0*/  LDL.LU R14, [R1+0x8cc] ;  /* 0x0008cc00010e7983 */ /* 0x002ea80000300800 */
[----:B------:R-:W2:Y:S04]  /*f8df0*/  LDL.LU R15, [R1+0xa68] ;  /* 0x000a6800010f7983 */ /* 0x000ea80000300800 */
[----:B------:R-:W2:Y:S04]  /*f8e00*/  LDL.LU.64 R16, [R1+0x2bb0] ;  /* 0x002bb00001107983 */ /* 0x000ea80000300a00 */
[----:B------:R-:W2:Y:S01]  /*f8e10*/  LDL.LU.64 R18, [R1+0x2bb8] ;  /* 0x002bb80001127983 */ /* 0x000ea20000300a00 */
[----:B------:R-:W-:-:S03]  /*f8e20*/  PRMT R7, R3, 0x5410, R25 ;  /* 0x0000541003077816 */ /* 0x000fc60000000019 */
[----:B--2---:R1:W-:Y:S04]  /*f8e30*/  STL.64 [R1+0x39a8], R18 ;  /* 0x0039a81201007387 */ /* 0x0043e80000100a00 */
[----:B-1----:R-:W2:Y:S04]  /*f8e40*/  LDL.LU R18, [R1+0x8d4] ;  /* 0x0008d40001127983 */ /* 0x002ea80000300800 */
[----:B------:R-:W3:Y:S04]  /*f8e50*/  LDL.LU R19, [R1+0x8d0] ;  /* 0x0008d00001137983 */ /* 0x000ee80000300800 */
[----:B------:R1:W-:Y:S04]  /*f8e60*/  STL.64 [R1+0x39a0], R16 ;  /* 0x0039a01001007387 */ /* 0x0003e80000100a00 */
[----:B-1----:R-:W2:Y:S04]  /*f8e70*/  LDL R16, [R1+0xa0] ;  /* 0x0000a00001107983 */ /* 0x002ea80000100800 */
[----:B------:R-:W2:Y:S04]  /*f8e80*/  LDL.LU R17, [R1+0x8d8] ;  /* 0x0008d80001117983 */ /* 0x000ea80000300800 */
[----:B------:R-:W2:Y:S04]  /*f8e90*/  LDL.LU R3, [R1+0x344] ;  /* 0x0003440001037983 */ /* 0x000ea80000300800 */
[----:B------:R-:W2:Y:S04]  /*f8ea0*/  LDL.LU.64 R20, [R1+0x2ba8] ;  /* 0x002ba80001147983 */ /* 0x000ea80000300a00 */
[----:B0-----:R-:W-:Y:S04]  /*f8eb0*/  STL.64 [R1+0x390], R8 ;  /* 0x0003900801007387 */ /* 0x001fe80000100a00 */
[----:B------:R-:W-:Y:S04]  /*f8ec0*/  STL.64 [R1+0x398], R10 ;  /* 0x0003980a01007387 */ /* 0x000fe80000100a00 */
[----:B------:R-:W0:Y:S04]  /*f8ed0*/  LDS.128 R8, [R26+0x400] ;  /* 0x000400001a087984 */ /* 0x000e280000000c00 */
[----:B0-----:R-:W-:Y:S04]  /*f8ee0*/  STL.64 [R1+0x380], R8 ;  /* 0x0003800801007387 */ /* 0x001fe80000100a00 */
[----:B------:R0:W-:Y:S04]  /*f8ef0*/  STL.64 [R1+0x388], R10 ;  /* 0x0003880a01007387 */ /* 0x0001e80000100a00 */
[----:B0-----:R-:W2:Y:S04]  /*f8f00*/  LDL.LU.64 R10, [R1+0x39e8] ;  /* 0x0039e800010a7983 */ /* 0x001ea80000300a00 */
[----:B------:R-:W2:Y:S01]  /*f8f10*/  LDL.LU.64 R8, [R1+0x39e0] ;  /* 0x0039e00001087983 */ /* 0x000ea20000300a00 */
[----:B------:R-:W-:Y:S06]  /*f8f20*/  BAR.SYNC.DEFER_BLOCKING 0x0 ;  /* 0x0000000000007b1d */ /* 0x000fec0000010000 */
[----:B------:R-:W3:Y:S04]  /*f8f30*/  LDL.LU.64 R22, [R1+0x2ba0] ;  /* 0x002ba00001167983 */ /* 0x000ee80000300a00 */
[----:B------:R-:W3:Y:S04]  /*f8f40*/  LDL.LU.64 R24, [R1+0x2b98] ;  /* 0x002b980001187983 */ /* 0x000ee80000300a00 */
[----:B--2---:R0:W-:Y:S04]  /*f8f50*/  STSM.16.M88.4 [R28], R8 ;  /* 0x000000081c007844 */ /* 0x0041e80000000200 */
[----:B------:R1:W-:Y:S04]  /*f8f60*/  STSM.16.M88.4 [R28+0x200], R4 ;  /* 0x000200041c007844 */ /* 0x0003e80000000200 */
[----:B0-----:R-:W2:Y:S04]  /*f8f70*/  LDL.LU.64 R10, [R1+0x39d8] ;  /* 0x0039d800010a7983 */ /* 0x001ea80000300a00 */
[----:B------:R-:W2:Y:S04]  /*f8f80*/  LDL.LU.64 R8, [R1+0x39d0] ;  /* 0x0039d00001087983 */ /* 0x000ea80000300a00 */
[----:B-1----:R-:W4:Y:S04]  /*f8f90*/  LDL.LU.64 R6, [R1+0x39c8] ;  /* 0x0039c80001067983 */ /* 0x002f280000300a00 */
[----:B------:R-:W4:Y:S01]  /*f8fa0*/  LDL.LU.64 R4, [R1+0x2b90] ;  /* 0x002b900001047983 */ /* 0x000f220000300a00 */
[----:B------:R-:W-:Y:S01]  /*f8fb0*/  ISETP.LT.AND P6, PT, R16, UR27, !P6 ;  /* 0x0000001b10007c0c */ /* 0x000fe2000f7c1270 */
[----:B------:R-:W0:Y:S01]  /*f8fc0*/  LDCU UR27, c[0x0][0x39c] ;  /* 0x00007380ff1b77ac */ /* 0x000e220008000800 */
[----:B------:R-:W-:-:S02]  /*f8fd0*/  PRMT R12, R12, 0x5410, R18 ;  /* 0x000054100c0c7816 */ /* 0x000fc40000000012 */
[----:B---3--:R-:W-:Y:S02]  /*f8fe0*/  PRMT R13, R13, 0x5410, R19 ;  /* 0x000054100d0d7816 */ /* 0x008fe40000000013 */
[----:B------:R-:W-:Y:S01]  /*f8ff0*/  PRMT R14, R15, 0x5410, R14 ;  /* 0x000054100f0e7816 */ /* 0x000fe2000000000e */
[----:B------:R-:W-:Y:S01]  /*f9000*/  BAR.SYNC.DEFER_BLOCKING 0x0 ;  /* 0x0000000000007b1d */ /* 0x000fe20000010000 */
[----:B--2---:R-:W-:Y:S02]  /*f9010*/  PRMT R9, R9, 0x5410, R29 ;  /* 0x0000541009097816 */ /* 0x004fe4000000001d */
[----:B----4-:R-:W-:-:S03]  /*f9020*/  PRMT R8, R8, 0x5410, R6 ;  /* 0x0000541008087816 */ /* 0x010fc60000000006 */
[----:B------:R-:W2:Y:S01]  /*f9030*/  LDL.LU R6, [R1+0x39c0] ;  /* 0x0039c00001067983 */ /* 0x000ea20000300800 */
[----:B------:R-:W-:-:S03]  /*f9040*/  PRMT R10, R10, 0x5410, R7 ;  /* 0x000054100a0a7816 */ /* 0x000fc60000000007 */
[----:B------:R-:W3:Y:S04]  /*f9050*/  LDL.LU R29, [R1+0x39bc] ;  /* 0x0039bc00011d7983 */ /* 0x000ee80000300800 */
[----:B------:R-:W4:Y:S01]  /*f9060*/  LDL.LU R7, [R1+0x39b8] ;  /* 0x0039b80001077983 */ /* 0x000f220000300800 */
[----:B------:R-:W-:-:S03]  /*f9070*/  PRMT R11, R11, 0x5410, R17 ;  /* 0x000054100b0b7816 */ /* 0x000fc60000000011 */
[----:B------:R-:W1:Y:S01]  /*f9080*/  LDS.128 R16, [R26] ;  /* 0x000000001a107984 */ /* 0x000e620000000c00 */
[----:B----4-:R-:W-:-:S03]  /*f9090*/  PRMT R15, R7, 0x5410, R0 ;  /* 0x00005410070f7816 */ /* 0x010fc60000000000 */
[----:B------:R-:W4:Y:S04]  /*f90a0*/  LDL.LU R7, [R1+0x39b4] ;  /* 0x0039b40001077983 */ /* 0x000f280000300800 */
[----:B-1----:R-:W-:Y:S04]  /*f90b0*/  STL.64 [R1+0x370], R16 ;  /* 0x0003701001007387 */ /* 0x002fe80000100a00 */
[----:B------:R-:W-:Y:S04]  /*f90c0*/  STL.64 [R1+0x378], R18 ;  /* 0x0003781201007387 */ /* 0x000fe80000100a00 */
[----:B------:R1:W0:Y:S01]  /*f90d0*/  LDS.128 R16, [R26+0x400] ;  /* 0x000400001a107984 */ /* 0x0002220000000c00 */
[----:B------:R-:W-:Y:S06]  /*f90e0*/  BAR.SYNC.DEFER_BLOCKING 0x0 ;  /* 0x0000000000007b1d */ /* 0x000fec0000010000 */
[----:B-1----:R-:W2:Y:S04]  /*f90f0*/  LDL.LU R26, [R1+0x39b0] ;  /* 0x0039b000011a7983 */ /* 0x002ea80000300800 */
[----:B------:R-:W-:Y:S04]  /*f9100*/  STSM.16.M88.4 [R28], R12 ;  /* 0x0000000c1c007844 */ /* 0x000fe80000000200 */
[----:B0-----:R-:W-:Y:S04]  /*f9110*/  STL.64 [R1+0x360], R16 ;  /* 0x0003601001007387 */ /* 0x001fe80000100a00 */
[----:B------:R0:W-:Y:S04]  /*f9120*/  STL.64 [R1+0x368], R18 ;  /* 0x0003681201007387 */ /* 0x0001e80000100a00 */
[----:B0-----:R-:W2:Y:S04]  /*f9130*/  LDL.LU.64 R18, [R1+0x39a8] ;  /* 0x0039a80001127983 */ /* 0x001ea80000300a00 */
[----:B------:R-:W2:Y:S04]  /*f9140*/  LDL.LU.64 R16, [R1+0x39a0] ;  /* 0x0039a00001107983 */ /* 0x000ea80000300a00 */
[----:B------:R-:W2:Y:S04]  /*f9150*/  LDL.LU.64 R14, [R1+0x3998] ;  /* 0x00399800010e7983 */ /* 0x000ea80000300a00 */
[----:B------:R0:W-:Y:S01]  /*f9160*/  STSM.16.M88.4 [R28+0x200], R8 ;  /* 0x000200081c007844 */ /* 0x0001e20000000200 */
[C---:B---3--:R-:W-:Y:S01]  /*f9170*/  PRMT R0, R29.reuse, 0x7770, RZ ;  /* 0x000077701d007816 */ /* 0x048fe200000000ff */
[----:B------:R-:W-:Y:S01]  /*f9180*/  BAR.SYNC.DEFER_BLOCKING 0x0 ;  /* 0x0000000000007b1d */ /* 0x000fe20000010000 */
[----:B0-----:R-:W-:-:S05]  /*f9190*/  PRMT R28, R29, 0x7771, RZ ;  /* 0x000077711d1c7816 */ /* 0x001fca00000000ff */
[----:B------:R-:W3:Y:S04]  /*f91a0*/  LDL.LU.64 R8, [R1+0x3990] ;  /* 0x0039900001087983 */ /* 0x000ee80000300a00 */
[----:B--2---:R-:W-:Y:S04]  /*f91b0*/  @P6 STG.E.U8 desc[UR62][R14.64], R0 ;  /* 0x000000000e006986 */ /* 0x004fe8000c10113e */
[----:B------:R0:W-:Y:S02]  /*f91c0*/  @P5 STG.E.U8 desc[UR62][R16.64], R28 ;  /* 0x0000001c10005986 */ /* 0x0001e4000c10113e */
[----:B0-----:R-:W-:-:S05]  /*f91d0*/  PRMT R28, R29, 0x7772, RZ ;  /* 0x000077721d1c7816 */ /* 0x001fca00000000ff */
[----:B------:R0:W-:Y:S02]  /*f91e0*/  @P4 STG.E.U8 desc[UR62][R18.64], R28 ;  /* 0x0000001c12004986 */ /* 0x0001e4000c10113e */
[----:B0-----:R-:W-:Y:S02]  /*f91f0*/  PRMT R28, R29, 0x7773, RZ ;  /* 0x000077731d1c7816 */ /* 0x001fe400000000ff */
[----:B------:R-:W2:Y:S04]  /*f9200*/  LDL.LU R29, [R1+0x3988] ;  /* 0x00398800011d7983 */ /* 0x000ea80000300800 */
[----:B------:R0:W-:Y:S02]  /*f9210*/  @P3 STG.E.U8 desc[UR62][R20.64], R28 ;  /* 0x0000001c14003986 */ /* 0x0001e4000c10113e */
[----:B0-----:R-:W-:-:S05]  /*f9220*/  PRMT R28, R3, 0x7770, RZ ;  /* 0x00007770031c7816 */ /* 0x001fca00000000ff */
[----:B------:R0:W-:Y:S02]  /*f9230*/  @P2 STG.E.U8 desc[UR62][R22.64], R28 ;  /* 0x0000001c16002986 */ /* 0x0001e4000c10113e */
[----:B0-----:R-:W-:-:S05]  /*f9240*/  PRMT R28, R3, 0x7771, RZ ;  /* 0x00007771031c7816 */ /* 0x001fca00000000ff */
[----:B------:R0:W-:Y:S04]  /*f9250*/  @P1 STG.E.U8 desc[UR62][R24.64], R28 ;  /* 0x0000001c18001986 */ /* 0x0001e8000c10113e */
[----:B0-----:R-:W2:Y:S01]  /*f9260*/  LDL.LU.64 R24, [R1+0x2b88] ;  /* 0x002b880001187983 */ /* 0x001ea20000300a00 */
[----:B----4-:R-:W-:Y:S02]  /*f9270*/  LOP3.LUT P6, RZ, R7, 0x100000, RZ, 0xc0, !PT ;  /* 0x0010000007ff7812 */ /* 0x010fe400078cc0ff */
[----:B------:R-:W-:Y:S01]  /*f9280*/  LOP3.LUT R26, R26, 0xefffffff, RZ, 0xc0, !PT ;  /* 0xefffffff1a1a7812 */ /* 0x000fe200078ec0ff */
[----:B------:R-:W4:Y:S10]  /*f9290*/  LDL.LU.64 R14, [R1+0x2b80] ;  /* 0x002b8000010e7983 */ /* 0x000f340000300a00 */
[----:B------:R-:W-:-:S02]  /*f92a0*/  @P6 LOP3.LUT R26, R26, 0x10000000, RZ, 0xfc, !PT ;  /* 0x100000001a1a6812 */ /* 0x000fc400078efcff */
[----:B------:R-:W-:Y:S02]  /*f92b0*/  LOP3.LUT P6, RZ, R7, 0x40000, RZ, 0xc0, !PT ;  /* 0x0004000007ff7812 */ /* 0x000fe400078cc0ff */
[----:B------:R-:W-:-:S11]  /*f92c0*/  LOP3.LUT R26, R26, 0xdfffffff, RZ, 0xc0, !PT ;  /* 0xdfffffff1a1a7812 */ /* 0x000fd600078ec0ff */
[----:B------:R-:W-:Y:S02]  /*f92d0*/  @P6 LOP3.LUT R26, R26, 0x20000000, RZ, 0xfc, !PT ;  /* 0x200000001a1a6812 */ /* 0x000fe400078efcff */
[----:B------:R-:W-:Y:S02]  /*f92e0*/  LOP3.LUT P6, RZ, R7, 0x10000, RZ, 0xc0, !PT ;  /* 0x0001000007ff7812 */ /* 0x000fe400078cc0ff */
[----:B------:R-:W-:Y:S02]  /*f92f0*/  LOP3.LUT R26, R26, 0xbfffffff, RZ, 0xc0, !PT ;  /* 0xbfffffff1a1a7812 */ /* 0x000fe400078ec0ff */
[----:B---3--:R-:W-:Y:S02]  /*f9300*/  LOP3.LUT P3, RZ, R8, 0x40000, RZ, 0xc0, !PT ;  /* 0x0004000008ff7812 */ /* 0x008fe4000786c0ff */
[----:B------:R-:W-:-:S07]  /*f9310*/  PRMT R28, R3, 0x7772, RZ ;  /* 0x00007772031c7816 */ /* 0x000fce00000000ff */
[----:B------:R-:W-:Y:S02]  /*f9320*/  @P6 LOP3.LUT R26, R26, 0x40000000, RZ, 0xfc, !PT ;  /* 0x400000001a1a6812 */ /* 0x000fe400078efcff */
[----:B------:R-:W-:Y:S02]  /*f9330*/  LOP3.LUT P6, RZ, R7, 0x4000, RZ, 0xc0, !PT ;  /* 0x0000400007ff7812 */ /* 0x000fe400078cc0ff */
[----:B------:R-:W-:Y:S01]  /*f9340*/  LOP3.LUT R26, R26, 0x7fffffff, RZ, 0xc0, !PT ;  /* 0x7fffffff1a1a7812 */ /* 0x000fe200078ec0ff */
[----:B------:R0:W-:Y:S10]  /*f9350*/  @P0 STG.E.U8 desc[UR62][R4.64], R28 ;  /* 0x0000001c04000986 */ /* 0x0001f4000c10113e */
[----:B------:R-:W-:Y:S01]  /*f9360*/  @P6 LOP3.LUT R26, R26, 0x80000000, RZ, 0xfc, !PT ;  /* 0x800000001a1a6812 */ /* 0x000fe200078efcff */
[----:B0-----:R-:W3:Y:S01]  /*f9370*/  LDL.LU.64 R4, [R1+0x2b78] ;  /* 0x002b780001047983 */ /* 0x001ee20000300a00 */
[----:B------:R-:W-:-:S03]  /*f9380*/  PRMT R28, R3, 0x7773, RZ ;  /* 0x00007773031c7816 */ /* 0x000fc600000000ff */
[----:B------:R-:W3:Y:S04]  /*f9390*/  LDL.LU.64 R16, [R1+0x2b70] ;  /* 0x002b700001107983 */ /* 0x000ee80000300a00 */
[----:B------:R-:W3:Y:S04]  /*f93a0*/  LDL.LU R18, [R1+0x348] ;  /* 0x0003480001127983 */ /* 0x000ee80000300800 */
[----:B------:R-:W4:Y:S04]  /*f93b0*/  LDL.LU.64 R20, [R1+0x2b68] ;  /* 0x002b680001147983 */ /* 0x000f280000300a00 */
[----:B------:R-:W4:Y:S04]  /*f93c0*/  LDL.LU.64 R22, [R1+0x2b60] ;  /* 0x002b600001167983 */ /* 0x000f280000300a00 */
[----:B------:R-:W4:Y:S04]  /*f93d0*/  LDL.LU R0, [R1+0x34c] ;  /* 0x00034c0001007983 */ /* 0x000f280000300800 */
[----:B------:R-:W-:Y:S04]  /*f93e0*/  STL.64 [R1+0x3978], R26 ;  /* 0x0039781a01007387 */ /* 0x000fe80000100a00 */
[----:B------:R-:W-:Y:S04]  /*f93f0*/  STL.64 [R1+0x37a8], R8 ;  /* 0x0037a80801007387 */ /* 0x000fe80000100a00 */
[----:B--2---:R0:W-:Y:S04]  /*f9400*/  @P3 STG.E.U8 desc[UR62][R24.64], R28 ;  /* 0x0000001c18003986 */ /* 0x0041e8000c10113e */
[----:B0-----:R-:W2:Y:S04]  /*f9410*/  LDL.LU.64 R24, [R1+0x2b58] ;  /* 0x002b580001187983 */ /* 0x001ea80000300a00 */
[----:B------:R-:W2:Y:S01]  /*f9420*/  LDL.LU.64 R26, [R1+0x2b48] ;  /* 0x002b4800011a7983 */ /* 0x000ea20000300a00 */
[----:B------:R-:W-:-:S02]  /*f9430*/  LOP3.LUT P6, RZ, R7, 0x2000, RZ, 0xc0, !PT ;  /* 0x0000200007ff7812 */ /* 0x000fc400078cc0ff */
[----:B------:R-:W-:-:S11]  /*f9440*/  LOP3.LUT R29, R29, 0xfffffffe, RZ, 0xc0, !PT ;  /* 0xfffffffe1d1d7812 */ /* 0x000fd600078ec0ff */
[----:B------:R-:W-:Y:S02]  /*f9450*/  @P6 LOP3.LUT R29, R29, 0x1, RZ, 0xfc, !PT ;  /* 0x000000011d1d6812 */ /* 0x000fe400078efcff */
[----:B------:R-:W-:Y:S02]  /*f9460*/  LOP3.LUT P6, RZ, R7, 0x400, RZ, 0xc0, !PT ;  /* 0x0000040007ff7812 */ /* 0x000fe400078cc0ff */
[----:B------:R-:W-:-:S11]  /*f9470*/  LOP3.LUT R29, R29, 0xfffffffd, RZ, 0xc0, !PT ;  /* 0xfffffffd1d1d7812 */ /* 0x000fd600078ec0ff */
[----:B------:R-:W-:Y:S02]  /*f9480*/  @P6 LOP3.LUT R29, R29, 0x2, RZ, 0xfc, !PT ;  /* 0x000000021d1d6812 */ /* 0x000fe400078efcff */
[C---:B------:R-:W-:Y:S02]  /*f9490*/  LOP3.LUT P6, RZ, R8.reuse, 0x400000, RZ, 0xc0, !PT ;  /* 0x0040000008ff7812 */ /* 0x040fe400078cc0ff */
[----:B------:R-:W-:Y:S02]  /*f94a0*/  LOP3.LUT R29, R29, 0xfffffffb, RZ, 0xc0, !PT ;  /* 0xfffffffb1d1d7812 */ /* 0x000fe400078ec0ff */
[C---:B------:R-:W-:Y:S02]  /*f94b0*/  LOP3.LUT P2, RZ, R8.reuse, 0x200000, RZ, 0xc0, !PT ;  /* 0x0020000008ff7812 */ /* 0x040fe4000784c0ff */
[----:B------:R-:W-:-:S07]  /*f94c0*/  LOP3.LUT P1, RZ, R8, 0x800000, RZ, 0xc0, !PT ;  /* 0x0080000008ff7812 */ /* 0x000fce000782c0ff */
[----:B------:R-:W-:Y:S02]  /*f94d0*/  @P6 LOP3.LUT R29, R29, 0x4, RZ, 0xfc, !PT ;  /* 0x000000041d1d6812 */ /* 0x000fe400078efcff */
[C---:B------:R-:W-:Y:S02]  /*f94e0*/  LOP3.LUT P6, RZ, R8.reuse, 0x100000, RZ, 0xc0, !PT ;  /* 0x0010000008ff7812 */ /* 0x040fe400078cc0ff */
[----:B------:R-:W-:Y:S02]  /*f94f0*/  LOP3.LUT P0, RZ, R8, 0x1000000, RZ, 0xc0, !PT ;  /* 0x0100000008ff7812 */ /* 0x000fe4000780c0ff */
[----:B---3--:R-:W-:Y:S02]  /*f9500*/  PRMT R28, R18, 0x7770, RZ ;  /* 0x00007770121c7816 */ /* 0x008fe400000000ff */
[----:B------:R-:W-:-:S03]  /*f9510*/  LOP3.LUT R29, R29, 0xfffffff7, RZ, 0xc0, !PT ;  /* 0xfffffff71d1d7812 */ /* 0x000fc600078ec0ff */
[----:B----4-:R-:W-:Y:S04]  /*f9520*/  @P2 STG.E.U8 desc[UR62][R14.64], R28 ;  /* 0x0000001c0e002986 */ /* 0x010fe8000c10113e */
[----:B--2---:R0:W-:Y:S04]  /*f9530*/  STL.64 [R1+0x3980], R26 ;  /* 0x0039801a01007387 */ /* 0x0041e80000100a00 */
[----:B0-----:R-:W2:Y:S01]  /*f9540*/  LDL.LU.64 R26, [R1+0x2b50] ;  /* 0x002b5000011a7983 */ /* 0x001ea20000300a00 */
[----:B------:R-:W-:Y:S02]  /*f9550*/  PRMT R28, R18, 0x7771, RZ ;  /* 0x00007771121c7816 */ /* 0x000fe400000000ff */
[----:B------:R-:W-:-:S02]  /*f9560*/  @P6 LOP3.LUT R29, R29, 0x8, RZ, 0xfc, !PT ;  /* 0x000000081d1d6812 */ /* 0x000fc400078efcff */
[----:B------:R-:W-:Y:S01]  /*f9570*/  LOP3.LUT P6, RZ, R8, 0x2000000, RZ, 0xc0, !PT ;  /* 0x0200000008ff7812 */ /* 0x000fe200078cc0ff */
[----:B------:R0:W-:Y:S02]  /*f9580*/  @P1 STG.E.U8 desc[UR62][R4.64], R28 ;  /* 0x0000001c04001986 */ /* 0x0001e4000c10113e */
[C---:B0-----:R-:W-:Y:S02]  /*f9590*/  PRMT R28, R18.reuse, 0x7772, RZ ;  /* 0x00007772121c7816 */ /* 0x041fe400000000ff */
[----:B------:R-:W3:Y:S04]  /*f95a0*/  LDL.LU.64 R4, [R1+0x2b40] ;  /* 0x002b400001047983 */ /* 0x000ee80000300a00 */
[----:B------:R0:W-:Y:S04]  /*f95b0*/  @P0 STG.E.U8 desc[UR62][R16.64], R28 ;  /* 0x0000001c10000986 */ /* 0x0001e8000c10113e */
[----:B------:R-:W4:Y:S04]  /*f95c0*/  LDL.LU.64 R8, [R1+0x2b38] ;  /* 0x002b380001087983 */ /* 0x000f280000300a00 */
[----:B------:R-:W3:Y:S01]  /*f95d0*/  LDL.LU.64 R10, [R1+0x2b30] ;  /* 0x002b3000010a7983 */ /* 0x000ee20000300a00 */
[----:B0-----:R-:W-:-:S03]  /*f95e0*/  PRMT R28, R18, 0x7773, RZ ;  /* 0x00007773121c7816 */ /* 0x001fc600000000ff */
[----:B------:R-:W3:Y:S04]  /*f95f0*/  LDL.LU.64 R12, [R1+0x2b28] ;  /* 0x002b2800010c7983 */ /* 0x000ee80000300a00 */
[----:B------:R0:W-:Y:S01]  /*f9600*/  @P6 STG.E.U8 desc[UR62][R20.64], R28 ;  /* 0x0000001c14006986 */ /* 0x0001e2000c10113e */
[----:B------:R-:W-:-:S03]  /*f9610*/  LOP3.LUT P6, RZ, R29, 0x8, RZ, 0xc0, !PT ;  /* 0x000000081dff7812 */ /* 0x000fc600078cc0ff */
[----:B------:R-:W3:Y:S04]  /*f9620*/  LDL.LU R3, [R1+0x334] ;  /* 0x0003340001037983 */ /* 0x000ee80000300800 */
[----:B------:R-:W3:Y:S01]  /*f9630*/  LDL.LU.64 R14, [R1+0x2b20] ;  /* 0x002b2000010e7983 */ /* 0x000ee20000300a00 */
[----:B0-----:R-:W-:-:S03]  /*f9640*/  PRMT R28, R0, 0x7770, RZ ;  /* 0x00007770001c7816 */ /* 0x001fc600000000ff */
[----:B------:R-:W3:Y:S04]  /*f9650*/  LDL.LU.64 R16, [R1+0x2b18] ;  /* 0x002b180001107983 */ /* 0x000ee80000300a00 */
[----:B------:R0:W-:Y:S01]  /*f9660*/  @P6 STG.E.U8 desc[UR62][R22.64], R28 ;  /* 0x0000001c16006986 */ /* 0x0001e2000c10113e */
[----:B------:R-:W-:-:S03]  /*f9670*/  LOP3.LUT P6, RZ, R29, 0x4, RZ, 0xc0, !PT ;  /* 0x000000041dff7812 */ /* 0x000fc600078cc0ff */
[----:B------:R-:W3:Y:S04]  /*f9680*/  LDL.LU.64 R18, [R1+0x2b10] ;  /* 0x002b100001127983 */ /* 0x000ee80000300a00 */
[----:B------:R-:W3:Y:S01]  /*f9690*/  LDL.LU.64 R20, [R1+0x2b08] ;  /* 0x002b080001147983 */ /* 0x000ee20000300a00 */
[----:B0-----:R-:W-:-:S03]  /*f96a0*/  PRMT R28, R0, 0x7771, RZ ;  /* 0x00007771001c7816 */ /* 0x001fc600000000ff */
[----:B------:R-:W3:Y:S04]  /*f96b0*/  LDL.LU.64 R22, [R1+0x2b00] ;  /* 0x002b000001167983 */ /* 0x000ee80000300a00 */
[----:B------:R0:W-:Y:S01]  /*f96c0*/  @P6 STG.E.U8 desc[UR62][R24.64], R28 ;  /* 0x0000001c18006986 */ /* 0x0001e2000c10113e */
[C---:B------:R-:W-:Y:S02]  /*f96d0*/  LOP3.LUT P6, RZ, R29.reuse, 0x2, RZ, 0xc0, !PT ;  /* 0x000000021dff7812 */ /* 0x040fe400078cc0ff */
[----:B0-----:R-:W-:Y:S01]  /*f96e0*/  PRMT R28, R0, 0x7772, RZ ;  /* 0x00007772001c7816 */ /* 0x001fe200000000ff */
[----:B------:R-:W3:Y:S10]  /*f96f0*/  LDL.LU.64 R24, [R1+0x2af8] ;  /* 0x002af80001187983 */ /* 0x000ef40000300a00 */
[----:B--2---:R0:W-:Y:S04]  /*f9700*/  @P6 STG.E.U8 desc[UR62][R26.64], R28 ;  /* 0x0000001c1a006986 */ /* 0x0041e8000c10113e */
[----:B0-----:R-:W2:Y:S01]  /*f9710*/  LDL.LU.64 R26, [R1+0x3980] ;  /* 0x00398000011a7983 */ /* 0x001ea20000300a00 */
[----:B------:R-:W-:-:S02]  /*f9720*/  LOP3.LUT P6, RZ, R29, 0x1, RZ, 0xc0, !PT ;  /* 0x000000011dff7812 */ /* 0x000fc400078cc0ff */
[----:B------:R-:W-:-:S11]  /*f9730*/  PRMT R28, R0, 0x7773, RZ ;  /* 0x00007773001c7816 */ /* 0x000fd600000000ff */
[----:B--2---:R0:W-:Y:S04]  /*f9740*/  @P6 STG.E.U8 desc[UR62][R26.64], R28 ;  /* 0x0000001c1a006986 */ /* 0x0041e8000c10113e */
[----:B0-----:R-:W2:Y:S01]  /*f9750*/  LDL.LU.64 R26, [R1+0x3978] ;  /* 0x00397800011a7983 */ /* 0x001ea20000300a00 */
[----:B------:R-:W-:Y:S02]  /*f9760*/  PRMT R28, R6, 0x7770, RZ ;  /* 0x00007770061c7816 */ /* 0x000fe400000000ff */
[C---:B------:R-:W-:Y:S02]  /*f9770*/  LOP3.LUT P5, RZ, R7.reuse, 0x400000, RZ, 0xc0, !PT ;  /* 0x0040000007ff7812 */ /* 0x040fe400078ac0ff */
[----:B------:R-:W-:Y:S02]  /*f9780*/  LOP3.LUT P4, RZ, R7, 0x1000000, RZ, 0xc0, !PT ;  /* 0x0100000007ff7812 */ /* 0x000fe4000788c0ff */
[----:B--2---:R-:W-:-:S13]  /*f9790*/  LOP3.LUT P6, RZ, R26, 0x80000000, RZ, 0xc0, !PT ;  /* 0x800000001aff7812 */ /* 0x004fda00078cc0ff */
[----:B---3--:R0:W-:Y:S04]  /*f97a0*/  @P6 STG.E.U8 desc[UR62][R4.64], R28 ;  /* 0x0000001c04006986 */ /* 0x0081e8000c10113e */
[----:B0-----:R-:W2:Y:S01]  /*f97b0*/  LDL.LU.64 R4, [R1+0x3970] ;  /* 0x0039700001047983 */ /* 0x001ea20000300a00 */
[----:B------:R-:W-:Y:S02]  /*f97c0*/  LOP3.LUT P6, RZ, R26, 0x40000000, RZ, 0xc0, !PT ;  /* 0x400000001aff7812 */ /* 0x000fe400078cc0ff */
[----:B------:R-:W-:-:S11]  /*f97d0*/  PRMT R28, R6, 0x7771, RZ ;  /* 0x00007771061c7816 */ /* 0x000fd600000000ff */
[----:B----4-:R0:W-:Y:S01]  /*f97e0*/  @P6 STG.E.U8 desc[UR62][R8.64], R28 ;  /* 0x0000001c08006986 */ /* 0x0101e2000c10113e */
[----:B------:R-:W-:Y:S02]  /*f97f0*/  LOP3.LUT P6, RZ, R26, 0x20000000, RZ, 0xc0, !PT ;  /* 0x200000001aff7812 */ /* 0x000fe400078cc0ff */
[----:B0-----:R-:W-:-:S11]  /*f9800*/  PRMT R28, R6, 0x7772, RZ ;  /* 0x00007772061c7816 */ /* 0x001fd600000000ff */
[----:B------:R0:W-:Y:S01]  /*f9810*/  @P6 STG.E.U8 desc[UR62][R10.64], R28 ;  /* 0x0000001c0a006986 */ /* 0x0001e2000c10113e */
[----:B------:R-:W-:Y:S02]  /*f9820*/  LOP3.LUT P6, RZ, R26, 0x10000000, RZ, 0xc0, !PT ;  /* 0x100000001aff7812 */ /* 0x000fe400078cc0ff */
[----:B0-----:R-:W-:Y:S02]  /*f9830*/  PRMT R28, R6, 0x7773, RZ ;  /* 0x00007773061c7816 */ /* 0x001fe400000000ff */
[C---:B------:R-:W-:Y:S01]  /*f9840*/  LOP3.LUT P3, RZ, R7.reuse, 0x4000000, RZ, 0xc0, !PT ;  /* 0x0400000007ff7812 */ /* 0x040fe2000786c0ff */
[----:B------:R-:W3:Y:S08]  /*f9850*/  LDL.LU R6, [R1+0x396c] ;  /* 0x00396c0001067983 */ /* 0x000ef00000300800 */
[----:B------:R0:W-:Y:S01]  /*f9860*/  @P6 STG.E.U8 desc[UR62][R12.64], R28 ;  /* 0x0000001c0c006986 */ /* 0x0001e2000c10113e */
[----:B------:R-:W-:-:S02]  /*f9870*/  LOP3.LUT P2, RZ, R7, 0x10000000, RZ, 0xc0, !PT ;  /* 0x1000000007ff7812 */ /* 0x000fc4000784c0ff */
[----:B0-----:R-:W-:-:S05]  /*f9880*/  PRMT R28, R3, 0x7770, RZ ;  /* 0x00007770031c7816 */ /* 0x001fca00000000ff */
[----:B------:R0:W-:Y:S01]  /*f9890*/  @P5 STG.E.U8 desc[UR62][R14.64], R28 ;  /* 0x0000001c0e005986 */ /* 0x0001e2000c10113e */
[----:B------:R-:W-:Y:S02]  /*f98a0*/  LOP3.LUT P1, RZ, R7, 0x20000000, RZ, 0xc0, !PT ;  /* 0x2000000007ff7812 */ /* 0x000fe4000782c0ff */
[----:B0-----:R-:W-:-:S05]  /*f98b0*/  PRMT R28, R3, 0x7771, RZ ;  /* 0x00007771031c7816 */ /* 0x001fca00000000ff */
[----:B------:R0:W-:Y:S02]  /*f98c0*/  @P4 STG.E.U8 desc[UR62][R16.64], R28 ;  /* 0x0000001c10004986 */ /* 0x0001e4000c10113e */
[----:B0-----:R-:W-:-:S05]  /*f98d0*/  PRMT R28, R3, 0x7772, RZ ;  /* 0x00007772031c7816 */ /* 0x001fca00000000ff */
[----:B------:R0:W-:Y:S02]  /*f98e0*/  @P3 STG.E.U8 desc[UR62][R18.64], R28 ;  /* 0x0000001c12003986 */ /* 0x0001e4000c10113e */
[----:B0-----:R-:W-:-:S05]  /*f98f0*/  PRMT R28, R3, 0x7773, RZ ;  /* 0x00007773031c7816 */ /* 0x001fca00000000ff */
[----:B------:R0:W-:Y:S04]  /*f9900*/  @P2 STG.E.U8 desc[UR62][R20.64], R28 ;  /* 0x0000001c14002986 */ /* 0x0001e8000c10113e */
[----:B0-----:R-:W4:Y:S01]  /*f9910*/  LDL.LU.64 R20, [R1+0x2af0] ;  /* 0x002af00001147983 */ /* 0x001f220000300a00 */
[----:B--2---:R-:W-:-:S05]  /*f9920*/  PRMT R28, R5, 0x7770, RZ ;  /* 0x00007770051c7816 */ /* 0x004fca00000000ff */
[----:B------:R0:W-:Y:S04]  /*f9930*/  @P1 STG.E.U8 desc[UR62][R22.64], R28 ;  /* 0x0000001c16001986 */ /* 0x0001e8000c10113e */
[----:B0-----:R-:W2:Y:S01]  /*f9940*/  LDL.LU.64 R22, [R1+0x2ae8] ;  /* 0x002ae80001167983 */ /* 0x001ea20000300a00 */
[----:B------:R-:W-:Y:S02]  /*f9950*/  LOP3.LUT P0, RZ, R7, 0x80000000, RZ, 0xc0, !PT ;  /* 0x8000000007ff7812 */ /* 0x000fe4000780c0ff */
[----:B------:R-:W-:Y:S01]  /*f9960*/  PRMT R28, R5, 0x7771, RZ ;  /* 0x00007771051c7816 */ /* 0x000fe200000000ff */
[----:B------:R-:W2:Y:S04]  /*f9970*/  LDL.LU.64 R14, [R1+0x2ae0] ;  /* 0x002ae000010e7983 */ /* 0x000ea80000300a00 */
[----:B------:R-:W2:Y:S04]  /*f9980*/  LDL.LU.64 R16, [R1+0x2ad8] ;  /* 0x002ad80001107983 */ /* 0x000ea80000300a00 */
[----:B------:R-:W2:Y:S04]  /*f9990*/  LDL.LU.64 R18, [R1+0x2ad0] ;  /* 0x002ad00001127983 */ /* 0x000ea80000300a00 */
[----:B------:R0:W-:Y:S01]  /*f99a0*/  @P0 STG.E.U8 desc[UR62][R24.64], R28 ;  /* 0x0000001c18000986 */ /* 0x0001e2000c10113e */
[----:B---3--:R-:W-:-:S03]  /*f99b0*/  LOP3.LUT P3, RZ, R6, 0x1, RZ, 0xc0, !PT ;  /* 0x0000000106ff7812 */ /* 0x008fc6000786c0ff */
[----:B0-----:R-:W3:Y:S01]  /*f99c0*/  LDL.LU R24, [R1+0x33c] ;  /* 0x00033c0001187983 */ /* 0x001ee20000300800 */
[----:B------:R-:W-:Y:S02]  /*f99d0*/  LOP3.LUT P2, RZ, R6, 0x8, RZ, 0xc0, !PT ;  /* 0x0000000806ff7812 */ /* 0x000fe4000784c0ff */
[----:B------:R-:W-:-:S07]  /*f99e0*/  PRMT R28, R5, 0x7772, RZ ;  /* 0x00007772051c7816 */ /* 0x000fce00000000ff */
[----:B----4-:R0:W-:Y:S02]  /*f99f0*/  @P3 STG.E.U8 desc[UR62][R20.64], R28 ;  /* 0x0000001c14003986 */ /* 0x0101e4000c10113e */
[----:B0-----:R-:W-:Y:S02]  /*f9a00*/  PRMT R28, R5, 0x7773, RZ ;  /* 0x00007773051c7816 */ /* 0x001fe400000000ff */
[----:B------:R-:W4:Y:S04]  /*f9a10*/  LDL.LU.64 R20, [R1+0x2ac8] ;  /* 0x002ac80001147983 */ /* 0x000f280000300a00 */
[----:B------:R-:W3:Y:S04]  /*f9a20*/  LDL.LU R25, [R1+0x320] ;  /* 0x0003200001197983 */ /* 0x000ee80000300800 */
[----:B------:R-:W3:Y:S04]  /*f9a30*/  LDL.LU R5, [R1+0x3968] ;  /* 0x0039680001057983 */ /* 0x000ee80000300800 */
[----:B--2---:R0:W-:Y:S04]  /*f9a40*/  @P2 STG.E.U8 desc[UR62][R22.64], R28 ;  /* 0x0000001c16002986 */ /* 0x0041e8000c10113e */
[----:B0-----:R-:W2:Y:S04]  /*f9a50*/  LDL.LU.64 R22, [R1+0x2ac0] ;  /* 0x002ac00001167983 */ /* 0x001ea80000300a00 */
[----:B------:R-:W2:Y:S04]  /*f9a60*/  LDL.LU R3, [R1+0x324] ;  /* 0x0003240001037983 */ /* 0x000ea80000300800 */
[----:B--2---:R0:W-:Y:S04]  /*f9a70*/  STL.64 [R1+0x3950], R2 ;  /* 0x0039500201007387 */ /* 0x0041e80000100a00 */
[----:B------:R-:W-:Y:S04]  /*f9a80*/  STL.64 [R1+0x3640], R6 ;  /* 0x0036400601007387 */ /* 0x000fe80000100a00 */
[----:B0-----:R-:W2:Y:S04]  /*f9a90*/  LDL.LU.64 R2, [R1+0x2aa8] ;  /* 0x002aa80001027983 */ /* 0x001ea80000300a00 */
[----:B--2---:R0:W-:Y:S04]  /*f9aa0*/  STL.64 [R1+0x3958], R2 ;  /* 0x0039580201007387 */ /* 0x0041e80000100a00 */
[----:B0-----:R-:W2:Y:S01]  /*f9ab0*/  LDL.LU.64 R2, [R1+0x2ab0] ;  /* 0x002ab00001027983 */ /* 0x001ea20000300a00 */
[----:B------:R-:W-:-:S02]  /*f9ac0*/  LOP3.LUT P6, RZ, R6, 0x400000, RZ, 0xc0, !PT ;  /* 0x0040000006ff7812 */ /* 0x000fc400078cc0ff */
[----:B------:R-:W-:-:S11]  /*f9ad0*/  LOP3.LUT R26, R26, 0xffefffff, RZ, 0xc0, !PT ;  /* 0xffefffff1a1a7812 */ /* 0x000fd600078ec0ff */
[----:B------:R-:W-:Y:S02]  /*f9ae0*/  @P6 LOP3.LUT R26, R26, 0x100000, RZ, 0xfc, !PT ;  /* 0x001000001a1a6812 */ /* 0x000fe400078efcff */
[----:B------:R-:W-:Y:S02]  /*f9af0*/  LOP3.LUT P6, RZ, R6, 0x200000, RZ, 0xc0, !PT ;  /* 0x0020000006ff7812 */ /* 0x000fe400078cc0ff */
        /* <DEDUP_REMOVED lines=12> */
[----:B------:R-:W-:Y:S01]  /*f9bc0*/  LOP3.LUT R26, R26, 0xfdffffff, RZ, 0xc0, !PT ;  /* 0xfdffffff1a1a7812 */ /* 0x000fe200078ec0ff */
[----:B--2---:R0:W-:Y:S04]  /*f9bd0*/  STL.64 [R1+0x3960], R2 ;  /* 0x0039600201007387 */ /* 0x0041e80000100a00 */
[----:B0-----:R-:W2:Y:S06]  /*f9be0*/  LDL.LU.64 R2, [R1+0x2ab8] ;  /* 0x002ab80001027983 */ /* 0x001eac0000300a00 */
[----:B------:R-:W-:-:S02]  /*f9bf0*/  @P6 LOP3.LUT R26, R26, 0x2000000, RZ, 0xfc, !PT ;  /* 0x020000001a1a6812 */ /* 0x000fc400078efcff */
[----:B------:R-:W-:Y:S02]  /*f9c00*/  LOP3.LUT P6, RZ, R6, 0x1000, RZ, 0xc0, !PT ;  /* 0x0000100006ff7812 */ /* 0x000fe400078cc0ff */
[----:B------:R-:W-:Y:S02]  /*f9c10*/  LOP3.LUT R26, R26, 0xfbffffff, RZ, 0xc0, !PT ;  /* 0xfbffffff1a1a7812 */ /* 0x000fe400078ec0ff */
[----:B------:R-:W-:-:S09]  /*f9c20*/  LOP3.LUT P1, RZ, R6, 0x10, RZ, 0xc0, !PT ;  /* 0x0000001006ff7812 */ /* 0x000fd2000782c0ff */
[----:B------:R-:W-:Y:S02]  /*f9c30*/  @P6 LOP3.LUT R26, R26, 0x4000000, RZ, 0xfc, !PT ;  /* 0x040000001a1a6812 */ /* 0x000fe400078efcff */
[C---:B------:R-:W-:Y:S02]  /*f9c40*/  LOP3.LUT P6, RZ, R6.reuse, 0x400, RZ, 0xc0, !PT ;  /* 0x0000040006ff7812 */ /* 0x040fe400078cc0ff */
[----:B------:R-:W-:Y:S02]  /*f9c50*/  LOP3.LUT P0, RZ, R6, 0x40, RZ, 0xc0, !PT ;  /* 0x0000004006ff7812 */ /* 0x000fe4000780c0ff */
[----:B------:R-:W-:Y:S02]  /*f9c60*/  LOP3.LUT R26, R26, 0xf7ffffff, RZ, 0xc0, !PT ;  /* 0xf7ffffff1a1a7812 */ /* 0x000fe400078ec0ff */
[----:B---3--:R-:W-:-:S05]  /*f9c70*/  PRMT R28, R24, 0x7770, RZ ;  /* 0x00007770181c7816 */ /* 0x008fca00000000ff */
[----:B------:R0:W-:Y:S02]  /*f9c80*/  @P1 STG.E.U8 desc[UR62][R14.64], R28 ;  /* 0x0000001c0e001986 */ /* 0x0001e4000c10113e */
[----:B------:R-:W-:Y:S02]  /*f9c90*/  @P6 LOP3.LUT R26, R26, 0x8000000, RZ, 0xfc, !PT ;  /* 0x080000001a1a6812 */ /* 0x000fe400078efcff */
[----:B------:R-:W-:Y:S02]  /*f9ca0*/  LOP3.LUT P6, RZ, R6, 0x100, RZ, 0xc0, !PT ;  /* 0x0000010006ff7812 */ /* 0x000fe400078cc0ff */
[----:B0-----:R-:W-:-:S05]  /*f9cb0*/  PRMT R28, R24, 0x7771, RZ ;  /* 0x00007771181c7816 */ /* 0x001fca00000000ff */
[----:B------:R0:W-:Y:S02]  /*f9cc0*/  @P0 STG.E.U8 desc[UR62][R16.64], R28 ;  /* 0x0000001c10000986 */ /* 0x0001e4000c10113e */
[----:B0-----:R-:W-:-:S05]  /*f9cd0*/  PRMT R28, R24, 0x7772, RZ ;  /* 0x00007772181c7816 */ /* 0x001fca00000000ff */
[----:B------:R0:W-:Y:S01]  /*f9ce0*/  @P6 STG.E.U8 desc[UR62][R18.64], R28 ;  /* 0x0000001c12006986 */ /* 0x0001e2000c10113e */
[----:B------:R-:W-:Y:S02]  /*f9cf0*/  LOP3.LUT P6, RZ, R26, 0x8000000, RZ, 0xc0, !PT ;  /* 0x080000001aff7812 */ /* 0x000fe400078cc0ff */
[----:B0-----:R-:W-:-:S11]  /*f9d00*/  PRMT R28, R24, 0x7773, RZ ;  /* 0x00007773181c7816 */ /* 0x001fd600000000ff */
[----:B----4-:R0:W-:Y:S01]  /*f9d10*/  @P6 STG.E.U8 desc[UR62][R20.64], R28 ;  /* 0x0000001c14006986 */ /* 0x0101e2000c10113e */
[----:B------:R-:W-:Y:S02]  /*f9d20*/  LOP3.LUT P6, RZ, R26, 0x4000000, RZ, 0xc0, !PT ;  /* 0x040000001aff7812 */ /* 0x000fe400078cc0ff */
[----:B------:R-:W-:Y:S02]  /*f9d30*/  LOP3.LUT P5, RZ, R6, 0x2000000, RZ, 0xc0, !PT ;  /* 0x0200000006ff7812 */ /* 0x000fe400078ac0ff */
[----:B0-----:R-:W-:-:S09]  /*f9d40*/  PRMT R28, R25, 0x7770, RZ ;  /* 0x00007770191c7816 */ /* 0x001fd200000000ff */
[----:B------:R0:W-:Y:S01]  /*f9d50*/  @P6 STG.E.U8 desc[UR62][R22.64], R28 ;  /* 0x0000001c16006986 */ /* 0x0001e2000c10113e */
[----:B------:R-:W-:Y:S02]  /*f9d60*/  LOP3.LUT P6, RZ, R26, 0x2000000, RZ, 0xc0, !PT ;  /* 0x020000001aff7812 */ /* 0x000fe400078cc0ff */
[C---:B------:R-:W-:Y:S02]  /*f9d70*/  LOP3.LUT P4, RZ, R6.reuse, 0x4000000, RZ, 0xc0, !PT ;  /* 0x0400000006ff7812 */ /* 0x040fe4000788c0ff */
[C---:B------:R-:W-:Y:S02]  /*f9d80*/  LOP3.LUT P3, RZ, R6.reuse, 0x10000000, RZ, 0xc0, !PT ;  /* 0x1000000006ff7812 */ /* 0x040fe4000786c0ff */
[----:B------:R-:W-:Y:S02]  /*f9d90*/  LOP3.LUT P2, RZ, R6, 0x40000000, RZ, 0xc0, !PT ;  /* 0x4000000006ff7812 */ /* 0x000fe4000784c0ff */
[----:B------:R-:W3:Y:S04]  /*f9da0*/  LDL.LU.64 R6, [R1+0x2aa0] ;  /* 0x002aa00001067983 */ /* 0x000ee80000300a00 */
[----:B------:R-:W4:Y:S01]  /*f9db0*/  LDL.LU.64 R8, [R1+0x2a98] ;  /* 0x002a980001087983 */ /* 0x000f220000300a00 */
[----:B0-----:R-:W-:-:S03]  /*f9dc0*/  PRMT R28, R25, 0x7771, RZ ;  /* 0x00007771191c7816 */ /* 0x001fc600000000ff */
[----:B------:R-:W3:Y:S04]  /*f9dd0*/  LDL.LU.64 R10, [R1+0x2a90] ;  /* 0x002a9000010a7983 */ /* 0x000ee80000300a00 */
[----:B------:R-:W3:Y:S04]  /*f9de0*/  LDL.LU.64 R12, [R1+0x2a88] ;  /* 0x002a8800010c7983 */ /* 0x000ee80000300a00 */
[----:B------:R-:W3:Y:S04]  /*f9df0*/  LDL.LU.64 R14, [R1+0x2a80] ;  /* 0x002a8000010e7983 */ /* 0x000ee80000300a00 */
[----:B------:R-:W3:Y:S04]  /*f9e00*/  LDL.LU.64 R16, [R1+0x2a78] ;  /* 0x002a780001107983 */ /* 0x000ee80000300a00 */
[----:B------:R-:W3:Y:S04]  /*f9e10*/  LDL.LU.64 R18, [R1+0x2a70] ;  /* 0x002a700001127983 */ /* 0x000ee80000300a00 */
[----:B------:R-:W3:Y:S04]  /*f9e20*/  LDL.LU.64 R20, [R1+0x2a68] ;  /* 0x002a680001147983 */ /* 0x000ee80000300a00 */
[----:B------:R-:W3:Y:S04]  /*f9e30*/  LDL.LU R24, [R1+0x32c] ;  /* 0x00032c0001187983 */ /* 0x000ee80000300800 */
[----:B------:R-:W3:Y:S04]  /*f9e40*/  LDL.LU.64 R22, [R1+0x2a60] ;  /* 0x002a600001167983 */ /* 0x000ee80000300a00 */
[----:B--2---:R0:W-:Y:S04]  /*f9e50*/  @P6 STG.E.U8 desc[UR62][R2.64], R28 ;  /* 0x0000001c02006986 */ /* 0x0041e8000c10113e */
[----:B0-----:R-:W2:Y:S01]  /*f9e60*/  LDL.LU.64 R2, [R1+0x3960] ;  /* 0x0039600001027983 */ /* 0x001ea20000300a00 */
[----:B------:R-:W-:-:S02]  /*f9e70*/  LOP3.LUT P6, RZ, R26, 0x1000000, RZ, 0xc0, !PT ;  /* 0x010000001aff7812 */ /* 0x000fc400078cc0ff */
[----:B------:R-:W-:-:S11]  /*f9e80*/  PRMT R28, R25, 0x7772, RZ ;  /* 0x00007772191c7816 */ /* 0x000fd600000000ff */
[----:B--2---:R0:W-:Y:S04]  /*f9e90*/  @P6 STG.E.U8 desc[UR62][R2.64], R28 ;  /* 0x0000001c02006986 */ /* 0x0041e8000c10113e */
[----:B0-----:R-:W2:Y:S01]  /*f9ea0*/  LDL.LU.64 R2, [R1+0x3958] ;  /* 0x0039580001027983 */ /* 0x001ea20000300a00 */
[----:B------:R-:W-:Y:S02]  /*f9eb0*/  LOP3.LUT P6, RZ, R26, 0x800000, RZ, 0xc0, !PT ;  /* 0x008000001aff7812 */ /* 0x000fe400078cc0ff */
[----:B------:R-:W-:-:S11]  /*f9ec0*/  PRMT R28, R25, 0x7773, RZ ;  /* 0x00007773191c7816 */ /* 0x000fd600000000ff */
[----:B--2---:R0:W-:Y:S04]  /*f9ed0*/  @P6 STG.E.U8 desc[UR62][R2.64], R28 ;  /* 0x0000001c02006986 */ /* 0x0041e8000c10113e */
[----:B0-----:R-:W2:Y:S01]  /*f9ee0*/  LDL.LU.64 R2, [R1+0x3950] ;  /* 0x0039500001027983 */ /* 0x001ea20000300a00 */
[----:B------:R-:W-:Y:S02]  /*f9ef0*/  LOP3.LUT P6, RZ, R26, 0x400000, RZ, 0xc0, !PT ;  /* 0x004000001aff7812 */ /* 0x000fe400078cc0ff */
[C---:B------:R-:W-:Y:S02]  /*f9f00*/  LOP3.LUT P1, RZ, R5.reuse, 0x1, RZ, 0xc0, !PT ;  /* 0x0000000105ff7812 */ /* 0x040fe4000782c0ff */
[----:B------:R-:W-:Y:S02]  /*f9f10*/  LOP3.LUT P0, RZ, R5, 0x4, RZ, 0xc0, !PT ;  /* 0x0000000405ff7812 */ /* 0x000fe4000780c0ff */
[----:B--2---:R-:W-:-:S07]  /*f9f20*/  PRMT R28, R3, 0x7770, RZ ;  /* 0x00007770031c7816 */ /* 0x004fce00000000ff */
[----:B---3--:R0:W-:Y:S01]  /*f9f30*/  @P6 STG.E.U8 desc[UR62][R6.64], R28 ;  /* 0x0000001c06006986 */ /* 0x0081e2000c10113e */
[----:B------:R-:W-:Y:S02]  /*f9f40*/  LOP3.LUT P6, RZ, R26, 0x200000, RZ, 0xc0, !PT ;  /* 0x002000001aff7812 */ /* 0x000fe400078cc0ff */
[----:B0-----:R-:W-:-:S11]  /*f9f50*/  PRMT R28, R3, 0x7771, RZ ;  /* 0x00007771031c7816 */ /* 0x001fd600000000ff */
[----:B----4-:R0:W-:Y:S01]  /*f9f60*/  @P6 STG.E.U8 desc[UR62][R8.64], R28 ;  /* 0x0000001c08006986 */ /* 0x0101e2000c10113e */
[----:B------:R-:W-:Y:S02]  /*f9f70*/  LOP3.LUT P6, RZ, R26, 0x100000, RZ, 0xc0, !PT ;  /* 0x001000001aff7812 */ /* 0x000fe400078cc0ff */
[----:B0-----:R-:W-:-:S11]  /*f9f80*/  PRMT R28, R3, 0x7772, RZ ;  /* 0x00007772031c7816 */ /* 0x001fd600000000ff */
[----:B------:R0:W-:Y:S02]  /*f9f90*/  @P6 STG.E.U8 desc[UR62][R10.64], R28 ;  /* 0x0000001c0a006986 */ /* 0x0001e4000c10113e */
[----:B0-----:R-:W-:-:S05]  /*f9fa0*/  PRMT R28, R3, 0x7773, RZ ;  /* 0x00007773031c7816 */ /* 0x001fca00000000ff */
[----:B------:R0:W-:Y:S02]  /*f9fb0*/  @P5 STG.E.U8 desc[UR62][R12.64], R28 ;  /* 0x0000001c0c005986 */ /* 0x0001e4000c10113e */
[----:B0-----:R-:W-:-:S05]  /*f9fc0*/  PRMT R28, R4, 0x7770, RZ ;  /* 0x00007770041c7816 */ /* 0x001fca00000000ff */
[----:B------:R0:W-:Y:S02]  /*f9fd0*/  @P4 STG.E.U8 desc[UR62][R14.64], R28 ;  /* 0x0000001c0e004986 */ /* 0x0001e4000c10113e */
[----:B0-----:R-:W-:-:S05]  /*f9fe0*/  PRMT R28, R4, 0x7771, RZ ;  /* 0x00007771041c7816 */ /* 0x001fca00000000ff */
[----:B------:R0:W-:Y:S02]  /*f9ff0*/  @P3 STG.E.U8 desc[UR62][R16.64], R28 ;  /* 0x0000001c10003986 */ /* 0x0001e4000c10113e */
[----:B0-----:R-:W-:-:S05]  /*fa000*/  PRMT R28, R4, 0x7772, RZ ;  /* 0x00007772041c7816 */ /* 0x001fca00000000ff */
[----:B------:R0:W-:Y:S02]  /*fa010*/  @P2 STG.E.U8 desc[UR62][R18.64], R28 ;  /* 0x0000001c12002986 */ /* 0x0001e4000c10113e */
[----:B0-----:R-:W-:Y:S02]  /*fa020*/  PRMT R28, R4, 0x7773, RZ ;  /* 0x00007773041c7816 */ /* 0x001fe400000000ff */
[----:B------:R-:W2:Y:S04]  /*fa030*/  LDL.LU R4, [R1+0x3948] ;  /* 0x0039480001047983 */ /* 0x000ea80000300800 */
[----:B------:R0:W-:Y:S01]  /*fa040*/  @P1 STG.E.U8 desc[UR62][R20.64], R28 ;  /* 0x0000001c14001986 */ /* 0x0001e2000c10113e */
[----:B------:R-:W-:Y:S01]  /*fa050*/  IMAD.MOV.U32 R25, RZ, RZ, R2 ;  /* 0x000000ffff197224 */ /* 0x000fe200078e0002 */
[----:B0-----:R-:W-:-:S02]  /*fa060*/  PRMT R28, R24, 0x7770, RZ ;  /* 0x00007770181c7816 */ /* 0x001fc400000000ff */
[----:B------:R-:W3:Y:S04]  /*fa070*/  LDL.LU.64 R20, [R1+0x2a58] ;  /* 0x002a580001147983 */ /* 0x000ee80000300a00 */
[----:B------:R0:W-:Y:S04]  /*fa080*/  @P0 STG.E.U8 desc[UR62][R22.64], R28 ;  /* 0x0000001c16000986 */ /* 0x0001e8000c10113e */
[----:B0-----:R-:W4:Y:S04]  /*fa090*/  LDL.LU.64 R22, [R1+0x2a50] ;  /* 0x002a500001167983 */ /* 0x001f280000300a00 */
[----:B------:R-:W2:Y:S01]  /*fa0a0*/  LDL.LU.64 R2, [R1+0x2a48] ;  /* 0x002a480001027983 */ /* 0x000ea20000300a00 */
[----:B------:R-:W-:-:S02]  /*fa0b0*/  LOP3.LUT P3, RZ, R5, 0x10, RZ, 0xc0, !PT ;  /* 0x0000001005ff7812 */ /* 0x000fc4000786c0ff */
[C---:B------:R-:W-:Y:S01]  /*fa0c0*/  LOP3.LUT P2, RZ, R5.reuse, 0x40, RZ, 0xc0, !PT ;  /* 0x0000004005ff7812 */ /* 0x040fe2000784c0ff */
[----:B------:R-:W2:Y:S01]  /*fa0d0*/  LDL.LU.64 R16, [R1+0x2a40] ;  /* 0x002a400001107983 */ /* 0x000ea20000300a00 */
[C---:B------:R-:W-:Y:S02]  /*fa0e0*/  PRMT R28, R24.reuse, 0x7771, RZ ;  /* 0x00007771181c7816 */ /* 0x040fe400000000ff */
[----:B------:R-:W-:Y:S01]  /*fa0f0*/  LOP3.LUT P1, RZ, R5, 0x100, RZ, 0xc0, !PT ;  /* 0x0000010005ff7812 */ /* 0x000fe2000782c0ff */
[----:B------:R-:W2:Y:S04]  /*fa100*/  LDL.LU.64 R18, [R1+0x2a38] ;  /* 0x002a380001127983 */ /* 0x000ea80000300a00 */
[----:B------:R-:W2:Y:S04]  /*fa110*/  LDL.LU R29, [R1+0x310] ;  /* 0x00031000011d7983 */ /* 0x000ea80000300800 */
[----:B---3--:R0:W-:Y:S02]  /*fa120*/  @P3 STG.E.U8 desc[UR62][R20.64], R28 ;  /* 0x0000001c14003986 */ /* 0x0081e4000c10113e */
[----:B0-----:R-:W-:-:S02]  /*fa130*/  PRMT R28, R24, 0x7772, RZ ;  /* 0x00007772181c7816 */ /* 0x001fc400000000ff */
[----:B------:R-:W3:Y:S04]  /*fa140*/  LDL.LU.64 R20, [R1+0x2a30] ;  /* 0x002a300001147983 */ /* 0x000ee80000300a00 */
[----:B----4-:R0:W-:Y:S04]  /*fa150*/  @P2 STG.E.U8 desc[UR62][R22.64], R28 ;  /* 0x0000001c16002986 */ /* 0x0101e8000c10113e */
[----:B------:R-:W4:Y:S01]  /*fa160*/  LDL.LU R0, [R1+0x314] ;  /* 0x0003140001007983 */ /* 0x000f220000300800 */
[----:B0-----:R-:W-:-:S03]  /*fa170*/  PRMT R28, R24, 0x7773, RZ ;  /* 0x00007773181c7816 */ /* 0x001fc600000000ff */
[----:B------:R-:W3:Y:S04]  /*fa180*/  LDL.LU.64 R22, [R1+0x2a28] ;  /* 0x002a280001167983 */ /* 0x000ee80000300a00 */
[----:B--2---:R0:W-:Y:S04]  /*fa190*/  @P1 STG.E.U8 desc[UR62][R2.64], R28 ;  /* 0x0000001c02001986 */ /* 0x0041e8000c10113e */
        /* <DEDUP_REMOVED lines=23> */
[C---:B------:R-:W-:Y:S01]  /*fa310*/  LOP3.LUT P6, RZ, R5.reuse, 0x8000, RZ, 0xc0, !PT ;  /* 0x0000800005ff7812 */ /* 0x040fe200078cc0ff */
[----:B------:R-:W2:Y:S01]  /*fa320*/  LDL.LU.64 R6, [R1+0x2a08] ;  /* 0x002a080001067983 */ /* 0x000ea20000300a00 */
[----:B------:R-:W-:Y:S02]  /*fa330*/  LOP3.LUT R26, R26, 0xfffbffff, RZ, 0xc0, !PT ;  /* 0xfffbffff1a1a7812 */ /* 0x000fe400078ec0ff */
[----:B------:R-:W-:Y:S01]  /*fa340*/  LOP3.LUT P0, RZ, R5, 0x200, RZ, 0xc0, !PT ;  /* 0x0000020005ff7812 */ /* 0x000fe2000780c0ff */
[----:B------:R-:W2:Y:S01]  /*fa350*/  LDL.LU R24, [R1+0x318] ;  /* 0x0003180001187983 */ /* 0x000ea20000300800 */
[----:B------:R-:W-:-:S03]  /*fa360*/  PRMT R28, R29, 0x7770, RZ ;  /* 0x000077701d1c7816 */ /* 0x000fc600000000ff */
[----:B------:R-:W2:Y:S04]  /*fa370*/  LDL.LU.64 R8, [R1+0x2a00] ;  /* 0x002a000001087983 */ /* 0x000ea80000300a00 */
[----:B------:R-:W-:Y:S01]  /*fa380*/  @P6 LOP3.LUT R26, R26, 0x40000, RZ, 0xfc, !PT ;  /* 0x000400001a1a6812 */ /* 0x000fe200078efcff */
[----:B------:R-:W2:Y:S01]  /*fa390*/  LDL.LU.64 R10, [R1+0x29f8] ;  /* 0x0029f800010a7983 */ /* 0x000ea20000300a00 */
[----:B------:R-:W-:Y:S02]  /*fa3a0*/  LOP3.LUT P6, RZ, R5, 0x1000, RZ, 0xc0, !PT ;  /* 0x0000100005ff7812 */ /* 0x000fe400078cc0ff */
[----:B------:R-:W-:Y:S01]  /*fa3b0*/  LOP3.LUT R26, R26, 0xfff7ffff, RZ, 0xc0, !PT ;  /* 0xfff7ffff1a1a7812 */ /* 0x000fe200078ec0ff */
[----:B------:R0:W-:Y:S04]  /*fa3c0*/  @P0 STG.E.U8 desc[UR62][R16.64], R28 ;  /* 0x0000001c10000986 */ /* 0x0001e8000c10113e */
[----:B------:R-:W2:Y:S04]  /*fa3d0*/  LDL.LU.64 R12, [R1+0x29f0] ;  /* 0x0029f000010c7983 */ /* 0x000ea80000300a00 */
[----:B------:R-:W2:Y:S02]  /*fa3e0*/  LDL.LU.64 R14, [R1+0x29e8] ;  /* 0x0029e800010e7983 */ /* 0x000ea40000300a00 */
[----:B------:R-:W-:-:S02]  /*fa3f0*/  @P6 LOP3.LUT R26, R26, 0x80000, RZ, 0xfc, !PT ;  /* 0x000800001a1a6812 */ /* 0x000fc400078efcff */
[----:B------:R-:W-:Y:S01]  /*fa400*/  LOP3.LUT P6, RZ, R5, 0x800, RZ, 0xc0, !PT ;  /* 0x0000080005ff7812 */ /* 0x000fe200078cc0ff */
[----:B0-----:R-:W2:Y:S01]  /*fa410*/  LDL.LU.64 R16, [R1+0x29e0] ;  /* 0x0029e00001107983 */ /* 0x001ea20000300a00 */
[----:B------:R-:W-:-:S11]  /*fa420*/  PRMT R28, R29, 0x7771, RZ ;  /* 0x000077711d1c7816 */ /* 0x000fd600000000ff */
[----:B------:R0:W-:Y:S01]  /*fa430*/  @P6 STG.E.U8 desc[UR62][R18.64], R28 ;  /* 0x0000001c12006986 */ /* 0x0001e2000c10113e */
[C---:B------:R-:W-:Y:S02]  /*fa440*/  LOP3.LUT P6, RZ, R26.reuse, 0x80000, RZ, 0xc0, !PT ;  /* 0x000800001aff7812 */ /* 0x040fe400078cc0ff */
[----:B0-----:R-:W-:Y:S01]  /*fa450*/  PRMT R28, R29, 0x7772, RZ ;  /* 0x000077721d1c7816 */ /* 0x001fe200000000ff */
[----:B------:R-:W2:Y:S10]  /*fa460*/  LDL.LU.64 R18, [R1+0x29d8] ;  /* 0x0029d80001127983 */ /* 0x000eb40000300a00 */
[----:B---3--:R0:W-:Y:S01]  /*fa470*/  @P6 STG.E.U8 desc[UR62][R20.64], R28 ;  /* 0x0000001c14006986 */ /* 0x0081e2000c10113e */
[----:B------:R-:W-:-:S02]  /*fa480*/  LOP3.LUT P6, RZ, R26, 0x40000, RZ, 0xc0, !PT ;  /* 0x000400001aff7812 */ /* 0x000fc400078cc0ff */
[----:B0-----:R-:W-:Y:S01]  /*fa490*/  PRMT R28, R29, 0x7773, RZ ;  /* 0x000077731d1c7816 */ /* 0x001fe200000000ff */
[----:B------:R-:W3:Y:S10]  /*fa4a0*/  LDL.LU.64 R20, [R1+0x29d0] ;  /* 0x0029d00001147983 */ /* 0x000ef40000300a00 */
[----:B------:R4:W-:Y:S01]  /*fa4b0*/  @P6 STG.E.U8 desc[UR62][R22.64], R28 ;  /* 0x0000001c16006986 */ /* 0x0009e2000c10113e */
[----:B------:R-:W-:-:S02]  /*fa4c0*/  LOP3.LUT P6, RZ, R26, 0x20000, RZ, 0xc0, !PT ;  /* 0x000200001aff7812 */ /* 0x000fc400078cc0ff */
[----:B----4-:R-:W-:Y:S01]  /*fa4d0*/  PRMT R28, R0, 0x7770, RZ ;  /* 0x00007770001c7816 */ /* 0x010fe200000000ff */
[----:B------:R-:W4:Y:S10]  /*fa4e0*/  LDL.LU.64 R22, [R1+0x29c8] ;  /* 0x0029c80001167983 */ /* 0x000f340000300a00 */
[----:B--2---:R0:W-:Y:S04]  /*fa4f0*/  @P6 STG.E.U8 desc[UR62][R2.64], R28 ;  /* 0x0000001c02006986 */ /* 0x0041e8000c10113e */
[----:B0-----:R-:W2:Y:S01]  /*fa500*/  LDL.LU.64 R2, [R1+0x3940] ;  /* 0x0039400001027983 */ /* 0x001ea20000300a00 */
[----:B------:R-:W-:-:S02]  /*fa510*/  LOP3.LUT P6, RZ, R26, 0x10000, RZ, 0xc0, !PT ;  /* 0x000100001aff7812 */ /* 0x000fc400078cc0ff */
[----:B------:R-:W-:-:S11]  /*fa520*/  PRMT R28, R0, 0x7771, RZ ;  /* 0x00007771001c7816 */ /* 0x000fd600000000ff */
[----:B--2---:R0:W-:Y:S04]  /*fa530*/  @P6 STG.E.U8 desc[UR62][R2.64], R28 ;  /* 0x0000001c02006986 */ /* 0x0041e8000c10113e */
[----:B0-----:R-:W2:Y:S01]  /*fa540*/  LDL.LU.64 R2, [R1+0x3938] ;  /* 0x0039380001027983 */ /* 0x001ea20000300a00 */
[----:B------:R-:W-:Y:S02]  /*fa550*/  LOP3.LUT P6, RZ, R26, 0x8000, RZ, 0xc0, !PT ;  /* 0x000080001aff7812 */ /* 0x000fe400078cc0ff */
[----:B------:R-:W-:Y:S02]  /*fa560*/  PRMT R28, R0, 0x7772, RZ ;  /* 0x00007772001c7816 */ /* 0x000fe400000000ff */
[C---:B------:R-:W-:Y:S02]  /*fa570*/  LOP3.LUT P5, RZ, R5.reuse, 0x10000000, RZ, 0xc0, !PT ;  /* 0x1000000005ff7812 */ /* 0x040fe400078ac0ff */
[----:B------:R-:W-:-:S07]  /*fa580*/  LOP3.LUT P4, RZ, R5, 0x40000000, RZ, 0xc0, !PT ;  /* 0x4000000005ff7812 */ /* 0x000fce000788c0ff */
[----:B--2---:R0:W-:Y:S04]  /*fa590*/  @P6 STG.E.U8 desc[UR62][R2.64], R28 ;  /* 0x0000001c02006986 */ /* 0x0041e8000c10113e */
[----:B0-----:R-:W2:Y:S01]  /*fa5a0*/  LDL.LU.64 R2, [R1+0x3930] ;  /* 0x0039300001027983 */ /* 0x001ea20000300a00 */
[----:B------:R-:W-:Y:S02]  /*fa5b0*/  LOP3.LUT P6, RZ, R26, 0x4000, RZ, 0xc0, !PT ;  /* 0x000040001aff7812 */ /* 0x000fe400078cc0ff */
[----:B------:R-:W-:-:S11]  /*fa5c0*/  PRMT R28, R0, 0x7773, RZ ;  /* 0x00007773001c7816 */ /* 0x000fd600000000ff */
[----:B------:R0:W-:Y:S01]  /*fa5d0*/  @P6 STG.E.U8 desc[UR62][R6.64], R28 ;  /* 0x0000001c06006986 */ /* 0x0001e2000c10113e */
[----:B------:R-:W-:Y:S02]  /*fa5e0*/  LOP3.LUT P6, RZ, R26, 0x2000, RZ, 0xc0, !PT ;  /* 0x000020001aff7812 */ /* 0x000fe400078cc0ff */
[----:B0-----:R-:W-:-:S11]  /*fa5f0*/  PRMT R28, R24, 0x7770, RZ ;  /* 0x00007770181c7816 */ /* 0x001fd600000000ff */
[----:B------:R0:W-:Y:S01]  /*fa600*/  @P6 STG.E.U8 desc[UR62][R8.64], R28 ;  /* 0x0000001c08006986 */ /* 0x0001e2000c10113e */
[----:B------:R-:W-:Y:S02]  /*fa610*/  LOP3.LUT P6, RZ, R26, 0x1000, RZ, 0xc0, !PT ;  /* 0x000010001aff7812 */ /* 0x000fe400078cc0ff */
[----:B0-----:R-:W-:-:S11]  /*fa620*/  PRMT R28, R24, 0x7771, RZ ;  /* 0x00007771181c7816 */ /* 0x001fd600000000ff */
[----:B------:R0:W-:Y:S01]  /*fa630*/  @P6 STG.E.U8 desc[UR62][R10.64], R28 ;  /* 0x0000001c0a006986 */ /* 0x0001e2000c10113e */
[----:B------:R-:W-:Y:S02]  /*fa640*/  LOP3.LUT P3, RZ, R5, 0x80000000, RZ, 0xc0, !PT ;  /* 0x8000000005ff7812 */ /* 0x000fe4000786c0ff */
[----:B0-----:R-:W-:-:S05]  /*fa650*/  PRMT R28, R24, 0x7772, RZ ;  /* 0x00007772181c7816 */ /* 0x001fca00000000ff */
[----:B------:R0:W-:Y:S01]  /*fa660*/  @P5 STG.E.U8 desc[UR62][R12.64], R28 ;  /* 0x0000001c0c005986 */ /* 0x0001e2000c10113e */
[----:B------:R-:W-:Y:S02]  /*fa670*/  LOP3.LUT P2, RZ, R4, 0x2, RZ, 0xc0, !PT ;  /* 0x0000000204ff7812 */ /* 0x000fe4000784c0ff */
[----:B0-----:R-:W-:-:S05]  /*fa680*/  PRMT R28, R24, 0x7773, RZ ;  /* 0x00007773181c7816 */ /* 0x001fca00000000ff */
[----:B------:R2:W-:Y:S01]  /*fa690*/  @P4 STG.E.U8 desc[UR62][R14.64], R28 ;  /* 0x0000001c0e004986 */ /* 0x0005e2000c10113e */
[C---:B------:R-:W-:Y:S02]  /*fa6a0*/  LOP3.LUT P1, RZ, R4.reuse, 0x4, RZ, 0xc0, !PT ;  /* 0x0000000404ff7812 */ /* 0x040fe4000782c0ff */
[----:B------:R-:W-:Y:S02]  /*fa6b0*/  LOP3.LUT P0, RZ, R4, 0x20, RZ, 0xc0, !PT ;  /* 0x0000002004ff7812 */ /* 0x000fe4000780c0ff */
[----:B--2---:R-:W-:-:S05]  /*fa6c0*/  PRMT R28, R3, 0x7770, RZ ;  /* 0x00007770031c7816 */ /* 0x004fca00000000ff */
[----:B------:R0:W-:Y:S02]  /*fa6d0*/  @P3 STG.E.U8 desc[UR62][R16.64], R28 ;  /* 0x0000001c10003986 */ /* 0x0001e4000c10113e */
[----:B0-----:R-:W-:-:S05]  /*fa6e0*/  PRMT R28, R3, 0x7771, RZ ;  /* 0x00007771031c7816 */ /* 0x001fca00000000ff */
[----:B------:R0:W-:Y:S02]  /*fa6f0*/  @P2 STG.E.U8 desc[UR62][R18.64], R28 ;  /* 0x0000001c12002986 */ /* 0x0001e4000c10113e */
[----:B0-----:R-:W-:-:S05]  /*fa700*/  PRMT R28, R3, 0x7772, RZ ;  /* 0x00007772031c7816 */ /* 0x001fca00000000ff */
[----:B---3--:R0:W-:Y:S02]  /*fa710*/  @P1 STG.E.U8 desc[UR62][R20.64], R28 ;  /* 0x0000001c14001986 */ /* 0x0081e4000c10113e */
[----:B0-----:R-:W-:Y:S02]  /*fa720*/  PRMT R28, R3, 0x7773, RZ ;  /* 0x00007773031c7816 */ /* 0x001fe400000000ff */
[----:B------:R-:W2:Y:S04]  /*fa730*/  LDL.LU R3, [R1+0x3928] ;  /* 0x0039280001037983 */ /* 0x000ea80000300800 */
[----:B------:R-:W3:Y:S04]  /*fa740*/  LDL.LU.64 R18, [R1+0x29c0] ;  /* 0x0029c00001127983 */ /* 0x000ee80000300a00 */
[----:B------:R-:W2:Y:S04]  /*fa750*/  LDL.LU.64 R20, [R1+0x29b8] ;  /* 0x0029b80001147983 */ /* 0x000ea80000300a00 */
[----:B------:R-:W2:Y:S04]  /*fa760*/  LDL.LU.64 R12, [R1+0x29b0] ;  /* 0x0029b000010c7983 */ /* 0x000ea80000300a00 */
[----:B------:R-:W2:Y:S04]  /*fa770*/  LDL.LU R15, [R1+0x300] ;  /* 0x00030000010f7983 */ /* 0x000ea80000300800 */
[----:B----4-:R0:W-:Y:S02]  /*fa780*/  @P0 STG.E.U8 desc[UR62][R22.64], R28 ;  /* 0x0000001c16000986 */ /* 0x0101e4000c10113e */
[----:B0-----:R-:W-:-:S02]  /*fa790*/  IMAD.MOV.U32 R23, RZ, RZ, R25 ;  /* 0x000000ffff177224 */ /* 0x001fc400078e0019 */
[----:B------:R-:W4:Y:S01]  /*fa7a0*/  LDL.LU.64 R24, [R1+0x29a8] ;  /* 0x0029a80001187983 */ /* 0x000f220000300a00 */
[C---:B------:R-:W-:Y:S02]  /*fa7b0*/  LOP3.LUT P3, RZ, R4.reuse, 0x40, RZ, 0xc0, !PT ;  /* 0x0000004004ff7812 */ /* 0x040fe4000786c0ff */
[C---:B------:R-:W-:Y:S01]  /*fa7c0*/  LOP3.LUT P2, RZ, R4.reuse, 0x100, RZ, 0xc0, !PT ;  /* 0x0000010004ff7812 */ /* 0x040fe2000784c0ff */
[----:B------:R-:W4:Y:S01]  /*fa7d0*/  LDL.LU.64 R16, [R1+0x29a0] ;  /* 0x0029a00001107983 */ /* 0x000f220000300a00 */
[C---:B------:R-:W-:Y:S02]  /*fa7e0*/  LOP3.LUT P1, RZ, R4.reuse, 0x400, RZ, 0xc0, !PT ;  /* 0x0000040004ff7812 */ /* 0x040fe4000782c0ff */
[----:B------:R-:W-:Y:S01]  /*fa7f0*/  LOP3.LUT P0, RZ, R4, 0x1000, RZ, 0xc0, !PT ;  /* 0x0000100004ff7812 */ /* 0x000fe2000780c0ff */
[----:B------:R-:W4:Y:S01]  /*fa800*/  LDL.LU R22, [R1+0x304] ;  /* 0x0003040001167983 */ /* 0x000f220000300800 */
[----:B--2---:R-:W-:-:S05]  /*fa810*/  PRMT R28, R15, 0x7770, RZ ;  /* 0x000077700f1c7816 */ /* 0x004fca00000000ff */
[----:B---3--:R0:W-:Y:S02]  /*fa820*/  @P3 STG.E.U8 desc[UR62][R18.64], R28 ;  /* 0x0000001c12003986 */ /* 0x0081e4000c10113e */
[C---:B0-----:R-:W-:Y:S02]  /*fa830*/  PRMT R28, R15.reuse, 0x7771, RZ ;  /* 0x000077710f1c7816 */ /* 0x041fe400000000ff */
[----:B------:R-:W2:Y:S04]  /*fa840*/  LDL.LU.64 R18, [R1+0x2998] ;  /* 0x0029980001127983 */ /* 0x000ea80000300a00 */
[----:B------:R0:W-:Y:S02]  /*fa850*/  @P2 STG.E.U8 desc[UR62][R20.64], R28 ;  /* 0x0000001c14002986 */ /* 0x0001e4000c10113e */
[----:B0-----:R-:W-:-:S05]  /*fa860*/  PRMT R28, R15, 0x7772, RZ ;  /* 0x000077720f1c7816 */ /* 0x001fca00000000ff */
[----:B------:R0:W-:Y:S04]  /*fa870*/  @P1 STG.E.U8 desc[UR62][R12.64], R28 ;  /* 0x0000001c0c001986 */ /* 0x0001e8000c10113e */
[----:B------:R-:W-:Y:S04]  /*fa880*/  STL.64 [R1+0x3628], R4 ;  /* 0x0036280401007387 */ /* 0x000fe80000100a00 */
[----:B------:R-:W3:Y:S01]  /*fa890*/  LDL.LU.64 R20, [R1+0x2990] ;  /* 0x0029900001147983 */ /* 0x000ee20000300a00 */
[----:B0-----:R-:W-:-:S05]  /*fa8a0*/  PRMT R28, R15, 0x7773, RZ ;  /* 0x000077730f1c7816 */ /* 0x001fca00000000ff */
[----:B----4-:R0:W-:Y:S04]  /*fa8b0*/  @P0 STG.E.U8 desc[UR62][R24.64], R28 ;  /* 0x0000001c18000986 */ /* 0x0101e8000c10113e */
[----:B0-----:R-:W4:Y:S04]  /*fa8c0*/  LDL.LU.64 R24, [R1+0x2970] ;  /* 0x0029700001187983 */ /* 0x001f280000300a00 */
[----:B----4-:R0:W-:Y:S04]  /*fa8d0*/  STL.64 [R1+0x3910], R24 ;  /* 0x0039101801007387 */ /* 0x0101e80000100a00 */
[----:B0-----:R-:W4:Y:S04]  /*fa8e0*/  LDL.LU.64 R24, [R1+0x2978] ;  /* 0x0029780001187983 */ /* 0x001f280000300a00 */
[----:B----4-:R0:W-:Y:S04]  /*fa8f0*/  STL.64 [R1+0x3918], R24 ;  /* 0x0039181801007387 */ /* 0x0101e80000100a00 */
[----:B0-----:R-:W4:Y:S01]  /*fa900*/  LDL.LU.64 R24, [R1+0x2980] ;  /* 0x0029800001187983 */ /* 0x001f220000300a00 */
        /* <DEDUP_REMOVED lines=17> */
[----:B----4-:R0:W-:Y:S04]  /*faa20*/  STL.64 [R1+0x3920], R24 ;  /* 0x0039201801007387 */ /* 0x0101e80000100a00 */
[----:B0-----:R-:W4:Y:S06]  /*faa30*/  LDL.LU.64 R24, [R1+0x2988] ;  /* 0x0029880001187983 */ /* 0x001f2c0000300a00 */
[----:B------:R-:W-:-:S02]  /*faa40*/  @P6 LOP3.LUT R26, R26, 0x200, RZ, 0xfc, !PT ;  /* 0x000002001a1a6812 */ /* 0x000fc400078efcff */
[----:B------:R-:W-:Y:S02]  /*faa50*/  LOP3.LUT P6, RZ, R4, 0x40000, RZ, 0xc0, !PT ;  /* 0x0004000004ff7812 */ /* 0x000fe400078cc0ff */
[----:B------:R-:W-:-:S11]  /*faa60*/  LOP3.LUT R26, R26, 0xfffffbff, RZ, 0xc0, !PT ;  /* 0xfffffbff1a1a7812 */ /* 0x000fd600078ec0ff */
[----:B------:R-:W-:Y:S02]  /*faa70*/  @P6 LOP3.LUT R26, R26, 0x400, RZ, 0xfc, !PT ;  /* 0x000004001a1a6812 */ /* 0x000fe400078efcff */
[----:B------:R-:W-:Y:S02]  /*faa80*/  LOP3.LUT P6, RZ, R4, 0x10000, RZ, 0xc0, !PT ;  /* 0x0001000004ff7812 */ /* 0x000fe400078cc0ff */
[----:B------:R-:W-:Y:S02]  /*faa90*/  LOP3.LUT R26, R26, 0xfffff7ff, RZ, 0xc0, !PT ;  /* 0xfffff7ff1a1a7812 */ /* 0x000fe400078ec0ff */
[----:B------:R-:W-:-:S09]  /*faaa0*/  PRMT R28, R22, 0x7770, RZ ;  /* 0x00007770161c7816 */ /* 0x000fd200000000ff */
[----:B------:R-:W-:Y:S02]  /*faab0*/  @P6 LOP3.LUT R26, R26, 0x800, RZ, 0xfc, !PT ;  /* 0x000008001a1a6812 */ /* 0x000fe400078efcff */
[----:B------:R-:W-:-:S13]  /*faac0*/  LOP3.LUT P6, RZ, R4, 0x4000, RZ, 0xc0, !PT ;  /* 0x0000400004ff7812 */ /* 0x000fda00078cc0ff */
[----:B------:R0:W-:Y:S01]  /*faad0*/  @P6 STG.E.U8 desc[UR62][R16.64], R28 ;  /* 0x0000001c10006986 */ /* 0x0001e2000c10113e */
[----:B------:R-:W-:Y:S02]  /*faae0*/  LOP3.LUT P6, RZ, R26, 0x800, RZ, 0xc0, !PT ;  /* 0x000008001aff7812 */ /* 0x000fe400078cc0ff */
[----:B0-----:R-:W-:-:S11]  /*faaf0*/  PRMT R28, R22, 0x7771, RZ ;  /* 0x00007771161c7816 */ /* 0x001fd600000000ff */
[----:B--2---:R0:W-:Y:S01]  /*fab00*/  @P6 STG.E.U8 desc[UR62][R18.64], R28 ;  /* 0x0000001c12006986 */ /* 0x0041e2000c10113e */
[----:B------:R-:W-:Y:S02]  /*fab10*/  LOP3.LUT P6, RZ, R26, 0x400, RZ, 0xc0, !PT ;  /* 0x000004001aff7812 */ /* 0x000fe400078cc0ff */
[----:B0-----:R-:W-:-:S11]  /*fab20*/  PRMT R28, R22, 0x7772, RZ ;  /* 0x00007772161c7816 */ /* 0x001fd600000000ff */
[----:B---3--:R0:W-:Y:S01]  /*fab30*/  @P6 STG.E.U8 desc[UR62][R20.64], R28 ;  /* 0x0000001c14006986 */ /* 0x0081e2000c10113e */
[----:B------:R-:W-:Y:S02]  /*fab40*/  LOP3.LUT P6, RZ, R26, 0x200, RZ, 0xc0, !PT ;  /* 0x000002001aff7812 */ /* 0x000fe400078cc0ff */
[----:B------:R-:W-:Y:S02]  /*fab50*/  LOP3.LUT P5, RZ, R4, 0x40000000, RZ, 0xc0, !PT ;  /* 0x4000000004ff7812 */ /* 0x000fe400078ac0ff */
[----:B------:R-:W2:Y:S04]  /*fab60*/  LDL.LU.64 R4, [R1+0x2968] ;  /* 0x0029680001047983 */ /* 0x000ea80000300a00 */
[----:B------:R-:W3:Y:S01]  /*fab70*/  LDL.LU.64 R6, [R1+0x2960] ;  /* 0x0029600001067983 */ /* 0x000ee20000300a00 */
[----:B0-----:R-:W-:-:S03]  /*fab80*/  PRMT R28, R22, 0x7773, RZ ;  /* 0x00007773161c7816 */ /* 0x001fc600000000ff */
[----:B------:R-:W2:Y:S04]  /*fab90*/  LDL.LU.64 R8, [R1+0x2958] ;  /* 0x0029580001087983 */ /* 0x000ea80000300a00 */
[----:B------:R-:W2:Y:S04]  /*faba0*/  LDL.LU.64 R10, [R1+0x2950] ;  /* 0x00295000010a7983 */ /* 0x000ea80000300a00 */
[----:B------:R-:W2:Y:S04]  /*fabb0*/  LDL.LU R15, [R1+0x2f0] ;  /* 0x0002f000010f7983 */ /* 0x000ea80000300800 */
[----:B------:R-:W2:Y:S04]  /*fabc0*/  LDL.LU.64 R12, [R1+0x2948] ;  /* 0x00294800010c7983 */ /* 0x000ea80000300a00 */
[----:B------:R-:W2:Y:S04]  /*fabd0*/  LDL.LU.64 R16, [R1+0x2940] ;  /* 0x0029400001107983 */ /* 0x000ea80000300a00 */
[----:B------:R-:W2:Y:S04]  /*fabe0*/  LDL.LU.64 R18, [R1+0x2938] ;  /* 0x0029380001127983 */ /* 0x000ea80000300a00 */
[----:B------:R-:W2:Y:S04]  /*fabf0*/  LDL.LU.64 R20, [R1+0x2930] ;  /* 0x0029300001147983 */ /* 0x000ea80000300a00 */
[----:B----4-:R0:W-:Y:S04]  /*fac00*/  @P6 STG.E.U8 desc[UR62][R24.64], R28 ;  /* 0x0000001c18006986 */ /* 0x0101e8000c10113e */
[----:B0-----:R-:W4:Y:S01]  /*fac10*/  LDL.LU.64 R24, [R1+0x3920] ;  /* 0x0039200001187983 */ /* 0x001f220000300a00 */
[----:B------:R-:W-:-:S02]  /*fac20*/  LOP3.LUT P6, RZ, R26, 0x100, RZ, 0xc0, !PT ;  /* 0x000001001aff7812 */ /* 0x000fc400078cc0ff */
[----:B------:R-:W-:-:S11]  /*fac30*/  PRMT R28, R2, 0x7770, RZ ;  /* 0x00007770021c7816 */ /* 0x000fd600000000ff */
[----:B----4-:R0:W-:Y:S04]  /*fac40*/  @P6 STG.E.U8 desc[UR62][R24.64], R28 ;  /* 0x0000001c18006986 */ /* 0x0101e8000c10113e */
[----:B0-----:R-:W4:Y:S01]  /*fac50*/  LDL.LU.64 R24, [R1+0x3918] ;  /* 0x0039180001187983 */ /* 0x001f220000300a00 */
[----:B------:R-:W-:Y:S02]  /*fac60*/  LOP3.LUT P6, RZ, R26, 0x80, RZ, 0xc0, !PT ;  /* 0x000000801aff7812 */ /* 0x000fe400078cc0ff */
        /* <DEDUP_REMOVED lines=8> */
[----:B------:R-:W-:Y:S02]  /*facf0*/  PRMT R28, R2, 0x7773, RZ ;  /* 0x00007773021c7816 */ /* 0x000fe400000000ff */
[----:B------:R-:W-:Y:S01]  /*fad00*/  LOP3.LUT P4, RZ, R3, 0x1, RZ, 0xc0, !PT ;  /* 0x0000000103ff7812 */ /* 0x000fe2000788c0ff */
[----:B------:R-:W3:Y:S08]  /*fad10*/  LDL.LU R2, [R1+0x3904] ;  /* 0x0039040001027983 */ /* 0x000ef00000300800 */
[----:B--2---:R4:W-:Y:S01]  /*fad20*/  @P6 STG.E.U8 desc[UR62][R4.64], R28 ;  /* 0x0000001c04006986 */ /* 0x0049e2000c10113e */
[----:B------:R-:W-:-:S02]  /*fad30*/  LOP3.LUT P6, RZ, R26, 0x10, RZ, 0xc0, !PT ;  /* 0x000000101aff7812 */ /* 0x000fc400078cc0ff */
[C---:B------:R-:W-:Y:S02]  /*fad40*/  LOP3.LUT P3, RZ, R3.reuse, 0x4, RZ, 0xc0, !PT ;  /* 0x0000000403ff7812 */ /* 0x040fe4000786c0ff */
[C---:B------:R-:W-:Y:S02]  /*fad50*/  LOP3.LUT P2, RZ, R3.reuse, 0x10, RZ, 0xc0, !PT ;  /* 0x0000001003ff7812 */ /* 0x040fe4000784c0ff */
[C---:B------:R-:W-:Y:S02]  /*fad60*/  LOP3.LUT P1, RZ, R3.reuse, 0x40, RZ, 0xc0, !PT ;  /* 0x0000004003ff7812 */ /* 0x040fe4000782c0ff */
[----:B------:R-:W-:Y:S02]  /*fad70*/  LOP3.LUT P0, RZ, R3, 0x100, RZ, 0xc0, !PT ;  /* 0x0000010003ff7812 */ /* 0x000fe4000780c0ff */
[----:B----4-:R-:W-:-:S05]  /*fad80*/  PRMT R28, R25, 0x7770, RZ ;  /* 0x00007770191c7816 */ /* 0x010fca00000000ff */
[----:B---3--:R0:W-:Y:S02]  /*fad90*/  @P6 STG.E.U8 desc[UR62][R6.64], R28 ;  /* 0x0000001c06006986 */ /* 0x0081e4000c10113e */
[----:B0-----:R-:W-:-:S05]  /*fada0*/  PRMT R28, R25, 0x7771, RZ ;  /* 0x00007771191c7816 */ /* 0x001fca00000000ff */
        /* <DEDUP_REMOVED lines=9> */
[----:B------:R0:W-:Y:S02]  /*fae40*/  @P1 STG.E.U8 desc[UR62][R18.64], R28 ;  /* 0x0000001c12001986 */ /* 0x0001e4000c10113e */
[----:B0-----:R-:W-:Y:S02]  /*fae50*/  PRMT R28, R15, 0x7772, RZ ;  /* 0x000077720f1c7816 */ /* 0x001fe400000000ff */
[----:B------:R-:W3:Y:S04]  /*fae60*/  LDL.LU.64 R18, [R1+0x2928] ;  /* 0x0029280001127983 */ /* 0x000ee80000300a00 */
[----:B------:R0:W-:Y:S04]  /*fae70*/  @P0 STG.E.U8 desc[UR62][R20.64], R28 ;  /* 0x0000001c14000986 */ /* 0x0001e8000c10113e */
[----:B0-----:R-:W4:Y:S04]  /*fae80*/  LDL.LU.64 R20, [R1+0x2920] ;  /* 0x0029200001147983 */ /* 0x001f280000300a00 */
[----:B------:R-:W4:Y:S04]  /*fae90*/  LDL.LU.64 R10, [R1+0x2918] ;  /* 0x00291800010a7983 */ /* 0x000f280000300a00 */
[----:B------:R-:W4:Y:S04]  /*faea0*/  LDL.LU.64 R12, [R1+0x2910] ;  /* 0x00291000010c7983 */ /* 0x000f280000300a00 */
[----:B------:R-:W4:Y:S01]  /*faeb0*/  LDL.LU R22, [R1+0x2f4] ;  /* 0x0002f40001167983 */ /* 0x000f220000300800 */
[----:B------:R-:W-:-:S02]  /*faec0*/  LOP3.LUT P6, RZ, R2, 0x1, RZ, 0xc0, !PT ;  /* 0x0000000102ff7812 */ /* 0x000fc400078cc0ff */
[C---:B------:R-:W-:Y:S01]  /*faed0*/  LOP3.LUT P3, RZ, R3.reuse, 0x400, RZ, 0xc0, !PT ;  /* 0x0000040003ff7812 */ /* 0x040fe2000786c0ff */
[----:B------:R-:W4:Y:S01]  /*faee0*/  LDL.LU.64 R16, [R1+0x2908] ;  /* 0x0029080001107983 */ /* 0x000f220000300a00 */
[----:B------:R-:W-:Y:S02]  /*faef0*/  LOP3.LUT P2, RZ, R3, 0x800, RZ, 0xc0, !PT ;  /* 0x0000080003ff7812 */ /* 0x000fe4000784c0ff */
[----:B------:R-:W-:Y:S01]  /*faf00*/  PRMT R28, R15, 0x7773, RZ ;  /* 0x000077730f1c7816 */ /* 0x000fe200000000ff */
[----:B------:R-:W4:Y:S01]  /*faf10*/  LDL.LU R0, [R1+0x2f8] ;  /* 0x0002f80001007983 */ /* 0x000f220000300800 */
[----:B--2---:R-:W-:-:S05]  /*faf20*/  LOP3.LUT R25, R25, 0xefffffff, RZ, 0xc0, !PT ;  /* 0xefffffff19197812 */ /* 0x004fca00078ec0ff */
        /* <DEDUP_REMOVED lines=9> */
[----:B------:R-:W-:Y:S01]  /*fafc0*/  @P6 LOP3.LUT R25, R25, 0x80000000, RZ, 0xfc, !PT ;  /* 0x8000000019196812 */ /* 0x000fe200078efcff */
[----:B---3--:R0:W-:Y:S04]  /*fafd0*/  @P3 STG.E.U8 desc[UR62][R18.64], R28 ;  /* 0x0000001c12003986 */ /* 0x0081e8000c10113e */
[----:B------:R-:W-:Y:S04]  /*fafe0*/  STL.64 [R1+0x38f0], R24 ;  /* 0x0038f01801007387 */ /* 0x000fe80000100a00 */
[----:B0-----:R-:W2:Y:S01]  /*faff0*/  LDL.LU.64 R18, [R1+0x2900] ;  /* 0x0029000001127983 */ /* 0x001ea20000300a00 */
[----:B----4-:R-:W-:-:S05]  /*fb000*/  PRMT R28, R22, 0x7770, RZ ;  /* 0x00007770161c7816 */ /* 0x010fca00000000ff */
[----:B------:R0:W-:Y:S04]  /*fb010*/  @P2 STG.E.U8 desc[UR62][R20.64], R28 ;  /* 0x0000001c14002986 */ /* 0x0001e8000c10113e */
[----:B0-----:R-:W3:Y:S04]  /*fb020*/  LDL.LU.64 R20, [R1+0x28f8] ;  /* 0x0028f80001147983 */ /* 0x001ee80000300a00 */
[----:B------:R-:W4:Y:S04]  /*fb030*/  LDL.LU R14, [R1+0x2fc] ;  /* 0x0002fc00010e7983 */ /* 0x000f280000300800 */
        /* <DEDUP_REMOVED lines=9> */
[----:B------:R-:W-:-:S09]  /*fb0d0*/  LOP3.LUT P1, RZ, R3, 0x2000, RZ, 0xc0, !PT ;  /* 0x0000200003ff7812 */ /* 0x000fd2000782c0ff */
[----:B------:R-:W-:Y:S02]  /*fb0e0*/  @P6 LOP3.LUT R26, R26, 0x4, RZ, 0xfc, !PT ;  /* 0x000000041a1a6812 */ /* 0x000fe400078efcff */
[C---:B------:R-:W-:Y:S02]  /*fb0f0*/  LOP3.LUT P6, RZ, R3.reuse, 0x40000, RZ, 0xc0, !PT ;  /* 0x0004000003ff7812 */ /* 0x040fe400078cc0ff */
[----:B------:R-:W-:Y:S01]  /*fb100*/  LOP3.LUT P0, RZ, R3, 0x4000, RZ, 0xc0, !PT ;  /* 0x0000400003ff7812 */ /* 0x000fe2000780c0ff */
[----:B--2---:R0:W-:Y:S04]  /*fb110*/  STL.64 [R1+0x38f8], R24 ;  /* 0x0038f81801007387 */ /* 0x0041e80000100a00 */
[----:B0-----:R-:W2:Y:S04]  /*fb120*/  LDL.LU.64 R24, [R1+0x28f0] ;  /* 0x0028f00001187983 */ /* 0x001ea80000300a00 */
[----:B------:R-:W2:Y:S01]  /*fb130*/  LDL.LU.64 R4, [R1+0x28d0] ;  /* 0x0028d00001047983 */ /* 0x000ea20000300a00 */
[----:B------:R-:W-:-:S02]  /*fb140*/  LOP3.LUT R26, R26, 0xfffffff7, RZ, 0xc0, !PT ;  /* 0xfffffff71a1a7812 */ /* 0x000fc400078ec0ff */
[----:B------:R-:W-:Y:S02]  /*fb150*/  PRMT R28, R22, 0x7771, RZ ;  /* 0x00007771161c7816 */ /* 0x000fe400000000ff */
[----:B------:R-:W-:Y:S02]  /*fb160*/  @P6 LOP3.LUT R26, R26, 0x8, RZ, 0xfc, !PT ;  /* 0x000000081a1a6812 */ /* 0x000fe400078efcff */
[----:B------:R-:W-:Y:S01]  /*fb170*/  LOP3.LUT P6, RZ, R3, 0x20000, RZ, 0xc0, !PT ;  /* 0x0002000003ff7812 */ /* 0x000fe200078cc0ff */
[----:B------:R0:W-:Y:S02]  /*fb180*/  @P1 STG.E.U8 desc[UR62][R10.64], R28 ;  /* 0x0000001c0a001986 */ /* 0x0001e4000c10113e */
[----:B0-----:R-:W-:-:S05]  /*fb190*/  PRMT R28, R22, 0x7772, RZ ;  /* 0x00007772161c7816 */ /* 0x001fca00000000ff */
[----:B------:R0:W-:Y:S02]  /*fb1a0*/  @P0 STG.E.U8 desc[UR62][R12.64], R28 ;  /* 0x0000001c0c000986 */ /* 0x0001e4000c10113e */
[----:B0-----:R-:W-:-:S05]  /*fb1b0*/  PRMT R28, R22, 0x7773, RZ ;  /* 0x00007773161c7816 */ /* 0x001fca00000000ff */
[----:B------:R0:W-:Y:S01]  /*fb1c0*/  @P6 STG.E.U8 desc[UR62][R16.64], R28 ;  /* 0x0000001c10006986 */ /* 0x0001e2000c10113e */
[----:B------:R-:W-:Y:S02]  /*fb1d0*/  LOP3.LUT P6, RZ, R26, 0x8, RZ, 0xc0, !PT ;  /* 0x000000081aff7812 */ /* 0x000fe400078cc0ff */
[----:B0-----:R-:W-:-:S11]  /*fb1e0*/  PRMT R28, R0, 0x7770, RZ ;  /* 0x00007770001c7816 */ /* 0x001fd600000000ff */
[----:B------:R0:W-:Y:S01]  /*fb1f0*/  @P6 STG.E.U8 desc[UR62][R18.64], R28 ;  /* 0x0000001c12006986 */ /* 0x0001e2000c10113e */
[----:B------:R-:W-:Y:S02]  /*fb200*/  LOP3.LUT P6, RZ, R26, 0x4, RZ, 0xc0, !PT ;  /* 0x000000041aff7812 */ /* 0x000fe400078cc0ff */
[----:B0-----:R-:W-:-:S11]  /*fb210*/  PRMT R28, R0, 0x7771, RZ ;  /* 0x00007771001c7816 */ /* 0x001fd600000000ff */
[----:B---3--:R0:W-:Y:S01]  /*fb220*/  @P6 STG.E.U8 desc[UR62][R20.64], R28 ;  /* 0x0000001c14006986 */ /* 0x0081e2000c10113e */
[----:B------:R-:W-:Y:S02]  /*fb230*/  LOP3.LUT P6, RZ, R26, 0x2, RZ, 0xc0, !PT ;  /* 0x000000021aff7812 */ /* 0x000fe400078cc0ff */
[----:B0-----:R-:W-:Y:S01]  /*fb240*/  PRMT R28, R0, 0x7772, RZ ;  /* 0x00007772001c7816 */ /* 0x001fe200000000ff */
[----:B--2---:R0:W-:Y:S04]  /*fb250*/  STL.64 [R1+0x38e8], R4 ;  /* 0x0038e80401007387 */ /* 0x0041e80000100a00 */
[----:B0-----:R-:W2:Y:S04]  /*fb260*/  LDL.LU.64 R4, [R1+0x28e0] ;  /* 0x0028e00001047983 */ /* 0x001ea80000300a00 */
[----:B------:R-:W3:Y:S04]  /*fb270*/  LDL.LU R15, [R1+0x2e0] ;  /* 0x0002e000010f7983 */ /* 0x000ee80000300800 */
[----:B------:R-:W2:Y:S04]  /*fb280*/  LDL.LU.64 R6, [R1+0x28c8] ;  /* 0x0028c80001067983 */ /* 0x000ea80000300a00 */
[----:B------:R-:W2:Y:S04]  /*fb290*/  LDL.LU.64 R8, [R1+0x28c0] ;  /* 0x0028c00001087983 */ /* 0x000ea80000300a00 */
[----:B------:R-:W2:Y:S04]  /*fb2a0*/  LDL.LU.64 R10, [R1+0x28b8] ;  /* 0x0028b800010a7983 */ /* 0x000ea80000300a00 */
[----:B------:R-:W2:Y:S04]  /*fb2b0*/  LDL.LU R22, [R1+0x2e4] ;  /* 0x0002e40001167983 */ /* 0x000ea80000300800 */
[----:B------:R-:W2:Y:S04]  /*fb2c0*/  LDL.LU.64 R12, [R1+0x28b0] ;  /* 0x0028b000010c7983 */ /* 0x000ea80000300a00 */
[----:B------:R-:W2:Y:S04]  /*fb2d0*/  LDL.LU.64 R16, [R1+0x28a8] ;  /* 0x0028a80001107983 */ /* 0x000ea80000300a00 */
[----:B------:R-:W2:Y:S04]  /*fb2e0*/  LDL.LU.64 R18, [R1+0x28a0] ;  /* 0x0028a00001127983 */ /* 0x000ea80000300a00 */
[----:B------:R-:W2:Y:S04]  /*fb2f0*/  LDL.LU.64 R20, [R1+0x2898] ;  /* 0x0028980001147983 */ /* 0x000ea80000300a00 */
[----:B------:R0:W-:Y:S04]  /*fb300*/  @P6 STG.E.U8 desc[UR62][R24.64], R28 ;  /* 0x0000001c18006986 */ /* 0x0001e8000c10113e */
[----:B0-----:R-:W2:Y:S01]  /*fb310*/  LDL.LU.64 R24, [R1+0x38f8] ;  /* 0x0038f80001187983 */ /* 0x001ea20000300a00 */
[----:B------:R-:W-:-:S02]  /*fb320*/  LOP3.LUT P6, RZ, R26, 0x1, RZ, 0xc0, !PT ;  /* 0x000000011aff7812 */ /* 0x000fc400078cc0ff */
[----:B------:R-:W-:Y:S01]  /*fb330*/  PRMT R26, R0, 0x7773, RZ ;  /* 0x00007773001a7816 */ /* 0x000fe200000000ff */
[----:B------:R-:W3:Y:S10]  /*fb340*/  LDL.LU.64 R28, [R1+0x28d8] ;  /* 0x0028d800011c7983 */ /* 0x000ef40000300a00 */
[----:B--2---:R0:W-:Y:S04]  /*fb350*/  @P6 STG.E.U8 desc[UR62][R24.64], R26 ;  /* 0x0000001a18006986 */ /* 0x0041e8000c10113e */
[----:B0-----:R-:W2:Y:S01]  /*fb360*/  LDL.LU.64 R24, [R1+0x38f0] ;  /* 0x0038f00001187983 */ /* 0x001ea20000300a00 */
[----:B----4-:R-:W-:-:S02]  /*fb370*/  PRMT R26, R14, 0x7770, RZ ;  /* 0x000077700e1a7816 */ /* 0x010fc400000000ff */
[----:B--2---:R-:W-:-:S13]  /*fb380*/  LOP3.LUT P6, RZ, R25, 0x80000000, RZ, 0xc0, !PT ;  /* 0x8000000019ff7812 */ /* 0x004fda00078cc0ff */
[----:B------:R0:W-:Y:S04]  /*fb390*/  @P6 STG.E.U8 desc[UR62][R4.64], R26 ;  /* 0x0000001a04006986 */ /* 0x0001e8000c10113e */
[----:B0-----:R-:W2:Y:S01]  /*fb3a0*/  LDL.LU.64 R4, [R1+0x38e8] ;  /* 0x0038e80001047983 */ /* 0x001ea20000300a00 */
[----:B------:R-:W-:Y:S02]  /*fb3b0*/  LOP3.LUT P6, RZ, R25, 0x40000000, RZ, 0xc0, !PT ;  /* 0x4000000019ff7812 */ /* 0x000fe400078cc0ff */
[----:B------:R-:W-:-:S11]  /*fb3c0*/  PRMT R26, R14, 0x7771, RZ ;  /* 0x000077710e1a7816 */ /* 0x000fd600000000ff */
[----:B---3--:R0:W-:Y:S01]  /*fb3d0*/  @P6 STG.E.U8 desc[UR62][R28.64], R26 ;  /* 0x0000001a1c006986 */ /* 0x0081e2000c10113e */
[----:B------:R-:W-:Y:S02]  /*fb3e0*/  LOP3.LUT P6, RZ, R25, 0x20000000, RZ, 0xc0, !PT ;  /* 0x2000000019ff7812 */ /* 0x000fe400078cc0ff */
[----:B0-----:R-:W-:Y:S02]  /*fb3f0*/  PRMT R26, R14, 0x7772, RZ ;  /* 0x000077720e1a7816 */ /* 0x001fe400000000ff */
[C---:B------:R-:W-:Y:S02]  /*fb400*/  LOP3.LUT P5, RZ, R2.reuse, 0x2, RZ, 0xc0, !PT ;  /* 0x0000000202ff7812 */ /* 0x040fe400078ac0ff */
[C---:B------:R-:W-:Y:S02]  /*fb410*/  LOP3.LUT P4, RZ, R2.reuse, 0x8, RZ, 0xc0, !PT ;  /* 0x0000000802ff7812 */ /* 0x040fe4000788c0ff */
[C---:B------:R-:W-:Y:S02]  /*fb420*/  LOP3.LUT P3, RZ, R2.reuse, 0x10, RZ, 0xc0, !PT ;  /* 0x0000001002ff7812 */ /* 0x040fe4000786c0ff */
[----:B------:R-:W-:-:S03]  /*fb430*/  LOP3.LUT P2, RZ, R2, 0x80, RZ, 0xc0, !PT ;  /* 0x0000008002ff7812 */ /* 0x000fc6000784c0ff */
[----:B--2---:R0:W-:Y:S01]  /*fb440*/  @P6 STG.E.U8 desc[UR62][R4.64], R26 ;  /* 0x0000001a04006986 */ /* 0x0041e2000c10113e */
        /* <DEDUP_REMOVED lines=10> */
[----:B------:R-:W2:Y:S04]  /*fb4f0*/  LDL.LU.64 R14, [R1+0x2890] ;  /* 0x00289000010e7983 */ /* 0x000ea80000300a00 */
[----:B------:R0:W-:Y:S04]  /*fb500*/  @P2 STG.E.U8 desc[UR62][R16.64], R26 ;  /* 0x0000001a10002986 */ /* 0x0001e8000c10113e */
[----:B0-----:R-:W3:Y:S01]  /*fb510*/  LDL.LU.64 R16, [R1+0x2888] ;  /* 0x0028880001107983 */ /* 0x001ee20000300a00 */
[----:B------:R-:W-:-:S02]  /*fb520*/  LOP3.LUT P1, RZ, R2, 0x100, RZ, 0xc0, !PT ;  /* 0x0000010002ff7812 */ /* 0x000fc4000782c0ff */
[----:B------:R-:W-:Y:S01]  /*fb530*/  LOP3.LUT P0, RZ, R2, 0x400, RZ, 0xc0, !PT ;  /* 0x0000040002ff7812 */ /* 0x000fe2000780c0ff */
[----:B------:R-:W4:Y:S01]  /*fb540*/  LDL.LU.64 R10, [R1+0x2880] ;  /* 0x00288000010a7983 */ /* 0x000f220000300a00 */
[----:B------:R-:W-:Y:S02]  /*fb550*/  PRMT R26, R22, 0x7770, RZ ;  /* 0x00007770161a7816 */ /* 0x000fe400000000ff */
[C---:B------:R-:W-:Y:S02]  /*fb560*/  LOP3.LUT P3, RZ, R2.reuse, 0x800, RZ, 0xc0, !PT ;  /* 0x0000080002ff7812 */ /* 0x040fe4000786c0ff */
[----:B------:R-:W-:-:S05]  /*fb570*/  LOP3.LUT P2, RZ, R2, 0x1000, RZ, 0xc0, !PT ;  /* 0x0000100002ff7812 */ /* 0x000fca000784c0ff */
[----:B------:R0:W-:Y:S02]  /*fb580*/  @P1 STG.E.U8 desc[UR62][R18.64], R26 ;  /* 0x0000001a12001986 */ /* 0x0001e4000c10113e */
[C---:B0-----:R-:W-:Y:S02]  /*fb590*/  PRMT R26, R22.reuse, 0x7771, RZ ;  /* 0x00007771161a7816 */ /* 0x041fe400000000ff */
[----:B------:R-:W4:Y:S04]  /*fb5a0*/  LDL.LU.64 R18, [R1+0x2878] ;  /* 0x0028780001127983 */ /* 0x000f280000300a00 */
[----:B------:R0:W-:Y:S04]  /*fb5b0*/  @P0 STG.E.U8 desc[UR62][R20.64], R26 ;  /* 0x0000001a14000986 */ /* 0x0001e8000c10113e */
[----:B------:R-:W4:Y:S01]  /*fb5c0*/  LDL.LU.64 R12, [R1+0x2870] ;  /* 0x00287000010c7983 */ /* 0x000f220000300a00 */
[----:B0-----:R-:W-:-:S03]  /*fb5d0*/  PRMT R26, R22, 0x7772, RZ ;  /* 0x00007772161a7816 */ /* 0x001fc600000000ff */
[----:B------:R-:W4:Y:S04]  /*fb5e0*/  LDL.LU R20, [R1+0x2e8] ;  /* 0x0002e80001147983 */ /* 0x000f280000300800 */
[----:B--2---:R0:W-:Y:S02]  /*fb5f0*/  @P3 STG.E.U8 desc[UR62][R14.64], R26 ;  /* 0x0000001a0e003986 */ /* 0x0041e4000c10113e */
[----:B0-----:R-:W-:Y:S02]  /*fb600*/  PRMT R26, R22, 0x7773, RZ ;  /* 0x00007773161a7816 */ /* 0x001fe400000000ff */
[----:B------:R-:W2:Y:S04]  /*fb610*/  LDL.LU.64 R14, [R1+0x2868] ;  /* 0x00286800010e7983 */ /* 0x000ea80000300a00 */
[----:B------:R-:W2:Y:S04]  /*fb620*/  LDL.LU R21, [R1+0x2ec] ;  /* 0x0002ec0001157983 */ /* 0x000ea80000300800 */
[----:B---3--:R0:W-:Y:S04]  /*fb630*/  @P2 STG.E.U8 desc[UR62][R16.64], R26 ;  /* 0x0000001a10002986 */ /* 0x0081e8000c10113e */
[----:B0-----:R-:W3:Y:S04]  /*fb640*/  LDL.LU.64 R16, [R1+0x2860] ;  /* 0x0028600001107983 */ /* 0x001ee80000300a00 */
[----:B------:R-:W2:Y:S01]  /*fb650*/  LDL.LU R22, [R1+0x2d0] ;  /* 0x0002d00001167983 */ /* 0x000ea20000300800 */
[----:B------:R-:W-:-:S02]  /*fb660*/  LOP3.LUT P1, RZ, R2, 0x2000, RZ, 0xc0, !PT ;  /* 0x0000200002ff7812 */ /* 0x000fc4000782c0ff */
[----:B------:R-:W-:Y:S02]  /*fb670*/  LOP3.LUT P0, RZ, R2, 0x4000, RZ, 0xc0, !PT ;  /* 0x0000400002ff7812 */ /* 0x000fe4000780c0ff */
[----:B----4-:R-:W-:-:S09]  /*fb680*/  PRMT R26, R20, 0x7770, RZ ;  /* 0x00007770141a7816 */ /* 0x010fd200000000ff */
[----:B------:R0:W-:Y:S02]  /*fb690*/  @P1 STG.E.U8 desc[UR62][R10.64], R26 ;  /* 0x0000001a0a001986 */ /* 0x0001e4000c10113e */
[----:B0-----:R-:W-:-:S05]  /*fb6a0*/  PRMT R26, R20, 0x7771, RZ ;  /* 0x00007771141a7816 */ /* 0x001fca00000000ff */
[----:B------:R-:W-:Y:S04]  /*fb6b0*/  @P0 STG.E.U8 desc[UR62][R18.64], R26 ;  /* 0x0000001a12000986 */ /* 0x000fe8000c10113e */
[----:B--2---:R0:W-:Y:S04]  /*fb6c0*/  STL.64 [R1+0x38e0], R22 ;  /* 0x0038e01601007387 */ /* 0x0041e80000100a00 */
[----:B0-----:R-:W2:Y:S04]  /*fb6d0*/  LDL.LU.64 R22, [R1+0x2858] ;  /* 0x0028580001167983 */ /* 0x001ea80000300a00 */
[----:B------:R-:W4:Y:S04]  /*fb6e0*/  LDL.LU.64 R18, [R1+0x2840] ;  /* 0x0028400001127983 */ /* 0x000f280000300a00 */
        /* <DEDUP_REMOVED lines=20> */
[----:B------:R-:W-:Y:S01]  /*fb830*/  LOP3.LUT P6, RZ, R2, 0x20000, RZ, 0xc0, !PT ;  /* 0x0002000002ff7812 */ /* 0x000fe200078cc0ff */
[----:B----4-:R0:W-:Y:S04]  /*fb840*/  STL.64 [R1+0x38d8], R18 ;  /* 0x0038d81201007387 */ /* 0x0101e80000100a00 */
[----:B0-----:R-:W4:Y:S01]  /*fb850*/  LDL.LU.64 R18, [R1+0x2850] ;  /* 0x0028500001127983 */ /* 0x001f220000300a00 */
[----:B------:R-:W-:Y:S02]  /*fb860*/  LOP3.LUT R25, R25, 0xfbffffff, RZ, 0xc0, !PT ;  /* 0xfbffffff19197812 */ /* 0x000fe400078ec0ff */
[----:B------:R-:W-:Y:S01]  /*fb870*/  PRMT R26, R20, 0x7772, RZ ;  /* 0x00007772141a7816 */ /* 0x000fe200000000ff */
[----:B------:R-:W4:Y:S04]  /*fb880*/  LDL.LU.64 R28, [R1+0x2838] ;  /* 0x00283800011c7983 */ /* 0x000f280000300a00 */
[----:B------:R-:W-:-:S02]  /*fb890*/  @P6 LOP3.LUT R25, R25, 0x4000000, RZ, 0xfc, !PT ;  /* 0x0400000019196812 */ /* 0x000fc400078efcff */
[----:B------:R-:W-:Y:S01]  /*fb8a0*/  LOP3.LUT P6, RZ, R2, 0x10000, RZ, 0xc0, !PT ;  /* 0x0001000002ff7812 */ /* 0x000fe200078cc0ff */
[----:B------:R-:W4:Y:S01]  /*fb8b0*/  LDL.LU.64 R4, [R1+0x2830] ;  /* 0x0028300001047983 */ /* 0x000f220000300a00 */
[----:B------:R-:W-:-:S03]  /*fb8c0*/  LOP3.LUT R25, R25, 0xf7ffffff, RZ, 0xc0, !PT ;  /* 0xf7ffffff19197812 */ /* 0x000fc600078ec0ff */
[----:B------:R-:W4:Y:S04]  /*fb8d0*/  LDL.LU.64 R6, [R1+0x2828] ;  /* 0x0028280001067983 */ /* 0x000f280000300a00 */
[----:B------:R-:W4:Y:S04]  /*fb8e0*/  LDL.LU.64 R8, [R1+0x2820] ;  /* 0x0028200001087983 */ /* 0x000f280000300a00 */
[----:B------:R-:W-:Y:S01]  /*fb8f0*/  @P6 LOP3.LUT R25, R25, 0x8000000, RZ, 0xfc, !PT ;  /* 0x0800000019196812 */ /* 0x000fe200078efcff */
[----:B------:R-:W4:Y:S01]  /*fb900*/  LDL.LU.64 R10, [R1+0x2818] ;  /* 0x00281800010a7983 */ /* 0x000f220000300a00 */
[----:B------:R-:W-:-:S13]  /*fb910*/  LOP3.LUT P6, RZ, R2, 0x8000, RZ, 0xc0, !PT ;  /* 0x0000800002ff7812 */ /* 0x000fda00078cc0ff */
[----:B------:R0:W-:Y:S01]  /*fb920*/  @P6 STG.E.U8 desc[UR62][R12.64], R26 ;  /* 0x0000001a0c006986 */ /* 0x0001e2000c10113e */
[C---:B------:R-:W-:Y:S02]  /*fb930*/  LOP3.LUT P6, RZ, R25.reuse, 0x8000000, RZ, 0xc0, !PT ;  /* 0x0800000019ff7812 */ /* 0x040fe400078cc0ff */
[----:B0-----:R-:W-:Y:S01]  /*fb940*/  PRMT R26, R20, 0x7773, RZ ;  /* 0x00007773141a7816 */ /* 0x001fe200000000ff */
[----:B------:R-:W4:Y:S10]  /*fb950*/  LDL.LU.64 R12, [R1+0x2810] ;  /* 0x00281000010c7983 */ /* 0x000f340000300a00 */
[----:B------:R0:W-:Y:S01]  /*fb960*/  @P6 STG.E.U8 desc[UR62][R14.64], R26 ;  /* 0x0000001a0e006986 */ /* 0x0001e2000c10113e */
[----:B------:R-:W-:-:S02]  /*fb970*/  LOP3.LUT P6, RZ, R25, 0x4000000, RZ, 0xc0, !PT ;  /* 0x0400000019ff7812 */ /* 0x000fc400078cc0ff */
[----:B0-----:R-:W-:Y:S01]  /*fb980*/  PRMT R26, R21, 0x7770, RZ ;  /* 0x00007770151a7816 */ /* 0x001fe200000000ff */
[----:B------:R-:W4:Y:S10]  /*fb990*/  LDL.LU.64 R14, [R1+0x2808] ;  /* 0x00280800010e7983 */ /* 0x000f340000300a00 */
[----:B---3--:R0:W-:Y:S01]  /*fb9a0*/  @P6 STG.E.U8 desc[UR62][R16.64], R26 ;  /* 0x0000001a10006986 */ /* 0x0081e2000c10113e */
[----:B------:R-:W-:-:S03]  /*fb9b0*/  LOP3.LUT P6, RZ, R25, 0x2000000, RZ, 0xc0, !PT ;  /* 0x0200000019ff7812 */ /* 0x000fc600078cc0ff */
[----:B------:R-:W3:Y:S01]  /*fb9c0*/  LDL.LU R20, [R1+0x2d8] ;  /* 0x0002d80001147983 */ /* 0x000ee20000300800 */
[----:B0-----:R-:W-:-:S03]  /*fb9d0*/  PRMT R26, R21, 0x7771, RZ ;  /* 0x00007771151a7816 */ /* 0x001fc600000000ff */
[----:B------:R-:W3:Y:S06]  /*fb9e0*/  LDL.LU.64 R16, [R1+0x2800] ;  /* 0x0028000001107983 */ /* 0x000eec0000300a00 */
[----:B--2---:R0:W-:Y:S01]  /*fb9f0*/  @P6 STG.E.U8 desc[UR62][R22.64], R26 ;  /* 0x0000001a16006986 */ /* 0x0041e2000c10113e */
[----:B------:R-:W-:Y:S02]  /*fba00*/  LOP3.LUT P6, RZ, R25, 0x1000000, RZ, 0xc0, !PT ;  /* 0x0100000019ff7812 */ /* 0x000fe400078cc0ff */
[----:B0-----:R-:W-:Y:S01]  /*fba10*/  PRMT R26, R21, 0x7772, RZ ;  /* 0x00007772151a7816 */ /* 0x001fe200000000ff */
[----:B------:R-:W2:Y:S10]  /*fba20*/  LDL.LU.64 R22, [R1+0x38e0] ;  /* 0x0038e00001167983 */ /* 0x000eb40000300a00 */
[----:B----4-:R0:W-:Y:S04]  /*fba30*/  @P6 STG.E.U8 desc[UR62][R18.64], R26 ;  /* 0x0000001a12006986 */ /* 0x0101e8000c10113e */
[----:B0-----:R-:W4:Y:S01]  /*fba40*/  LDL.LU.64 R18, [R1+0x38d8] ;  /* 0x0038d80001127983 */ /* 0x001f220000300a00 */
[----:B------:R-:W-:-:S02]  /*fba50*/  LOP3.LUT P6, RZ, R25, 0x800000, RZ, 0xc0, !PT ;  /* 0x0080000019ff7812 */ /* 0x000fc400078cc0ff */
[----:B------:R-:W-:-:S11]  /*fba60*/  PRMT R26, R21, 0x7773, RZ ;  /* 0x00007773151a7816 */ /* 0x000fd600000000ff */
[----:B----4-:R0:W-:Y:S04]  /*fba70*/  @P6 STG.E.U8 desc[UR62][R18.64], R26 ;  /* 0x0000001a12006986 */ /* 0x0101e8000c10113e */
[----:B0-----:R-:W4:Y:S01]  /*fba80*/  LDL.LU.64 R18, [R1+0x38d0] ;  /* 0x0038d00001127983 */ /* 0x001f220000300a00 */
[----:B------:R-:W-:Y:S02]  /*fba90*/  LOP3.LUT P6, RZ, R25, 0x400000, RZ, 0xc0, !PT ;  /* 0x0040000019ff7812 */ /* 0x000fe400078cc0ff */
[----:B--2---:R-:W-:Y:S02]  /*fbaa0*/  PRMT R26, R22, 0x7770, RZ ;  /* 0x00007770161a7816 */ /* 0x004fe400000000ff */
[C---:B------:R-:W-:Y:S02]  /*fbab0*/  LOP3.LUT P5, RZ, R2.reuse, 0x1000000, RZ, 0xc0, !PT ;  /* 0x0100000002ff7812 */ /* 0x040fe400078ac0ff */
[----:B------:R-:W-:-:S02]  /*fbac0*/  LOP3.LUT P4, RZ, R2, 0x2000000, RZ, 0xc0, !PT ;  /* 0x0200000002ff7812 */ /* 0x000fc4000788c0ff */
[C---:B------:R-:W-:Y:S02]  /*fbad0*/  LOP3.LUT P3, RZ, R2.reuse, 0x4000000, RZ, 0xc0, !PT ;  /* 0x0400000002ff7812 */ /* 0x040fe4000786c0ff */
[C---:B------:R-:W-:Y:S02]  /*fbae0*/  LOP3.LUT P2, RZ, R2.reuse, 0x8000000, RZ, 0xc0, !PT ;  /* 0x0800000002ff7812 */ /* 0x040fe4000784c0ff */
[C---:B------:R-:W-:Y:S02]  /*fbaf0*/  LOP3.LUT P1, RZ, R2.reuse, 0x10000000, RZ, 0xc0, !PT ;  /* 0x1000000002ff7812 */ /* 0x040fe4000782c0ff */
[----:B------:R-:W-:Y:S01]  /*fbb00*/  LOP3.LUT P0, RZ, R2, 0x20000000, RZ, 0xc0, !PT ;  /* 0x2000000002ff7812 */ /* 0x000fe2000780c0ff */
[----:B------:R-:W-:Y:S01]  /*fbb10*/  IMAD.MOV.U32 R21, RZ, RZ, R23 ;  /* 0x000000ffff157224 */ /* 0x000fe200078e0017 */
[----:B----4-:R0:W-:Y:S01]  /*fbb20*/  @P6 STG.E.U8 desc[UR62][R18.64], R26 ;  /* 0x0000001a12006986 */ /* 0x0101e2000c10113e */
[C---:B------:R-:W-:Y:S02]  /*fbb30*/  LOP3.LUT P6, RZ, R25.reuse, 0x200000, RZ, 0xc0, !PT ;  /* 0x0020000019ff7812 */ /* 0x040fe400078cc0ff */
[----:B0-----:R-:W-:Y:S01]  /*fbb40*/  PRMT R26, R22, 0x7771, RZ ;  /* 0x00007771161a7816 */ /* 0x001fe200000000ff */
[----:B------:R-:W2:Y:S10]  /*fbb50*/  LDL.LU R19, [R1+0x38cc] ;  /* 0x0038cc0001137983 */ /* 0x000eb40000300800 */
[----:B------:R0:W-:Y:S01]  /*fbb60*/  @P6 STG.E.U8 desc[UR62][R28.64], R26 ;  /* 0x0000001a1c006986 */ /* 0x0001e2000c10113e */
[----:B------:R-:W-:-:S02]  /*fbb70*/  LOP3.LUT P6, RZ, R25, 0x100000, RZ, 0xc0, !PT ;  /* 0x0010000019ff7812 */ /* 0x000fc400078cc0ff */
        /* <DEDUP_REMOVED lines=11> */
[----:B------:R-:W4:Y:S04]  /*fbc30*/  LDL.LU R27, [R1+0x38c8] ;  /* 0x0038c800011b7983 */ /* 0x000f280000300800 */
[----:B------:R3:W-:Y:S04]  /*fbc40*/  @P1 STG.E.U8 desc[UR62][R14.64], R26 ;  /* 0x0000001a0e001986 */ /* 0x0007e8000c10113e */
[----:B------:R-:W2:Y:S04]  /*fbc50*/  LDL.LU.64 R10, [R1+0x27e8] ;  /* 0x0027e800010a7983 */ /* 0x000ea80000300a00 */
[----:B------:R-:W2:Y:S01]  /*fbc60*/  LDL.LU.64 R12, [R1+0x27e0] ;  /* 0x0027e000010c7983 */ /* 0x000ea20000300a00 */
[----:B---3--:R-:W-:-:S03]  /*fbc70*/  PRMT R26, R20, 0x7770, RZ ;  /* 0x00007770141a7816 */ /* 0x008fc600000000ff */
[----:B------:R-:W3:Y:S04]  /*fbc80*/  LDL.LU.64 R14, [R1+0x27d8] ;  /* 0x0027d800010e7983 */ /* 0x000ee80000300a00 */
[----:B------:R0:W-:Y:S04]  /*fbc90*/  @P0 STG.E.U8 desc[UR62][R16.64], R26 ;  /* 0x0000001a10000986 */ /* 0x0001e8000c10113e */
[----:B0-----:R-:W2:Y:S04]  /*fbca0*/  LDL.LU.64 R16, [R1+0x27d0] ;  /* 0x0027d00001107983 */ /* 0x001ea80000300a00 */
[----:B------:R-:W2:Y:S01]  /*fbcb0*/  LDL.LU.64 R22, [R1+0x27f8] ;  /* 0x0027f80001167983 */ /* 0x000ea20000300a00 */
[----:B------:R-:W-:-:S02]  /*fbcc0*/  LOP3.LUT P3, RZ, R2, 0x40000000, RZ, 0xc0, !PT ;  /* 0x4000000002ff7812 */ /* 0x000fc4000786c0ff */
[----:B------:R-:W-:Y:S01]  /*fbcd0*/  PRMT R26, R20, 0x7771, RZ ;  /* 0x00007771141a7816 */ /* 0x000fe200000000ff */
[----:B------:R-:W3:Y:S01]  /*fbce0*/  LDL.LU.64 R8, [R1+0x27f0] ;  /* 0x0027f00001087983 */ /* 0x000ee20000300a00 */
[----:B------:R-:W-:-:S03]  /*fbcf0*/  LOP3.LUT P2, RZ, R2, 0x80000000, RZ, 0xc0, !PT ;  /* 0x8000000002ff7812 */ /* 0x000fc6000784c0ff */
[----:B------:R-:W-:Y:S06]  /*fbd00*/  STL.64 [R1+0x3630], R2 ;  /* 0x0036300201007387 */ /* 0x000fec0000100a00 */
[----:B--2---:R0:W-:Y:S04]  /*fbd10*/  @P3 STG.E.U8 desc[UR62][R22.64], R26 ;  /* 0x0000001a16003986 */ /* 0x0041e8000c10113e */
[----:B0-----:R-:W2:Y:S04]  /*fbd20*/  LDL.LU.64 R22, [R1+0x27c8] ;  /* 0x0027c80001167983 */ /* 0x001ea80000300a00 */
[----:B------:R-:W2:Y:S04]  /*fbd30*/  LDL.LU R0, [R1+0x2c0] ;  /* 0x0002c00001007983 */ /* 0x000ea80000300800 */
[----:B------:R-:W2:Y:S01]  /*fbd40*/  LDL.LU.64 R2, [R1+0x27b8] ;  /* 0x0027b80001027983 */ /* 0x000ea20000300a00 */
[----:B----4-:R-:W-:-:S02]  /*fbd50*/  LOP3.LUT P6, RZ, R27, 0x400, RZ, 0xc0, !PT ;  /* 0x000004001bff7812 */ /* 0x010fc400078cc0ff */
        /* <DEDUP_REMOVED lines=19> */
[----:B------:R-:W-:Y:S01]  /*fbe90*/  LOP3.LUT P6, RZ, R27, 0x10, RZ, 0xc0, !PT ;  /* 0x000000101bff7812 */ /* 0x000fe200078cc0ff */
[----:B------:R-:W4:Y:S01]  /*fbea0*/  LDL.LU.64 R28, [R1+0x27b0] ;  /* 0x0027b000011c7983 */ /* 0x000f220000300a00 */
[----:B------:R-:W-:Y:S02]  /*fbeb0*/  LOP3.LUT R25, R25, 0xfffbffff, RZ, 0xc0, !PT ;  /* 0xfffbffff19197812 */ /* 0x000fe400078ec0ff */
[C---:B------:R-:W-:Y:S01]  /*fbec0*/  LOP3.LUT P1, RZ, R27.reuse, 0x1, RZ, 0xc0, !PT ;  /* 0x000000011bff7812 */ /* 0x040fe2000782c0ff */
[----:B------:R-:W4:Y:S01]  /*fbed0*/  LDL.LU.64 R4, [R1+0x27a8] ;  /* 0x0027a80001047983 */ /* 0x000f220000300a00 */
[----:B------:R-:W-:Y:S02]  /*fbee0*/  PRMT R26, R20, 0x7772, RZ ;  /* 0x00007772141a7816 */ /* 0x000fe400000000ff */
[----:B------:R-:W-:Y:S01]  /*fbef0*/  LOP3.LUT P0, RZ, R27, 0x2, RZ, 0xc0, !PT ;  /* 0x000000021bff7812 */ /* 0x000fe2000780c0ff */
[----:B------:R-:W4:Y:S04]  /*fbf00*/  LDL.LU R18, [R1+0x2c4] ;  /* 0x0002c40001127983 */ /* 0x000f280000300800 */
[----:B------:R-:W-:Y:S01]  /*fbf10*/  @P6 LOP3.LUT R25, R25, 0x40000, RZ, 0xfc, !PT ;  /* 0x0004000019196812 */ /* 0x000fe200078efcff */
[----:B---3--:R0:W-:Y:S01]  /*fbf20*/  @P2 STG.E.U8 desc[UR62][R8.64], R26 ;  /* 0x0000001a08002986 */ /* 0x0081e2000c10113e */
[----:B------:R-:W-:-:S02]  /*fbf30*/  LOP3.LUT P6, RZ, R27, 0x8, RZ, 0xc0, !PT ;  /* 0x000000081bff7812 */ /* 0x000fc400078cc0ff */
[----:B------:R-:W-:Y:S01]  /*fbf40*/  LOP3.LUT R25, R25, 0xfff7ffff, RZ, 0xc0, !PT ;  /* 0xfff7ffff19197812 */ /* 0x000fe200078ec0ff */
[----:B------:R-:W3:Y:S01]  /*fbf50*/  LDL.LU.64 R6, [R1+0x27a0] ;  /* 0x0027a00001067983 */ /* 0x000ee20000300a00 */
[----:B0-----:R-:W-:-:S03]  /*fbf60*/  PRMT R26, R20, 0x7773, RZ ;  /* 0x00007773141a7816 */ /* 0x001fc600000000ff */
[----:B------:R-:W3:Y:S06]  /*fbf70*/  LDL.LU.64 R8, [R1+0x2798] ;  /* 0x0027980001087983 */ /* 0x000eec0000300a00 */
[----:B------:R-:W-:Y:S02]  /*fbf80*/  @P6 LOP3.LUT R25, R25, 0x80000, RZ, 0xfc, !PT ;  /* 0x0008000019196812 */ /* 0x000fe400078efcff */
[----:B------:R-:W-:Y:S01]  /*fbf90*/  LOP3.LUT P6, RZ, R27, 0x4, RZ, 0xc0, !PT ;  /* 0x000000041bff7812 */ /* 0x000fe200078cc0ff */
[----:B------:R0:W-:Y:S02]  /*fbfa0*/  @P1 STG.E.U8 desc[UR62][R10.64], R26 ;  /* 0x0000001a0a001986 */ /* 0x0001e4000c10113e */
[----:B0-----:R-:W-:-:S02]  /*fbfb0*/  PRMT R26, R21, 0x7770, RZ ;  /* 0x00007770151a7816 */ /* 0x001fc400000000ff */
[----:B------:R-:W3:Y:S04]  /*fbfc0*/  LDL.LU.64 R10, [R1+0x2790] ;  /* 0x00279000010a7983 */ /* 0x000ee80000300a00 */
[----:B------:R0:W-:Y:S02]  /*fbfd0*/  @P0 STG.E.U8 desc[UR62][R12.64], R26 ;  /* 0x0000001a0c000986 */ /* 0x0001e4000c10113e */
[----:B0-----:R-:W-:Y:S02]  /*fbfe0*/  PRMT R26, R21, 0x7771, RZ ;  /* 0x00007771151a7816 */ /* 0x001fe400000000ff */
[----:B------:R-:W3:Y:S04]  /*fbff0*/  LDL.LU.64 R12, [R1+0x2788] ;  /* 0x00278800010c7983 */ /* 0x000ee80000300a00 */
[----:B------:R0:W-:Y:S01]  /*fc000*/  @P6 STG.E.U8 desc[UR62][R14.64], R26 ;  /* 0x0000001a0e006986 */ /* 0x0001e2000c10113e */
[----:B------:R-:W-:-:S02]  /*fc010*/  LOP3.LUT P6, RZ, R25, 0x80000, RZ, 0xc0, !PT ;  /* 0x0008000019ff7812 */ /* 0x000fc400078cc0ff */
[----:B0-----:R-:W-:Y:S01]  /*fc020*/  PRMT R26, R21, 0x7772, RZ ;  /* 0x00007772151a7816 */ /* 0x001fe200000000ff */
[----:B------:R-:W3:Y:S10]  /*fc030*/  LDL.LU.64 R14, [R1+0x2780] ;  /* 0x00278000010e7983 */ /* 0x000ef40000300a00 */
[----:B------:R0:W-:Y:S01]  /*fc040*/  @P6 STG.E.U8 desc[UR62][R16.64], R26 ;  /* 0x0000001a10006986 */ /* 0x0001e2000c10113e */
[----:B------:R-:W-:Y:S01]  /*fc050*/  LOP3.LUT P6, RZ, R25, 0x40000, RZ, 0xc0, !PT ;  /* 0x0004000019ff7812 */ /* 0x000fe200078cc0ff */
[----:B0-----:R-:W-:-:S02]  /*fc060*/  IMAD.MOV.U32 R26, RZ, RZ, R21 ;  /* 0x000000ffff1a7224 */ /* 0x001fc400078e0015 */
[----:B------:R-:W3:Y:S03]  /*fc070*/  LDL.LU.64 R16, [R1+0x2778] ;  /* 0x0027780001107983 */ /* 0x000ee60000300a00 */
[----:B------:R-:W-:Y:S01]  /*fc080*/  PRMT R26, R26, 0x7773, RZ ;  /* 0x000077731a1a7816 */ /* 0x000fe200000000ff */
[----:B------:R-:W3:Y:S06]  /*fc090*/  LDL.LU.64 R20, [R1+0x2770] ;  /* 0x0027700001147983 */ /* 0x000eec0000300a00 */
[----:B------:R0:W-:Y:S01]  /*fc0a0*/  @P6 STG.E.U8 desc[UR62][R22.64], R26 ;  /* 0x0000001a16006986 */ /* 0x0001e2000c10113e */
[----:B------:R-:W-:-:S02]  /*fc0b0*/  LOP3.LUT P6, RZ, R25, 0x20000, RZ, 0xc0, !PT ;  /* 0x0002000019ff7812 */ /* 0x000fc400078cc0ff */
[----:B0-----:R-:W-:Y:S01]  /*fc0c0*/  PRMT R26, R0, 0x7770, RZ ;  /* 0x00007770001a7816 */ /* 0x001fe200000000ff */
[----:B------:R-:W3:Y:S10]  /*fc0d0*/  LDL.LU.64 R22, [R1+0x2768] ;  /* 0x0027680001167983 */ /* 0x000ef40000300a00 */
[----:B--2---:R0:W-:Y:S04]  /*fc0e0*/  @P6 STG.E.U8 desc[UR62][R2.64], R26 ;  /* 0x0000001a02006986 */ /* 0x0041e8000c10113e */
[----:B0-----:R-:W2:Y:S01]  /*fc0f0*/  LDL.LU.64 R2, [R1+0x38c0] ;  /* 0x0038c00001027983 */ /* 0x001ea20000300a00 */
[----:B------:R-:W-:-:S02]  /*fc100*/  LOP3.LUT P6, RZ, R25, 0x10000, RZ, 0xc0, !PT ;  /* 0x0001000019ff7812 */ /* 0x000fc400078cc0ff */
[----:B------:R-:W-:Y:S02]  /*fc110*/  PRMT R26, R0, 0x7771, RZ ;  /* 0x00007771001a7816 */ /* 0x000fe400000000ff */
[C---:B------:R-:W-:Y:S02]  /*fc120*/  LOP3.LUT P5, RZ, R27.reuse, 0x800, RZ, 0xc0, !PT ;  /* 0x000008001bff7812 */ /* 0x040fe400078ac0ff */
[C---:B------:R-:W-:Y:S02]  /*fc130*/  LOP3.LUT P4, RZ, R27.reuse, 0x1000, RZ, 0xc0, !PT ;  /* 0x000010001bff7812 */ /* 0x040fe4000788c0ff */
[C---:B------:R-:W-:Y:S02]  /*fc140*/  LOP3.LUT P3, RZ, R27.reuse, 0x2000, RZ, 0xc0, !PT ;  /* 0x000020001bff7812 */ /* 0x040fe4000786c0ff */
[C---:B------:R-:W-:Y:S02]  /*fc150*/  LOP3.LUT P2, RZ, R27.reuse, 0x4000, RZ, 0xc0, !PT ;  /* 0x000040001bff7812 */ /* 0x040fe4000784c0ff */
[----:B------:R-:W-:-:S02]  /*fc160*/  LOP3.LUT P1, RZ, R27, 0x8000, RZ, 0xc0, !PT ;  /* 0x000080001bff7812 */ /* 0x000fc4000782c0ff */
[----:B------:R-:W-:Y:S01]  /*fc170*/  LOP3.LUT P0, RZ, R27, 0x10000, RZ, 0xc0, !PT ;  /* 0x000100001bff7812 */ /* 0x000fe2000780c0ff */
[----:B--2---:R0:W-:Y:S01]  /*fc180*/  @P6 STG.E.U8 desc[UR62][R2.64], R26 ;  /* 0x0000001a02006986 */ /* 0x0041e2000c10113e */
[----:B------:R-:W-:Y:S02]  /*fc190*/  LOP3.LUT P6, RZ, R25, 0x8000, RZ, 0xc0, !PT ;  /* 0x0000800019ff7812 */ /* 0x000fe400078cc0ff */
[----:B0-----:R-:W-:-:S11]  /*fc1a0*/  PRMT R26, R0, 0x7772, RZ ;  /* 0x00007772001a7816 */ /* 0x001fd600000000ff */
[----:B----4-:R0:W-:Y:S01]  /*fc1b0*/  @P6 STG.E.U8 desc[UR62][R28.64], R26 ;  /* 0x0000001a1c006986 */ /* 0x0101e2000c10113e */
[----:B------:R-:W-:Y:S02]  /*fc1c0*/  LOP3.LUT P6, RZ, R25, 0x4000, RZ, 0xc0, !PT ;  /* 0x0000400019ff7812 */ /* 0x000fe400078cc0ff */
[----:B0-----:R-:W-:-:S11]  /*fc1d0*/  PRMT R26, R0, 0x7773, RZ ;  /* 0x00007773001a7816 */ /* 0x001fd600000000ff */
[----:B------:R0:W-:Y:S01]  /*fc1e0*/  @P6 STG.E.U8 desc[UR62][R4.64], R26 ;  /* 0x0000001a04006986 */ /* 0x0001e2000c10113e */
[----:B------:R-:W-:Y:S02]  /*fc1f0*/  LOP3.LUT P6, RZ, R25, 0x2000, RZ, 0xc0, !PT ;  /* 0x0000200019ff7812 */ /* 0x000fe400078cc0ff */
[----:B0-----:R-:W-:-:S11]  /*fc200*/  PRMT R26, R18, 0x7770, RZ ;  /* 0x00007770121a7816 */ /* 0x001fd600000000ff */
[----:B---3--:R0:W-:Y:S01]  /*fc210*/  @P6 STG.E.U8 desc[UR62][R6.64], R26 ;  /* 0x0000001a06006986 */ /* 0x0081e2000c10113e */
        /* <DEDUP_REMOVED lines=15> */
[----:B------:R0:W-:Y:S04]  /*fc310*/  @P0 STG.E.U8 desc[UR62][R22.64], R26 ;  /* 0x0000001a16000986 */ /* 0x0001e8000c10113e */
[----:B------:R-:W3:Y:S04]  /*fc320*/  LDL.LU.64 R16, [R1+0x2760] ;  /* 0x0027600001107983 */ /* 0x000ee80000300a00 */
[----:B0-----:R-:W4:Y:S04]  /*fc330*/  LDL.LU.64 R22, [R1+0x2758] ;  /* 0x0027580001167983 */ /* 0x001f280000300a00 */
[----:B------:R-:W2:Y:S04]  /*fc340*/  LDL.LU.64 R10, [R1+0x2750] ;  /* 0x00275000010a7983 */ /* 0x000ea80000300a00 */
[----:B------:R-:W2:Y:S01]  /*fc350*/  LDL.LU R20, [R1+0x2cc] ;  /* 0x0002cc0001147983 */ /* 0x000ea20000300800 */
[----:B------:R-:W-:-:S02]  /*fc360*/  LOP3.LUT P3, RZ, R27, 0x20000, RZ, 0xc0, !PT ;  /* 0x000200001bff7812 */ /* 0x000fc4000786c0ff */
[----:B------:R-:W-:Y:S01]  /*fc370*/  LOP3.LUT P2, RZ, R27, 0x40000, RZ, 0xc0, !PT ;  /* 0x000400001bff7812 */ /* 0x000fe2000784c0ff */
[----:B------:R-:W3:Y:S04]  /*fc380*/  LDL.LU.64 R12, [R1+0x2748] ;  /* 0x00274800010c7983 */ /* 0x000ee80000300a00 */
[----:B------:R-:W4:Y:S04]  /*fc390*/  LDL.LU.64 R14, [R1+0x2740] ;  /* 0x00274000010e7983 */ /* 0x000f280000300a00 */
[----:B------:R-:W4:Y:S01]  /*fc3a0*/  LDL.LU R21, [R1+0x2b0] ;  /* 0x0002b00001157983 */ /* 0x000f220000300800 */
[----:B--2---:R-:W-:-:S05]  /*fc3b0*/  PRMT R26, R20, 0x7770, RZ ;  /* 0x00007770141a7816 */ /* 0x004fca00000000ff */
[----:B---3--:R0:W-:Y:S02]  /*fc3c0*/  @P3 STG.E.U8 desc[UR62][R16.64], R26 ;  /* 0x0000001a10003986 */ /* 0x0081e4000c10113e */
[----:B0-----:R-:W-:Y:S02]  /*fc3d0*/  PRMT R26, R20, 0x7771, RZ ;  /* 0x00007771141a7816 */ /* 0x001fe400000000ff */
[----:B------:R-:W2:Y:S04]  /*fc3e0*/  LDL.LU.64 R16, [R1+0x2738] ;  /* 0x0027380001107983 */ /* 0x000ea80000300a00 */
[----:B----4-:R0:W-:Y:S04]  /*fc3f0*/  @P2 STG.E.U8 desc[UR62][R22.64], R26 ;  /* 0x0000001a16002986 */ /* 0x0101e8000c10113e */
[----:B0-----:R-:W3:Y:S04]  /*fc400*/  LDL.LU.64 R22, [R1+0x2730] ;  /* 0x0027300001167983 */ /* 0x001ee80000300a00 */
[----:B------:R-:W4:Y:S04]  /*fc410*/  LDL.LU R0, [R1+0x2b4] ;  /* 0x0002b40001007983 */ /* 0x000f280000300800 */
[----:B------:R-:W2:Y:S04]  /*fc420*/  LDL.LU.64 R2, [R1+0x2718] ;  /* 0x0027180001027983 */ /* 0x000ea80000300a00 */
        /* <DEDUP_REMOVED lines=27> */
[----:B------:R-:W-:Y:S02]  /*fc5e0*/  LOP3.LUT P0, RZ, R27, 0x100000, RZ, 0xc0, !PT ;  /* 0x001000001bff7812 */ /* 0x000fe4000780c0ff */
[----:B------:R-:W-:Y:S01]  /*fc5f0*/  PRMT R26, R20, 0x7772, RZ ;  /* 0x00007772141a7816 */ /* 0x000fe200000000ff */
[----:B------:R-:W4:Y:S04]  /*fc600*/  LDL.LU R18, [R1+0x2b8] ;  /* 0x0002b80001127983 */ /* 0x000f280000300800 */
[----:B------:R-:W-:Y:S01]  /*fc610*/  @P6 LOP3.LUT R25, R25, 0x400, RZ, 0xfc, !PT ;  /* 0x0000040019196812 */ /* 0x000fe200078efcff */
[----:B------:R-:W4:Y:S01]  /*fc620*/  LDL.LU.64 R6, [R1+0x2700] ;  /* 0x0027000001067983 */ /* 0x000f220000300a00 */
[----:B------:R-:W-:-:S02]  /*fc630*/  LOP3.LUT P6, RZ, R27, 0x400000, RZ, 0xc0, !PT ;  /* 0x004000001bff7812 */ /* 0x000fc400078cc0ff */
[----:B------:R-:W-:Y:S01]  /*fc640*/  LOP3.LUT R25, R25, 0xfffff7ff, RZ, 0xc0, !PT ;  /* 0xfffff7ff19197812 */ /* 0x000fe200078ec0ff */
[----:B------:R0:W-:Y:S04]  /*fc650*/  @P1 STG.E.U8 desc[UR62][R10.64], R26 ;  /* 0x0000001a0a001986 */ /* 0x0001e8000c10113e */
[----:B------:R-:W4:Y:S06]  /*fc660*/  LDL.LU.64 R8, [R1+0x26f8] ;  /* 0x0026f80001087983 */ /* 0x000f2c0000300a00 */
[----:B------:R-:W-:-:S02]  /*fc670*/  @P6 LOP3.LUT R25, R25, 0x800, RZ, 0xfc, !PT ;  /* 0x0000080019196812 */ /* 0x000fc400078efcff */
[----:B------:R-:W-:Y:S01]  /*fc680*/  LOP3.LUT P6, RZ, R27, 0x200000, RZ, 0xc0, !PT ;  /* 0x002000001bff7812 */ /* 0x000fe200078cc0ff */
[----:B0-----:R-:W4:Y:S01]  /*fc690*/  LDL.LU.64 R10, [R1+0x26f0] ;  /* 0x0026f000010a7983 */ /* 0x001f220000300a00 */
[----:B------:R-:W-:-:S05]  /*fc6a0*/  PRMT R26, R20, 0x7773, RZ ;  /* 0x00007773141a7816 */ /* 0x000fca00000000ff */
[----:B------:R0:W-:Y:S02]  /*fc6b0*/  @P0 STG.E.U8 desc[UR62][R12.64], R26 ;  /* 0x0000001a0c000986 */ /* 0x0001e4000c10113e */
[----:B0-----:R-:W-:Y:S02]  /*fc6c0*/  PRMT R26, R21, 0x7770, RZ ;  /* 0x00007770151a7816 */ /* 0x001fe400000000ff */
[----:B------:R-:W4:Y:S04]  /*fc6d0*/  LDL.LU.64 R12, [R1+0x26e8] ;  /* 0x0026e800010c7983 */ /* 0x000f280000300a00 */
[----:B------:R0:W-:Y:S01]  /*fc6e0*/  @P6 STG.E.U8 desc[UR62][R14.64], R26 ;  /* 0x0000001a0e006986 */ /* 0x0001e2000c10113e */
[----:B------:R-:W-:-:S03]  /*fc6f0*/  LOP3.LUT P6, RZ, R25, 0x800, RZ, 0xc0, !PT ;  /* 0x0000080019ff7812 */ /* 0x000fc600078cc0ff */
[----:B------:R-:W4:Y:S01]  /*fc700*/  LDL.LU R20, [R1+0x2bc] ;  /* 0x0002bc0001147983 */ /* 0x000f220000300800 */
[----:B0-----:R-:W-:-:S03]  /*fc710*/  PRMT R26, R21, 0x7771, RZ ;  /* 0x00007771151a7816 */ /* 0x001fc600000000ff */
[----:B------:R-:W4:Y:S06]  /*fc720*/  LDL.LU.64 R14, [R1+0x26e0] ;  /* 0x0026e000010e7983 */ /* 0x000f2c0000300a00 */
[----:B------:R0:W-:Y:S01]  /*fc730*/  @P6 STG.E.U8 desc[UR62][R16.64], R26 ;  /* 0x0000001a10006986 */ /* 0x0001e2000c10113e */
[----:B------:R-:W-:Y:S02]  /*fc740*/  LOP3.LUT P6, RZ, R25, 0x400, RZ, 0xc0, !PT ;  /* 0x0000040019ff7812 */ /* 0x000fe400078cc0ff */
[----:B0-----:R-:W-:Y:S01]  /*fc750*/  PRMT R26, R21, 0x7772, RZ ;  /* 0x00007772151a7816 */ /* 0x001fe200000000ff */
[----:B------:R-:W4:Y:S10]  /*fc760*/  LDL.LU.64 R16, [R1+0x26d8] ;  /* 0x0026d80001107983 */ /* 0x000f340000300a00 */
[----:B---3--:R0:W-:Y:S01]  /*fc770*/  @P6 STG.E.U8 desc[UR62][R22.64], R26 ;  /* 0x0000001a16006986 */ /* 0x0081e2000c10113e */
[----:B------:R-:W-:-:S02]  /*fc780*/  LOP3.LUT P6, RZ, R25, 0x200, RZ, 0xc0, !PT ;  /* 0x0000020019ff7812 */ /* 0x000fc400078cc0ff */
[----:B0-----:R-:W-:Y:S01]  /*fc790*/  PRMT R26, R21, 0x7773, RZ ;  /* 0x00007773151a7816 */ /* 0x001fe200000000ff */
[----:B------:R-:W3:Y:S04]  /*fc7a0*/  LDL.LU.64 R22, [R1+0x26d0] ;  /* 0x0026d00001167983 */ /* 0x000ee80000300a00 */
[----:B------:R-:W3:Y:S06]  /*fc7b0*/  LDL.LU R21, [R1+0x38b8] ;  /* 0x0038b80001157983 */ /* 0x000eec0000300800 */
[----:B--2---:R0:W-:Y:S04]  /*fc7c0*/  @P6 STG.E.U8 desc[UR62][R2.64], R26 ;  /* 0x0000001a02006986 */ /* 0x0041e8000c10113e */
[----:B0-----:R-:W2:Y:S01]  /*fc7d0*/  LDL.LU.64 R2, [R1+0x38b0] ;  /* 0x0038b00001027983 */ /* 0x001ea20000300a00 */
[----:B------:R-:W-:-:S02]  /*fc7e0*/  LOP3.LUT P6, RZ, R25, 0x100, RZ, 0xc0, !PT ;  /* 0x0000010019ff7812 */ /* 0x000fc400078cc0ff */
[----:B----4-:R-:W-:-:S11]  /*fc7f0*/  PRMT R26, R0, 0x7770, RZ ;  /* 0x00007770001a7816 */ /* 0x010fd600000000ff */
[----:B--2---:R0:W-:Y:S04]  /*fc800*/  @P6 STG.E.U8 desc[UR62][R2.64], R26 ;  /* 0x0000001a02006986 */ /* 0x0041e8000c10113e */
[----:B0-----:R-:W2:Y:S01]  /*fc810*/  LDL.LU.64 R2, [R1+0x38a8] ;  /* 0x0038a80001027983 */ /* 0x001ea20000300a00 */
[----:B------:R-:W-:Y:S02]  /*fc820*/  LOP3.LUT P6, RZ, R25, 0x80, RZ, 0xc0, !PT ;  /* 0x0000008019ff7812 */ /* 0x000fe400078cc0ff */
[----:B------:R-:W-:Y:S02]  /*fc830*/  PRMT R26, R0, 0x7771, RZ ;  /* 0x00007771001a7816 */ /* 0x000fe400000000ff */
[C---:B------:R-:W-:Y:S02]  /*fc840*/  LOP3.LUT P5, RZ, R27.reuse, 0x40000000, RZ, 0xc0, !PT ;  /* 0x400000001bff7812 */ /* 0x040fe400078ac0ff */
[----:B------:R-:W-:-:S02]  /*fc850*/  LOP3.LUT P4, RZ, R27, 0x80000000, RZ, 0xc0, !PT ;  /* 0x800000001bff7812 */ /* 0x000fc4000788c0ff */
[C---:B------:R-:W-:Y:S02]  /*fc860*/  LOP3.LUT P3, RZ, R24.reuse, 0x1, RZ, 0xc0, !PT ;  /* 0x0000000118ff7812 */ /* 0x040fe4000786c0ff */
[C---:B------:R-:W-:Y:S02]  /*fc870*/  LOP3.LUT P2, RZ, R24.reuse, 0x2, RZ, 0xc0, !PT ;  /* 0x0000000218ff7812 */ /* 0x040fe4000784c0ff */
[C---:B------:R-:W-:Y:S02]  /*fc880*/  LOP3.LUT P1, RZ, R24.reuse, 0x4, RZ, 0xc0, !PT ;  /* 0x0000000418ff7812 */ /* 0x040fe4000782c0ff */
[----:B------:R-:W-:Y:S01]  /*fc890*/  LOP3.LUT P0, RZ, R24, 0x8, RZ, 0xc0, !PT ;  /* 0x0000000818ff7812 */ /* 0x000fe2000780c0ff */
[----:B--2---:R0:W-:Y:S01]  /*fc8a0*/  @P6 STG.E.U8 desc[UR62][R2.64], R26 ;  /* 0x0000001a02006986 */ /* 0x0041e2000c10113e */
[----:B------:R-:W-:Y:S02]  /*fc8b0*/  LOP3.LUT P6, RZ, R25, 0x40, RZ, 0xc0, !PT ;  /* 0x0000004019ff7812 */ /* 0x000fe400078cc0ff */
[----:B0-----:R-:W-:-:S11]  /*fc8c0*/  PRMT R26, R0, 0x7772, RZ ;  /* 0x00007772001a7816 */ /* 0x001fd600000000ff */
[----:B------:R0:W-:Y:S01]  /*fc8d0*/  @P6 STG.E.U8 desc[UR62][R28.64], R26 ;  /* 0x0000001a1c006986 */ /* 0x0001e2000c10113e */
[----:B------:R-:W-:Y:S02]  /*fc8e0*/  LOP3.LUT P6, RZ, R25, 0x20, RZ, 0xc0, !PT ;  /* 0x0000002019ff7812 */ /* 0x000fe400078cc0ff */
[----:B0-----:R-:W-:-:S11]  /*fc8f0*/  PRMT R26, R0, 0x7773, RZ ;  /* 0x00007773001a7816 */ /* 0x001fd600000000ff */
[----:B------:R0:W-:Y:S01]  /*fc900*/  @P6 STG.E.U8 desc[UR62][R4.64], R26 ;  /* 0x0000001a04006986 */ /* 0x0001e2000c10113e */
        /* <DEDUP_REMOVED lines=11> */
[C---:B0-----:R-:W-:Y:S02]  /*fc9c0*/  PRMT R26, R20.reuse, 0x7771, RZ ;  /* 0x00007771141a7816 */ /* 0x041fe400000000ff */
[----:B------:R-:W2:Y:S04]  /*fc9d0*/  LDL.LU.64 R14, [R1+0x26c8] ;  /* 0x0026c800010e7983 */ /* 0x000ea80000300a00 */
[----:B------:R0:W-:Y:S02]  /*fc9e0*/  @P1 STG.E.U8 desc[UR62][R16.64], R26 ;  /* 0x0000001a10001986 */ /* 0x0001e4000c10113e */
[----:B0-----:R-:W-:-:S02]  /*fc9f0*/  PRMT R26, R20, 0x7772, RZ ;  /* 0x00007772141a7816 */ /* 0x001fc400000000ff */
[----:B------:R-:W4:Y:S04]  /*fca00*/  LDL.LU.64 R16, [R1+0x26c0] ;  /* 0x0026c00001107983 */ /* 0x000f280000300a00 */
[----:B---3--:R0:W-:Y:S04]  /*fca10*/  @P0 STG.E.U8 desc[UR62][R22.64], R26 ;  /* 0x0000001a16000986 */ /* 0x0081e8000c10113e */
[----:B0-----:R-:W3:Y:S04]  /*fca20*/  LDL.LU.64 R22, [R1+0x26b8] ;  /* 0x0026b80001167983 */ /* 0x001ee80000300a00 */
[----:B------:R-:W3:Y:S04]  /*fca30*/  LDL.LU.64 R10, [R1+0x26b0] ;  /* 0x0026b000010a7983 */ /* 0x000ee80000300a00 */
[----:B------:R-:W3:Y:S01]  /*fca40*/  LDL.LU R18, [R1+0x2a0] ;  /* 0x0002a00001127983 */ /* 0x000ee20000300800 */
[----:B------:R-:W-:-:S02]  /*fca50*/  LOP3.LUT P3, RZ, R24, 0x10, RZ, 0xc0, !PT ;  /* 0x0000001018ff7812 */ /* 0x000fc4000786c0ff */
[----:B------:R-:W-:Y:S01]  /*fca60*/  LOP3.LUT P2, RZ, R24, 0x20, RZ, 0xc0, !PT ;  /* 0x0000002018ff7812 */ /* 0x000fe2000784c0ff */
[----:B------:R-:W4:Y:S01]  /*fca70*/  LDL.LU.64 R12, [R1+0x26a8] ;  /* 0x0026a800010c7983 */ /* 0x000f220000300a00 */
[----:B------:R-:W-:-:S03]  /*fca80*/  PRMT R26, R20, 0x7773, RZ ;  /* 0x00007773141a7816 */ /* 0x000fc600000000ff */
[----:B------:R-:W4:Y:S06]  /*fca90*/  LDL.LU R0, [R1+0x2a4] ;  /* 0x0002a40001007983 */ /* 0x000f2c0000300800 */
[----:B--2---:R0:W-:Y:S04]  /*fcaa0*/  @P3 STG.E.U8 desc[UR62][R14.64], R26 ;  /* 0x0000001a0e003986 */ /* 0x0041e8000c10113e */
[----:B0-----:R-:W2:Y:S01]  /*fcab0*/  LDL.LU.64 R14, [R1+0x26a0] ;  /* 0x0026a000010e7983 */ /* 0x001ea20000300a00 */
[----:B---3--:R-:W-:-:S05]  /*fcac0*/  PRMT R26, R18, 0x7770, RZ ;  /* 0x00007770121a7816 */ /* 0x008fca00000000ff */
[----:B----4-:R0:W-:Y:S04]  /*fcad0*/  @P2 STG.E.U8 desc[UR62][R16.64], R26 ;  /* 0x0000001a10002986 */ /* 0x0101e8000c10113e */
[----:B0-----:R-:W3:Y:S04]  /*fcae0*/  LDL.LU.64 R16, [R1+0x2698] ;  /* 0x0026980001107983 */ /* 0x001ee80000300a00 */
[----:B------:R-:W4:Y:S04]  /*fcaf0*/  LDL.LU R20, [R1+0x2a8] ;  /* 0x0002a80001147983 */ /* 0x000f280000300800 */
        /* <DEDUP_REMOVED lines=22> */
[C---:B------:R-:W-:Y:S02]  /*fcc60*/  LOP3.LUT P6, RZ, R24.reuse, 0x400, RZ, 0xc0, !PT ;  /* 0x0000040018ff7812 */ /* 0x040fe400078cc0ff */
[----:B------:R-:W-:Y:S02]  /*fcc70*/  LOP3.LUT R25, R25, 0xfffffffb, RZ, 0xc0, !PT ;  /* 0xfffffffb19197812 */ /* 0x000fe400078ec0ff */
[----:B------:R-:W-:-:S09]  /*fcc80*/  LOP3.LUT P1, RZ, R24, 0x40, RZ, 0xc0, !PT ;  /* 0x0000004018ff7812 */ /* 0x000fd2000782c0ff */
[----:B------:R-:W-:Y:S02]  /*fcc90*/  @P6 LOP3.LUT R25, R25, 0x4, RZ, 0xfc, !PT ;  /* 0x0000000419196812 */ /* 0x000fe400078efcff */
[C---:B------:R-:W-:Y:S02]  /*fcca0*/  LOP3.LUT P6, RZ, R24.reuse, 0x200, RZ, 0xc0, !PT ;  /* 0x0000020018ff7812 */ /* 0x040fe400078cc0ff */
[----:B------:R-:W-:Y:S02]  /*fccb0*/  LOP3.LUT P0, RZ, R24, 0x80, RZ, 0xc0, !PT ;  /* 0x0000008018ff7812 */ /* 0x000fe4000780c0ff */
[----:B------:R-:W-:Y:S02]  /*fccc0*/  LOP3.LUT R25, R25, 0xfffffff7, RZ, 0xc0, !PT ;  /* 0xfffffff719197812 */ /* 0x000fe400078ec0ff */
[----:B------:R-:W-:-:S05]  /*fccd0*/  PRMT R26, R18, 0x7771, RZ ;  /* 0x00007771121a7816 */ /* 0x000fca00000000ff */
[----:B------:R0:W-:Y:S02]  /*fcce0*/  @P1 STG.E.U8 desc[UR62][R22.64], R26 ;  /* 0x0000001a16001986 */ /* 0x0001e4000c10113e */
[----:B------:R-:W-:Y:S02]  /*fccf0*/  @P6 LOP3.LUT R25, R25, 0x8, RZ, 0xfc, !PT ;  /* 0x0000000819196812 */ /* 0x000fe400078efcff */
[----:B------:R-:W-:Y:S02]  /*fcd00*/  LOP3.LUT P6, RZ, R24, 0x100, RZ, 0xc0, !PT ;  /* 0x0000010018ff7812 */ /* 0x000fe400078cc0ff */
[C---:B0-----:R-:W-:Y:S01]  /*fcd10*/  PRMT R26, R18.reuse, 0x7772, RZ ;  /* 0x00007772121a7816 */ /* 0x041fe200000000ff */
[----:B------:R-:W4:Y:S04]  /*fcd20*/  LDL.LU.64 R22, [R1+0x2680] ;  /* 0x0026800001167983 */ /* 0x000f280000300a00 */
[----:B------:R0:W-:Y:S04]  /*fcd30*/  @P0 STG.E.U8 desc[UR62][R10.64], R26 ;  /* 0x0000001a0a000986 */ /* 0x0001e8000c10113e */
[----:B------:R-:W4:Y:S04]  /*fcd40*/  LDL.LU.64 R2, [R1+0x2678] ;  /* 0x0026780001027983 */ /* 0x000f280000300a00 */
[----:B------:R-:W4:Y:S01]  /*fcd50*/  LDL.LU.64 R28, [R1+0x2670] ;  /* 0x00267000011c7983 */ /* 0x000f220000300a00 */
[----:B0-----:R-:W-:-:S03]  /*fcd60*/  PRMT R26, R18, 0x7773, RZ ;  /* 0x00007773121a7816 */ /* 0x001fc600000000ff */
[----:B------:R-:W4:Y:S04]  /*fcd70*/  LDL.LU.64 R4, [R1+0x2668] ;  /* 0x0026680001047983 */ /* 0x000f280000300a00 */
[----:B------:R0:W-:Y:S01]  /*fcd80*/  @P6 STG.E.U8 desc[UR62][R12.64], R26 ;  /* 0x0000001a0c006986 */ /* 0x0001e2000c10113e */
[----:B------:R-:W-:-:S03]  /*fcd90*/  LOP3.LUT P6, RZ, R25, 0x8, RZ, 0xc0, !PT ;  /* 0x0000000819ff7812 */ /* 0x000fc600078cc0ff */
[----:B------:R-:W4:Y:S04]  /*fcda0*/  LDL.LU.64 R6, [R1+0x2660] ;  /* 0x0026600001067983 */ /* 0x000f280000300a00 */
[----:B------:R-:W4:Y:S01]  /*fcdb0*/  LDL.LU.64 R8, [R1+0x2658] ;  /* 0x0026580001087983 */ /* 0x000f220000300a00 */
[----:B0-----:R-:W-:-:S03]  /*fcdc0*/  PRMT R26, R0, 0x7770, RZ ;  /* 0x00007770001a7816 */ /* 0x001fc600000000ff */
[----:B------:R-:W4:Y:S04]  /*fcdd0*/  LDL.LU.64 R10, [R1+0x2650] ;  /* 0x00265000010a7983 */ /* 0x000f280000300a00 */
[----:B--2---:R0:W-:Y:S01]  /*fcde0*/  @P6 STG.E.U8 desc[UR62][R14.64], R26 ;  /* 0x0000001a0e006986 */ /* 0x0041e2000c10113e */
[----:B------:R-:W-:-:S03]  /*fcdf0*/  LOP3.LUT P6, RZ, R25, 0x4, RZ, 0xc0, !PT ;  /* 0x0000000419ff7812 */ /* 0x000fc600078cc0ff */
[----:B------:R-:W2:Y:S04]  /*fce00*/  LDL.LU R18, [R1+0x290] ;  /* 0x0002900001127983 */ /* 0x000ea80000300800 */
[----:B------:R-:W2:Y:S01]  /*fce10*/  LDL.LU.64 R12, [R1+0x2648] ;  /* 0x00264800010c7983 */ /* 0x000ea20000300a00 */
[----:B0-----:R-:W-:-:S03]  /*fce20*/  PRMT R26, R0, 0x7771, RZ ;  /* 0x00007771001a7816 */ /* 0x001fc600000000ff */
[----:B------:R-:W2:Y:S04]  /*fce30*/  LDL.LU.64 R14, [R1+0x2640] ;  /* 0x00264000010e7983 */ /* 0x000ea80000300a00 */
[----:B---3--:R0:W-:Y:S01]  /*fce40*/  @P6 STG.E.U8 desc[UR62][R16.64], R26 ;  /* 0x0000001a10006986 */ /* 0x0081e2000c10113e */
[C---:B------:R-:W-:Y:S02]  /*fce50*/  LOP3.LUT P6, RZ, R25.reuse, 0x2, RZ, 0xc0, !PT ;  /* 0x0000000219ff7812 */ /* 0x040fe400078cc0ff */
[----:B0-----:R-:W-:Y:S01]  /*fce60*/  PRMT R26, R0, 0x7772, RZ ;  /* 0x00007772001a7816 */ /* 0x001fe200000000ff */
[----:B------:R-:W3:Y:S10]  /*fce70*/  LDL.LU.64 R16, [R1+0x2638] ;  /* 0x0026380001107983 */ /* 0x000ef40000300a00 */
[----:B----4-:R0:W-:Y:S04]  /*fce80*/  @P6 STG.E.U8 desc[UR62][R20.64], R26 ;  /* 0x0000001a14006986 */ /* 0x0101e8000c10113e */
[----:B0-----:R-:W4:Y:S01]  /*fce90*/  LDL.LU.64 R20, [R1+0x38a0] ;  /* 0x0038a00001147983 */ /* 0x001f220000300a00 */
[----:B------:R-:W-:-:S02]  /*fcea0*/  LOP3.LUT P6, RZ, R25, 0x1, RZ, 0xc0, !PT ;  /* 0x0000000119ff7812 */ /* 0x000fc400078cc0ff */
[----:B------:R-:W-:-:S11]  /*fceb0*/  PRMT R25, R0, 0x7773, RZ ;  /* 0x0000777300197816 */ /* 0x000fd600000000ff */
[----:B----4-:R0:W-:Y:S04]  /*fcec0*/  @P6 STG.E.U8 desc[UR62][R20.64], R25 ;  /* 0x0000001914006986 */ /* 0x0101e8000c10113e */
[----:B0-----:R-:W4:Y:S01]  /*fced0*/  LDL.LU.64 R20, [R1+0x3898] ;  /* 0x0038980001147983 */ /* 0x001f220000300a00 */
[----:B------:R-:W-:Y:S02]  /*fcee0*/  LOP3.LUT P6, RZ, R27, 0x80000000, RZ, 0xc0, !PT ;  /* 0x800000001bff7812 */ /* 0x000fe400078cc0ff */
[----:B----4-:R-:W-:-:S11]  /*fcef0*/  PRMT R25, R20, 0x7770, RZ ;  /* 0x0000777014197816 */ /* 0x010fd600000000ff */
[----:B------:R0:W-:Y:S04]  /*fcf00*/  @P6 STG.E.U8 desc[UR62][R22.64], R25 ;  /* 0x0000001916006986 */ /* 0x0001e8000c10113e */
[----:B0-----:R-:W4:Y:S01]  /*fcf10*/  LDL.LU.64 R22, [R1+0x3890] ;  /* 0x0038900001167983 */ /* 0x001f220000300a00 */
[----:B------:R-:W-:Y:S02]  /*fcf20*/  LOP3.LUT P6, RZ, R27, 0x40000000, RZ, 0xc0, !PT ;  /* 0x400000001bff7812 */ /* 0x000fe400078cc0ff */
[----:B------:R-:W-:-:S11]  /*fcf30*/  PRMT R25, R20, 0x7771, RZ ;  /* 0x0000777114197816 */ /* 0x000fd600000000ff */
[----:B------:R0:W-:Y:S01]  /*fcf40*/  @P6 STG.E.U8 desc[UR62][R2.64], R25 ;  /* 0x0000001902006986 */ /* 0x0001e2000c10113e */
[----:B------:R-:W-:Y:S02]  /*fcf50*/  LOP3.LUT P6, RZ, R27, 0x20000000, RZ, 0xc0, !PT ;  /* 0x200000001bff7812 */ /* 0x000fe400078cc0ff */
[----:B0-----:R-:W-:-:S11]  /*fcf60*/  PRMT R25, R20, 0x7772, RZ ;  /* 0x0000777214197816 */ /* 0x001fd600000000ff */
[----:B------:R0:W-:Y:S01]  /*fcf70*/  @P6 STG.E.U8 desc[UR62][R28.64], R25 ;  /* 0x000000191c006986 */ /* 0x0001e2000c10113e */
[----:B------:R-:W-:Y:S02]  /*fcf80*/  LOP3.LUT P6, RZ, R27, 0x10000000, RZ, 0xc0, !PT ;  /* 0x100000001bff7812 */ /* 0x000fe400078cc0ff */
[C---:B------:R-:W-:Y:S02]  /*fcf90*/  LOP3.LUT P5, RZ, R24.reuse, 0x20000, RZ, 0xc0, !PT ;  /* 0x0002000018ff7812 */ /* 0x040fe400078ac0ff */
[----:B------:R-:W-:Y:S02]  /*fcfa0*/  LOP3.LUT P4, RZ, R24, 0x40000, RZ, 0xc0, !PT ;  /* 0x0004000018ff7812 */ /* 0x000fe4000788c0ff */
[----:B0-----:R-:W-:-:S07]  /*fcfb0*/  PRMT R25, R20, 0x7773, RZ ;  /* 0x0000777314197816 */ /* 0x001fce00000000ff */
[----:B------:R4:W-:Y:S01]  /*fcfc0*/  @P6 STG.E.U8 desc[UR62][R4.64], R25 ;  /* 0x0000001904006986 */ /* 0x0009e2000c10113e */
[C---:B------:R-:W-:Y:S02]  /*fcfd0*/  LOP3.LUT P3, RZ, R24.reuse, 0x80000, RZ, 0xc0, !PT ;  /* 0x0008000018ff7812 */ /* 0x040fe4000786c0ff */
[C---:B------:R-:W-:Y:S02]  /*fcfe0*/  LOP3.LUT P2, RZ, R24.reuse, 0x100000, RZ, 0xc0, !PT ;  /* 0x0010000018ff7812 */ /* 0x040fe4000784c0ff */
[C---:B------:R-:W-:Y:S02]  /*fcff0*/  LOP3.LUT P1, RZ, R24.reuse, 0x200000, RZ, 0xc0, !PT ;  /* 0x0020000018ff7812 */ /* 0x040fe4000782c0ff */
[----:B------:R-:W-:Y:S02]  /*fd000*/  LOP3.LUT P0, RZ, R24, 0x400000, RZ, 0xc0, !PT ;  /* 0x0040000018ff7812 */ /* 0x000fe4000780c0ff */
[----:B----4-:R-:W-:-:S05]  /*fd010*/  PRMT R25, R23, 0x7770, RZ ;  /* 0x0000777017197816 */ /* 0x010fca00000000ff */
[----:B------:R0:W-:Y:S02]  /*fd020*/  @P5 STG.E.U8 desc[UR62][R6.64], R25 ;  /* 0x0000001906005986 */ /* 0x0001e4000c10113e */
[----:B0-----:R-:W-:-:S05]  /*fd030*/  PRMT R25, R23, 0x7771, RZ ;  /* 0x0000777117197816 */ /* 0x001fca00000000ff */
[----:B------:R0:W-:Y:S02]  /*fd040*/  @P4 STG.E.U8 desc[UR62][R8.64], R25 ;  /* 0x0000001908004986 */ /* 0x0001e4000c10113e */
[----:B0-----:R-:W-:-:S05]  /*fd050*/  PRMT R25, R23, 0x7772, RZ ;  /* 0x0000777217197816 */ /* 0x001fca00000000ff */
[----:B------:R0:W-:Y:S02]  /*fd060*/  @P3 STG.E.U8 desc[UR62][R10.64], R25 ;  /* 0x000000190a003986 */ /* 0x0001e4000c10113e */
[----:B0-----:R-:W-:Y:S02]  /*fd070*/  PRMT R25, R23, 0x7773, RZ ;  /* 0x0000777317197816 */ /* 0x001fe400000000ff */
[----:B------:R-:W4:Y:S04]  /*fd080*/  LDL.LU R23, [R1+0x3888] ;  /* 0x0038880001177983 */ /* 0x000f280000300800 */
[----:B--2---:R0:W-:Y:S02]  /*fd090*/  @P2 STG.E.U8 desc[UR62][R12.64], R25 ;  /* 0x000000190c002986 */ /* 0x0041e4000c10113e */
[----:B0-----:R-:W-:-:S05]  /*fd0a0*/  PRMT R25, R18, 0x7770, RZ ;  /* 0x0000777012197816 */ /* 0x001fca00000000ff */
[----:B------:R0:W-:Y:S02]  /*fd0b0*/  @P1 STG.E.U8 desc[UR62][R14.64], R25 ;  /* 0x000000190e001986 */ /* 0x0001e4000c10113e */
[----:B0-----:R-:W-:Y:S02]  /*fd0c0*/  PRMT R25, R18, 0x7771, RZ ;  /* 0x0000777112197816 */ /* 0x001fe400000000ff */
[----:B------:R-:W2:Y:S04]  /*fd0d0*/  LDL.LU.64 R14, [R1+0x2630] ;  /* 0x00263000010e7983 */ /* 0x000ea80000300a00 */
[----:B---3--:R0:W-:Y:S04]  /*fd0e0*/  @P0 STG.E.U8 desc[UR62][R16.64], R25 ;  /* 0x0000001910000986 */ /* 0x0081e8000c10113e */
[----:B0-----:R-:W3:Y:S01]  /*fd0f0*/  LDL.LU.64 R16, [R1+0x2628] ;  /* 0x0026280001107983 */ /* 0x001ee20000300a00 */
[----:B------:R-:W-:-:S02]  /*fd100*/  LOP3.LUT R27, R27, 0xffefffff, RZ, 0xc0, !PT ;  /* 0xffefffff1b1b7812 */ /* 0x000fc400078ec0ff */
[C---:B------:R-:W-:Y:S01]  /*fd110*/  LOP3.LUT P3, RZ, R24.reuse, 0x800000, RZ, 0xc0, !PT ;  /* 0x0080000018ff7812 */ /* 0x040fe2000786c0ff */
[----:B------:R-:W2:Y:S01]  /*fd120*/  LDL.LU.64 R8, [R1+0x2620] ;  /* 0x0026200001087983 */ /* 0x000ea20000300a00 */
[C---:B------:R-:W-:Y:S02]  /*fd130*/  LOP3.LUT P2, RZ, R24.reuse, 0x1000000, RZ, 0xc0, !PT ;  /* 0x0100000018ff7812 */ /* 0x040fe4000784c0ff */
[C---:B------:R-:W-:Y:S01]  /*fd140*/  LOP3.LUT P1, RZ, R24.reuse, 0x2000000, RZ, 0xc0, !PT ;  /* 0x0200000018ff7812 */ /* 0x040fe2000782c0ff */
[----:B------:R-:W2:Y:S01]  /*fd150*/  LDL.LU.64 R10, [R1+0x2618] ;  /* 0x00261800010a7983 */ /* 0x000ea20000300a00 */
[----:B------:R-:W-:-:S03]  /*fd160*/  LOP3.LUT P0, RZ, R24, 0x4000000, RZ, 0xc0, !PT ;  /* 0x0400000018ff7812 */ /* 0x000fc6000780c0ff */
[----:B------:R-:W2:Y:S04]  /*fd170*/  LDL.LU.64 R12, [R1+0x2610] ;  /* 0x00261000010c7983 */ /* 0x000ea80000300a00 */
[----:B------:R-:W2:Y:S01]  /*fd180*/  LDL.LU R20, [R1+0x294] ;  /* 0x0002940001147983 */ /* 0x000ea20000300800 */
[----:B----4-:R-:W-:-:S13]  /*fd190*/  LOP3.LUT P6, RZ, R23, 0x8, RZ, 0xc0, !PT ;  /* 0x0000000817ff7812 */ /* 0x010fda00078cc0ff */
        /* <DEDUP_REMOVED lines=23> */
[----:B------:R-:W-:-:S05]  /*fd310*/  PRMT R24, R18, 0x7772, RZ ;  /* 0x0000777212187816 */ /* 0x000fca00000000ff */
[----:B--2---:R0:W-:Y:S02]  /*fd320*/  @P3 STG.E.U8 desc[UR62][R14.64], R24 ;  /* 0x000000180e003986 */ /* 0x0041e4000c10113e */
[----:B0-----:R-:W-:Y:S02]  /*fd330*/  PRMT R24, R18, 0x7773, RZ ;  /* 0x0000777312187816 */ /* 0x001fe400000000ff */
[----:B------:R-:W2:Y:S04]  /*fd340*/  LDL.LU.64 R14, [R1+0x2608] ;  /* 0x00260800010e7983 */ /* 0x000ea80000300a00 */
[----:B------:R-:W4:Y:S04]  /*fd350*/  LDL.LU R26, [R1+0x298] ;  /* 0x00029800011a7983 */ /* 0x000f280000300800 */
[----:B---3--:R0:W-:Y:S04]  /*fd360*/  @P2 STG.E.U8 desc[UR62][R16.64], R24 ;  /* 0x0000001810002986 */ /* 0x0081e8000c10113e */
[----:B0-----:R-:W3:Y:S04]  /*fd370*/  LDL.LU.64 R16, [R1+0x2600] ;  /* 0x0026000001107983 */ /* 0x001ee80000300a00 */
[----:B------:R-:W2:Y:S04]  /*fd380*/  LDL.LU R0, [R1+0x29c] ;  /* 0x00029c0001007983 */ /* 0x000ea80000300800 */
[----:B------:R-:W2:Y:S04]  /*fd390*/  LDL.LU.64 R2, [R1+0x25d8] ;  /* 0x0025d80001027983 */ /* 0x000ea80000300a00 */
[----:B--2---:R0:W-:Y:S04]  /*fd3a0*/  STL.64 [R1+0x3870], R2 ;  /* 0x0038700201007387 */ /* 0x0041e80000100a00 */
[----:B0-----:R-:W2:Y:S04]  /*fd3b0*/  LDL.LU.64 R2, [R1+0x25e0] ;  /* 0x0025e00001027983 */ /* 0x001ea80000300a00 */
[----:B--2---:R0:W-:Y:S04]  /*fd3c0*/  STL.64 [R1+0x3878], R2 ;  /* 0x0038780201007387 */ /* 0x0041e80000100a00 */
[----:B0-----:R-:W2:Y:S01]  /*fd3d0*/  LDL.LU.64 R2, [R1+0x25f0] ;  /* 0x0025f00001027983 */ /* 0x001ea20000300a00 */
[----:B------:R-:W-:-:S05]  /*fd3e0*/  PRMT R24, R20, 0x7770, RZ ;  /* 0x0000777014187816 */ /* 0x000fca00000000ff */
[----:B------:R0:W-:Y:S02]  /*fd3f0*/  @P1 STG.E.U8 desc[UR62][R8.64], R24 ;  /* 0x0000001808001986 */ /* 0x0001e4000c10113e */
[----:B0-----:R-:W-:-:S05]  /*fd400*/  PRMT R24, R20, 0x7771, RZ ;  /* 0x0000777114187816 */ /* 0x001fca00000000ff */
[----:B------:R0:W-:Y:S02]  /*fd410*/  @P0 STG.E.U8 desc[UR62][R10.64], R24 ;  /* 0x000000180a000986 */ /* 0x0001e4000c10113e */
[----:B0-----:R-:W-:-:S05]  /*fd420*/  PRMT R24, R20, 0x7772, RZ ;  /* 0x0000777214187816 */ /* 0x001fca00000000ff */
[----:B------:R-:W-:Y:S04]  /*fd430*/  @P6 STG.E.U8 desc[UR62][R12.64], R24 ;  /* 0x000000180c006986 */ /* 0x000fe8000c10113e */
[----:B--2---:R0:W-:Y:S04]  /*fd440*/  STL.64 [R1+0x3880], R2 ;  /* 0x0038800201007387 */ /* 0x0041e80000100a00 */
[----:B0-----:R-:W2:Y:S01]  /*fd450*/  LDL.LU.64 R2, [R1+0x25f8] ;  /* 0x0025f80001027983 */ /* 0x001ea20000300a00 */
[C---:B------:R-:W-:Y:S02]  /*fd460*/  LOP3.LUT P6, RZ, R27.reuse, 0x8000000, RZ, 0xc0, !PT ;  /* 0x080000001bff7812 */ /* 0x040fe400078cc0ff */
[----:B------:R-:W-:Y:S01]  /*fd470*/  PRMT R24, R20, 0x7773, RZ ;  /* 0x0000777314187816 */ /* 0x000fe200000000ff */
[----:B------:R-:W2:Y:S04]  /*fd480*/  LDL.LU.64 R28, [R1+0x25d0] ;  /* 0x0025d000011c7983 */ /* 0x000ea80000300a00 */
[----:B------:R-:W2:Y:S04]  /*fd490*/  LDL.LU R18, [R1+0x280] ;  /* 0x0002800001127983 */ /* 0x000ea80000300800 */
[----:B------:R-:W2:Y:S04]  /*fd4a0*/  LDL.LU.64 R4, [R1+0x25c8] ;  /* 0x0025c80001047983 */ /* 0x000ea80000300a00 */
[----:B------:R4:W-:Y:S01]  /*fd4b0*/  @P6 STG.E.U8 desc[UR62][R14.64], R24 ;  /* 0x000000180e006986 */ /* 0x0009e2000c10113e */
[----:B------:R-:W-:-:S03]  /*fd4c0*/  LOP3.LUT P6, RZ, R27, 0x4000000, RZ, 0xc0, !PT ;  /* 0x040000001bff7812 */ /* 0x000fc600078cc0ff */
[----:B------:R-:W2:Y:S04]  /*fd4d0*/  LDL.LU.64 R6, [R1+0x25c0] ;  /* 0x0025c00001067983 */ /* 0x000ea80000300a00 */
[----:B------:R-:W2:Y:S01]  /*fd4e0*/  LDL.LU.64 R8, [R1+0x25b8] ;  /* 0x0025b80001087983 */ /* 0x000ea20000300a00 */
[----:B----4-:R-:W-:-:S03]  /*fd4f0*/  PRMT R24, R26, 0x7770, RZ ;  /* 0x000077701a187816 */ /* 0x010fc600000000ff */
[----:B------:R-:W4:Y:S04]  /*fd500*/  LDL.LU.64 R10, [R1+0x25b0] ;  /* 0x0025b000010a7983 */ /* 0x000f280000300a00 */
[----:B---3--:R0:W-:Y:S01]  /*fd510*/  @P6 STG.E.U8 desc[UR62][R16.64], R24 ;  /* 0x0000001810006986 */ /* 0x0081e2000c10113e */
[----:B------:R-:W-:-:S03]  /*fd520*/  LOP3.LUT P6, RZ, R27, 0x2000000, RZ, 0xc0, !PT ;  /* 0x020000001bff7812 */ /* 0x000fc600078cc0ff */
[----:B------:R-:W3:Y:S04]  /*fd530*/  LDL.LU.64 R12, [R1+0x25a8] ;  /* 0x0025a800010c7983 */ /* 0x000ee80000300a00 */
[----:B------:R-:W3:Y:S01]  /*fd540*/  LDL.LU.64 R14, [R1+0x25a0] ;  /* 0x0025a000010e7983 */ /* 0x000ee20000300a00 */
[----:B0-----:R-:W-:-:S03]  /*fd550*/  PRMT R24, R26, 0x7771, RZ ;  /* 0x000077711a187816 */ /* 0x001fc600000000ff */
        /* <DEDUP_REMOVED lines=32> */
[----:B----4-:R0:W-:Y:S02]  /*fd760*/  @P3 STG.E.U8 desc[UR62][R10.64], R24 ;  /* 0x000000180a003986 */ /* 0x0101e4000c10113e */
[----:B0-----:R-:W-:-:S05]  /*fd770*/  PRMT R24, R18, 0x7772, RZ ;  /* 0x0000777212187816 */ /* 0x001fca00000000ff */
[----:B---3--:R0:W-:Y:S02]  /*fd780*/  @P2 STG.E.U8 desc[UR62][R12.64], R24 ;  /* 0x000000180c002986 */ /* 0x0081e4000c10113e */
        /* <DEDUP_REMOVED lines=9> */
[----:B------:R-:W-:-:S03]  /*fd820*/  PRMT R24, R20, 0x7771, RZ ;  /* 0x0000777114187816 */ /* 0x000fc600000000ff */
[----:B------:R-:W4:Y:S04]  /*fd830*/  LDL.LU.64 R10, [R1+0x2578] ;  /* 0x00257800010a7983 */ /* 0x000f280000300a00 */
[----:B------:R-:W4:Y:S04]  /*fd840*/  LDL.LU.64 R12, [R1+0x2570] ;  /* 0x00257000010c7983 */ /* 0x000f280000300a00 */
[----:B------:R-:W4:Y:S04]  /*fd850*/  LDL.LU R0, [R1+0x288] ;  /* 0x0002880001007983 */ /* 0x000f280000300800 */
[----:B--2---:R0:W-:Y:S02]  /*fd860*/  @P3 STG.E.U8 desc[UR62][R14.64], R24 ;  /* 0x000000180e003986 */ /* 0x0041e4000c10113e */
[----:B0-----:R-:W-:-:S02]  /*fd870*/  PRMT R24, R20, 0x7772, RZ ;  /* 0x0000777214187816 */ /* 0x001fc400000000ff */
[----:B------:R-:W2:Y:S04]  /*fd880*/  LDL.LU.64 R14, [R1+0x2568] ;  /* 0x00256800010e7983 */ /* 0x000ea80000300a00 */
[----:B------:R-:W2:Y:S04]  /*fd890*/  LDL.LU R18, [R1+0x28c] ;  /* 0x00028c0001127983 */ /* 0x000ea80000300800 */
[----:B---3--:R0:W-:Y:S04]  /*fd8a0*/  @P2 STG.E.U8 desc[UR62][R16.64], R24 ;  /* 0x0000001810002986 */ /* 0x0081e8000c10113e */
[----:B0-----:R-:W3:Y:S04]  /*fd8b0*/  LDL.LU.64 R16, [R1+0x2560] ;  /* 0x0025600001107983 */ /* 0x001ee80000300a00 */
[----:B------:R-:W2:Y:S04]  /*fd8c0*/  LDL.LU.64 R2, [R1+0x2540] ;  /* 0x0025400001027983 */ /* 0x000ea80000300a00 */
[----:B--2---:R0:W-:Y:S04]  /*fd8d0*/  STL.64 [R1+0x3858], R2 ;  /* 0x0038580201007387 */ /* 0x0041e80000100a00 */
        /* <DEDUP_REMOVED lines=30> */
[----:B------:R-:W-:Y:S02]  /*fdac0*/  PRMT R24, R20, 0x7773, RZ ;  /* 0x0000777314187816 */ /* 0x000fe400000000ff */
[----:B------:R-:W2:Y:S05]  /*fdad0*/  LDL.LU R20, [R1+0x270] ;  /* 0x0002700001147983 */ /* 0x000eaa0000300800 */
[----:B------:R-:W-:Y:S01]  /*fdae0*/  @P6 LOP3.LUT R27, R27, 0x80000, RZ, 0xfc, !PT ;  /* 0x000800001b1b6812 */ /* 0x000fe200078efcff */
[----:B----4-:R0:W-:Y:S01]  /*fdaf0*/  @P1 STG.E.U8 desc[UR62][R8.64], R24 ;  /* 0x0000001808001986 */ /* 0x0101e2000c10113e */
[----:B------:R-:W-:-:S03]  /*fdb00*/  LOP3.LUT P6, RZ, R23, 0x4000, RZ, 0xc0, !PT ;  /* 0x0000400017ff7812 */ /* 0x000fc600078cc0ff */
[----:B------:R-:W4:Y:S04]  /*fdb10*/  LDL.LU.64 R28, [R1+0x2538] ;  /* 0x00253800011c7983 */ /* 0x000f280000300a00 */
[----:B------:R-:W4:Y:S01]  /*fdb20*/  LDL.LU.64 R4, [R1+0x2530] ;  /* 0x0025300001047983 */ /* 0x000f220000300a00 */
[----:B0-----:R-:W-:-:S03]  /*fdb30*/  PRMT R24, R0, 0x7770, RZ ;  /* 0x0000777000187816 */ /* 0x001fc600000000ff */
[----:B------:R-:W4:Y:S04]  /*fdb40*/  LDL.LU.64 R6, [R1+0x2528] ;  /* 0x0025280001067983 */ /* 0x000f280000300a00 */
[----:B------:R0:W-:Y:S04]  /*fdb50*/  @P0 STG.E.U8 desc[UR62][R10.64], R24 ;  /* 0x000000180a000986 */ /* 0x0001e8000c10113e */
[----:B------:R-:W4:Y:S01]  /*fdb60*/  LDL.LU.64 R8, [R1+0x2520] ;  /* 0x0025200001087983 */ /* 0x000f220000300a00 */
[----:B0-----:R-:W-:-:S03]  /*fdb70*/  PRMT R24, R0, 0x7771, RZ ;  /* 0x0000777100187816 */ /* 0x001fc600000000ff */
[----:B------:R-:W4:Y:S04]  /*fdb80*/  LDL.LU.64 R10, [R1+0x2518] ;  /* 0x00251800010a7983 */ /* 0x000f280000300a00 */
        /* <DEDUP_REMOVED lines=9> */
[----:B------:R-:W-:-:S02]  /*fdc20*/  LOP3.LUT P6, RZ, R27, 0x20000, RZ, 0xc0, !PT ;  /* 0x000200001bff7812 */ /* 0x000fc400078cc0ff */
        /* <DEDUP_REMOVED lines=39> */
[----:B------:R-:W4:Y:S04]  /*fdea0*/  LDL.LU.64 R14, [R1+0x24f8] ;  /* 0x0024f800010e7983 */ /* 0x000f280000300a00 */
[----:B---3--:R0:W-:Y:S04]  /*fdeb0*/  @P0 STG.E.U8 desc[UR62][R16.64], R24 ;  /* 0x0000001810000986 */ /* 0x0081e8000c10113e */
[----:B------:R-:W3:Y:S04]  /*fdec0*/  LDL.LU.64 R6, [R1+0x24f0] ;  /* 0x0024f00001067983 */ /* 0x000ee80000300a00 */
[----:B0-----:R-:W2:Y:S04]  /*fded0*/  LDL.LU.64 R16, [R1+0x24e8] ;  /* 0x0024e80001107983 */ /* 0x001ea80000300a00 */
[----:B------:R-:W2:Y:S01]  /*fdee0*/  LDL.LU R18, [R1+0x278] ;  /* 0x0002780001127983 */ /* 0x000ea20000300800 */
[----:B------:R-:W-:-:S03]  /*fdef0*/  LOP3.LUT P3, RZ, R23, 0x20000000, RZ, 0xc0, !PT ;  /* 0x2000000017ff7812 */ /* 0x000fc6000786c0ff */
[----:B------:R-:W3:Y:S04]  /*fdf00*/  LDL.LU.64 R8, [R1+0x24e0] ;  /* 0x0024e00001087983 */ /* 0x000ee80000300a00 */
[----:B------:R-:W3:Y:S04]  /*fdf10*/  LDL.LU.64 R10, [R1+0x24d8] ;  /* 0x0024d800010a7983 */ /* 0x000ee80000300a00 */
[----:B------:R-:W3:Y:S04]  /*fdf20*/  LDL.LU R0, [R1+0x27c] ;  /* 0x00027c0001007983 */ /* 0x000ee80000300800 */
[----:B------:R-:W3:Y:S01]  /*fdf30*/  LDL.LU.64 R12, [R1+0x24d0] ;  /* 0x0024d000010c7983 */ /* 0x000ee20000300a00 */
[----:B--2---:R-:W-:-:S05]  /*fdf40*/  PRMT R24, R18, 0x7770, RZ ;  /* 0x0000777012187816 */ /* 0x004fca00000000ff */
[----:B----4-:R0:W-:Y:S04]  /*fdf50*/  @P3 STG.E.U8 desc[UR62][R14.64], R24 ;  /* 0x000000180e003986 */ /* 0x0101e8000c10113e */
[----:B0-----:R-:W2:Y:S04]  /*fdf60*/  LDL.LU.64 R14, [R1+0x24c8] ;  /* 0x0024c800010e7983 */ /* 0x001ea80000300a00 */
[----:B------:R-:W4:Y:S01]  /*fdf70*/  LDL.LU R20, [R1+0x260] ;  /* 0x0002600001147983 */ /* 0x000f220000300800 */
[C---:B------:R-:W-:Y:S02]  /*fdf80*/  LOP3.LUT P2, RZ, R23.reuse, 0x40000000, RZ, 0xc0, !PT ;  /* 0x4000000017ff7812 */ /* 0x040fe4000784c0ff */
[----:B------:R-:W-:-:S02]  /*fdf90*/  LOP3.LUT P1, RZ, R23, 0x80000000, RZ, 0xc0, !PT ;  /* 0x8000000017ff7812 */ /* 0x000fc4000782c0ff */
[----:B------:R-:W-:-:S09]  /*fdfa0*/  PRMT R24, R18, 0x7771, RZ ;  /* 0x0000777112187816 */ /* 0x000fd200000000ff */
[----:B---3--:R0:W-:Y:S02]  /*fdfb0*/  @P2 STG.E.U8 desc[UR62][R6.64], R24 ;  /* 0x0000001806002986 */ /* 0x0081e4000c10113e */
[----:B0-----:R-:W-:-:S05]  /*fdfc0*/  PRMT R24, R18, 0x7772, RZ ;  /* 0x0000777212187816 */ /* 0x001fca00000000ff */
[----:B------:R-:W-:Y:S04]  /*fdfd0*/  @P1 STG.E.U8 desc[UR62][R16.64], R24 ;  /* 0x0000001810001986 */ /* 0x000fe8000c10113e */
[----:B----4-:R0:W-:Y:S04]  /*fdfe0*/  STL.64 [R1+0x3848], R20 ;  /* 0x0038481401007387 */ /* 0x0101e80000100a00 */
[----:B0-----:R-:W3:Y:S04]  /*fdff0*/  LDL.LU.64 R20, [R1+0x24c0] ;  /* 0x0024c00001147983 */ /* 0x001ee80000300a00 */
[----:B------:R-:W4:Y:S01]  /*fe000*/  LDL.LU.64 R16, [R1+0x24a8] ;  /* 0x0024a80001107983 */ /* 0x000f220000300a00 */
        /* <DEDUP_REMOVED lines=18> */
[----:B------:R-:W-:-:S07]  /*fe130*/  LOP3.LUT R27, R27, 0xfffffdff, RZ, 0xc0, !PT ;  /* 0xfffffdff1b1b7812 */ /* 0x000fce00078ec0ff */
[----:B------:R-:W-:Y:S02]  /*fe140*/  @P6 LOP3.LUT R27, R27, 0x200, RZ, 0xfc, !PT ;  /* 0x000002001b1b6812 */ /* 0x000fe400078efcff */
[C---:B------:R-:W-:Y:S02]  /*fe150*/  LOP3.LUT P6, RZ, R22.reuse, 0x8, RZ, 0xc0, !PT ;  /* 0x0000000816ff7812 */ /* 0x040fe400078cc0ff */
[----:B------:R-:W-:Y:S02]  /*fe160*/  LOP3.LUT R27, R27, 0xfffffbff, RZ, 0xc0, !PT ;  /* 0xfffffbff1b1b7812 */ /* 0x000fe400078ec0ff */
[----:B------:R-:W-:-:S09]  /*fe170*/  LOP3.LUT P0, RZ, R22, 0x1, RZ, 0xc0, !PT ;  /* 0x0000000116ff7812 */ /* 0x000fd2000780c0ff */
[----:B------:R-:W-:Y:S02]  /*fe180*/  @P6 LOP3.LUT R27, R27, 0x400, RZ, 0xfc, !PT ;  /* 0x000004001b1b6812 */ /* 0x000fe400078efcff */
[----:B------:R-:W-:Y:S02]  /*fe190*/  LOP3.LUT P6, RZ, R22, 0x4, RZ, 0xc0, !PT ;  /* 0x0000000416ff7812 */ /* 0x000fe400078cc0ff */
[----:B------:R-:W-:Y:S02]  /*fe1a0*/  LOP3.LUT R27, R27, 0xfffff7ff, RZ, 0xc0, !PT ;  /* 0xfffff7ff1b1b7812 */ /* 0x000fe400078ec0ff */
[----:B------:R-:W-:-:S09]  /*fe1b0*/  PRMT R24, R18, 0x7773, RZ ;  /* 0x0000777312187816 */ /* 0x000fd200000000ff */
[----:B------:R-:W-:Y:S02]  /*fe1c0*/  @P6 LOP3.LUT R27, R27, 0x800, RZ, 0xfc, !PT ;  /* 0x000008001b1b6812 */ /* 0x000fe400078efcff */
[----:B------:R-:W-:Y:S01]  /*fe1d0*/  LOP3.LUT P6, RZ, R22, 0x2, RZ, 0xc0, !PT ;  /* 0x0000000216ff7812 */ /* 0x000fe200078cc0ff */
[----:B------:R0:W-:Y:S02]  /*fe1e0*/  @P0 STG.E.U8 desc[UR62][R8.64], R24 ;  /* 0x0000001808000986 */ /* 0x0001e4000c10113e */
[----:B0-----:R-:W-:-:S10]  /*fe1f0*/  PRMT R24, R0, 0x7770, RZ ;  /* 0x0000777000187816 */ /* 0x001fd400000000ff */
[----:B------:R0:W-:Y:S01]  /*fe200*/  @P6 STG.E.U8 desc[UR62][R10.64], R24 ;  /* 0x000000180a006986 */ /* 0x0001e2000c10113e */
[----:B------:R-:W-:Y:S02]  /*fe210*/  LOP3.LUT P6, RZ, R27, 0x800, RZ, 0xc0, !PT ;  /* 0x000008001bff7812 */ /* 0x000fe400078cc0ff */
[----:B0-----:R-:W-:-:S11]  /*fe220*/  PRMT R24, R0, 0x7771, RZ ;  /* 0x0000777100187816 */ /* 0x001fd600000000ff */
[----:B------:R0:W-:Y:S01]  /*fe230*/  @P6 STG.E.U8 desc[UR62][R12.64], R24 ;  /* 0x000000180c006986 */ /* 0x0001e2000c10113e */
[----:B------:R-:W-:Y:S02]  /*fe240*/  LOP3.LUT P6, RZ, R27, 0x400, RZ, 0xc0, !PT ;  /* 0x000004001bff7812 */ /* 0x000fe400078cc0ff */
[----:B0-----:R-:W-:-:S11]  /*fe250*/  PRMT R24, R0, 0x7772, RZ ;  /* 0x0000777200187816 */ /* 0x001fd600000000ff */
[----:B--2---:R0:W-:Y:S01]  /*fe260*/  @P6 STG.E.U8 desc[UR62][R14.64], R24 ;  /* 0x000000180e006986 */ /* 0x0041e2000c10113e */
[----:B------:R-:W-:Y:S02]  /*fe270*/  LOP3.LUT P6, RZ, R27, 0x200, RZ, 0xc0, !PT ;  /* 0x000002001bff7812 */ /* 0x000fe400078cc0ff */
[----:B0-----:R-:W-:-:S11]  /*fe280*/  PRMT R24, R0, 0x7773, RZ ;  /* 0x0000777300187816 */ /* 0x001fd600000000ff */
[----:B---3--:R-:W-:Y:S04]  /*fe290*/  @P6 STG.E.U8 desc[UR62][R20.64], R24 ;  /* 0x0000001814006986 */ /* 0x008fe8000c10113e */
[----:B----4-:R0:W-:Y:S04]  /*fe2a0*/  STL.64 [R1+0x3840], R16 ;  /* 0x0038401001007387 */ /* 0x0101e80000100a00 */
[----:B0-----:R-:W2:Y:S04]  /*fe2b0*/  LDL.LU.64 R16, [R1+0x24b8] ;  /* 0x0024b80001107983 */ /* 0x001ea80000300a00 */
[----:B------:R-:W3:Y:S04]  /*fe2c0*/  LDL.LU.64 R2, [R1+0x24a0] ;  /* 0x0024a00001027983 */ /* 0x000ee80000300a00 */
[----:B------:R-:W4:Y:S04]  /*fe2d0*/  LDL.LU.64 R28, [R1+0x2498] ;  /* 0x00249800011c7983 */ /* 0x000f280000300a00 */
[----:B------:R-:W2:Y:S04]  /*fe2e0*/  LDL.LU.64 R4, [R1+0x2490] ;  /* 0x0024900001047983 */ /* 0x000ea80000300a00 */
[----:B------:R-:W2:Y:S04]  /*fe2f0*/  LDL.LU.64 R6, [R1+0x2488] ;  /* 0x0024880001067983 */ /* 0x000ea80000300a00 */
[----:B------:R-:W2:Y:S04]  /*fe300*/  LDL.LU.64 R8, [R1+0x2480] ;  /* 0x0024800001087983 */ /* 0x000ea80000300a00 */
[----:B------:R-:W2:Y:S04]  /*fe310*/  LDL.LU R18, [R1+0x268] ;  /* 0x0002680001127983 */ /* 0x000ea80000300800 */
[----:B------:R-:W2:Y:S04]  /*fe320*/  LDL.LU.64 R10, [R1+0x2478] ;  /* 0x00247800010a7983 */ /* 0x000ea80000300a00 */
[----:B------:R-:W2:Y:S04]  /*fe330*/  LDL.LU.64 R12, [R1+0x2470] ;  /* 0x00247000010c7983 */ /* 0x000ea80000300a00 */
[----:B------:R-:W2:Y:S04]  /*fe340*/  LDL.LU.64 R14, [R1+0x2468] ;  /* 0x00246800010e7983 */ /* 0x000ea80000300a00 */
[----:B------:R-:W2:Y:S01]  /*fe350*/  LDL.LU.64 R20, [R1+0x3848] ;  /* 0x0038480001147983 */ /* 0x000ea20000300a00 */
[----:B------:R-:W-:-:S02]  /*fe360*/  LOP3.LUT P6, RZ, R27, 0x100, RZ, 0xc0, !PT ;  /* 0x000001001bff7812 */ /* 0x000fc400078cc0ff */
[----:B--2---:R-:W-:-:S11]  /*fe370*/  PRMT R24, R20, 0x7770, RZ ;  /* 0x0000777014187816 */ /* 0x004fd600000000ff */
[----:B------:R0:W-:Y:S04]  /*fe380*/  @P6 STG.E.U8 desc[UR62][R16.64], R24 ;  /* 0x0000001810006986 */ /* 0x0001e8000c10113e */
        /* <DEDUP_REMOVED lines=14> */
[C---:B------:R-:W-:Y:S02]  /*fe470*/  LOP3.LUT P6, RZ, R27.reuse, 0x20, RZ, 0xc0, !PT ;  /* 0x000000201bff7812 */ /* 0x040fe400078cc0ff */
[----:B0-----:R-:W-:Y:S01]  /*fe480*/  PRMT R24, R20, 0x7773, RZ ;  /* 0x0000777314187816 */ /* 0x001fe200000000ff */
[----:B------:R-:W2:Y:S10]  /*fe490*/  LDL.LU R16, [R1+0x3834] ;  /* 0x0038340001107983 */ /* 0x000eb40000300800 */
[----:B---3--:R0:W-:Y:S01]  /*fe4a0*/  @P6 STG.E.U8 desc[UR62][R2.64], R24 ;  /* 0x0000001802006986 */ /* 0x0081e2000c10113e */
[----:B------:R-:W-:-:S02]  /*fe4b0*/  LOP3.LUT P6, RZ, R27, 0x10, RZ, 0xc0, !PT ;  /* 0x000000101bff7812 */ /* 0x000fc400078cc0ff */
[----:B0-----:R-:W-:-:S11]  /*fe4c0*/  PRMT R24, R21, 0x7770, RZ ;  /* 0x0000777015187816 */ /* 0x001fd600000000ff */
[----:B----4-:R0:W-:Y:S02]  /*fe4d0*/  @P6 STG.E.U8 desc[UR62][R28.64], R24 ;  /* 0x000000181c006986 */ /* 0x0101e4000c10113e */
[----:B0-----:R-:W-:-:S05]  /*fe4e0*/  PRMT R24, R21, 0x7771, RZ ;  /* 0x0000777115187816 */ /* 0x001fca00000000ff */
[----:B------:R0:W-:Y:S02]  /*fe4f0*/  @P5 STG.E.U8 desc[UR62][R4.64], R24 ;  /* 0x0000001804005986 */ /* 0x0001e4000c10113e */
[----:B0-----:R-:W-:-:S05]  /*fe500*/  PRMT R24, R21, 0x7772, RZ ;  /* 0x0000777215187816 */ /* 0x001fca00000000ff */
[----:B------:R0:W-:Y:S02]  /*fe510*/  @P4 STG.E.U8 desc[UR62][R6.64], R24 ;  /* 0x0000001806004986 */ /* 0x0001e4000c10113e */
[----:B0-----:R-:W-:Y:S02]  /*fe520*/  PRMT R24, R21, 0x7773, RZ ;  /* 0x0000777315187816 */ /* 0x001fe400000000ff */
[----:B------:R-:W3:Y:S04]  /*fe530*/  LDL.LU R21, [R1+0x3830] ;  /* 0x0038300001157983 */ /* 0x000ee80000300800 */
[----:B------:R0:W-:Y:S02]  /*fe540*/  @P3 STG.E.U8 desc[UR62][R8.64], R24 ;  /* 0x0000001808003986 */ /* 0x0001e4000c10113e */
[----:B0-----:R-:W-:-:S05]  /*fe550*/  PRMT R24, R18, 0x7770, RZ ;  /* 0x0000777012187816 */ /* 0x001fca00000000ff */
[----:B------:R0:W-:Y:S02]  /*fe560*/  @P2 STG.E.U8 desc[UR62][R10.64], R24 ;  /* 0x000000180a002986 */ /* 0x0001e4000c10113e */
[----:B0-----:R-:W-:-:S05]  /*fe570*/  PRMT R24, R18, 0x7771, RZ ;  /* 0x0000777112187816 */ /* 0x001fca00000000ff */
[----:B------:R0:W-:Y:S02]  /*fe580*/  @P1 STG.E.U8 desc[UR62][R12.64], R24 ;  /* 0x000000180c001986 */ /* 0x0001e4000c10113e */
[----:B0-----:R-:W-:Y:S02]  /*fe590*/  PRMT R24, R18, 0x7772, RZ ;  /* 0x0000777212187816 */ /* 0x001fe400000000ff */
[----:B------:R-:W4:Y:S04]  /*fe5a0*/  LDL.LU.64 R12, [R1+0x2460] ;  /* 0x00246000010c7983 */ /* 0x000f280000300a00 */
[----:B------:R0:W-:Y:S04]  /*fe5b0*/  @P0 STG.E.U8 desc[UR62][R14.64], R24 ;  /* 0x000000180e000986 */ /* 0x0001e8000c10113e */
[----:B0-----:R-:W2:Y:S04]  /*fe5c0*/  LDL.LU.64 R14, [R1+0x2458] ;  /* 0x00245800010e7983 */ /* 0x001ea80000300a00 */
[----:B------:R-:W2:Y:S04]  /*fe5d0*/  LDL.LU.64 R6, [R1+0x2450] ;  /* 0x0024500001067983 */ /* 0x000ea80000300a00 */
[----:B------:R-:W2:Y:S04]  /*fe5e0*/  LDL.LU.64 R8, [R1+0x2448] ;  /* 0x0024480001087983 */ /* 0x000ea80000300a00 */
[----:B------:R-:W2:Y:S01]  /*fe5f0*/  LDL.LU R17, [R1+0x26c] ;  /* 0x00026c0001117983 */ /* 0x000ea20000300800 */
[----:B------:R-:W-:-:S02]  /*fe600*/  LOP3.LUT P3, RZ, R22, 0x10000, RZ, 0xc0, !PT ;  /* 0x0001000016ff7812 */ /* 0x000fc4000786c0ff */
[----:B------:R-:W-:Y:S01]  /*fe610*/  LOP3.LUT P2, RZ, R22, 0x20000, RZ, 0xc0, !PT ;  /* 0x0002000016ff7812 */ /* 0x000fe2000784c0ff */
[----:B------:R-:W3:Y:S01]  /*fe620*/  LDL.LU.64 R10, [R1+0x2440] ;  /* 0x00244000010a7983 */ /* 0x000ee20000300a00 */
[----:B------:R-:W-:-:S03]  /*fe630*/  PRMT R24, R18, 0x7773, RZ ;  /* 0x0000777312187816 */ /* 0x000fc600000000ff */
[----:B------:R-:W3:Y:S06]  /*fe640*/  LDL.LU R20, [R1+0x250] ;  /* 0x0002500001147983 */ /* 0x000eec0000300800 */
[----:B----4-:R0:W-:Y:S04]  /*fe650*/  @P3 STG.E.U8 desc[UR62][R12.64], R24 ;  /* 0x000000180c003986 */ /* 0x0101e8000c10113e */
[----:B0-----:R-:W4:Y:S01]  /*fe660*/  LDL.LU.64 R12, [R1+0x2438] ;  /* 0x00243800010c7983 */ /* 0x001f220000300a00 */
[----:B--2---:R-:W-:-:S05]  /*fe670*/  PRMT R24, R17, 0x7770, RZ ;  /* 0x0000777011187816 */ /* 0x004fca00000000ff */
[----:B------:R0:W-:Y:S04]  /*fe680*/  @P2 STG.E.U8 desc[UR62][R14.64], R24 ;  /* 0x000000180e002986 */ /* 0x0001e8000c10113e */
[----:B0-----:R-:W2:Y:S04]  /*fe690*/  LDL.LU.64 R14, [R1+0x2430] ;  /* 0x00243000010e7983 */ /* 0x001ea80000300a00 */
[----:B------:R-:W2:Y:S04]  /*fe6a0*/  LDL.LU R0, [R1+0x254] ;  /* 0x0002540001007983 */ /* 0x000ea80000300800 */
        /* <DEDUP_REMOVED lines=26> */
[C---:B------:R-:W-:Y:S01]  /*fe850*/  LOP3.LUT P1, RZ, R22.reuse, 0x40000, RZ, 0xc0, !PT ;  /* 0x0004000016ff7812 */ /* 0x040fe2000782c0ff */
[----:B------:R-:W2:Y:S01]  /*fe860*/  LDL.LU R18, [R1+0x258] ;  /* 0x0002580001127983 */ /* 0x000ea20000300800 */
[C---:B------:R-:W-:Y:S02]  /*fe870*/  LOP3.LUT P0, RZ, R22.reuse, 0x80000, RZ, 0xc0, !PT ;  /* 0x0008000016ff7812 */ /* 0x040fe4000780c0ff */
[C---:B------:R-:W-:Y:S01]  /*fe880*/  LOP3.LUT P5, RZ, R22.reuse, 0x20000000, RZ, 0xc0, !PT ;  /* 0x2000000016ff7812 */ /* 0x040fe200078ac0ff */
[----:B------:R-:W2:Y:S04]  /*fe890*/  LDL.LU.64 R28, [R1+0x2400] ;  /* 0x00240000011c7983 */ /* 0x000ea80000300a00 */
[----:B------:R-:W-:Y:S01]  /*fe8a0*/  @P6 LOP3.LUT R27, R27, 0x4, RZ, 0xfc, !PT ;  /* 0x000000041b1b6812 */ /* 0x000fe200078efcff */
[----:B------:R-:W2:Y:S01]  /*fe8b0*/  LDL.LU.64 R4, [R1+0x23f8] ;  /* 0x0023f80001047983 */ /* 0x000ea20000300a00 */
[----:B------:R-:W-:-:S02]  /*fe8c0*/  LOP3.LUT P6, RZ, R22, 0x200000, RZ, 0xc0, !PT ;  /* 0x0020000016ff7812 */ /* 0x000fc400078cc0ff */
[----:B------:R-:W-:Y:S02]  /*fe8d0*/  LOP3.LUT R27, R27, 0xfffffff7, RZ, 0xc0, !PT ;  /* 0xfffffff71b1b7812 */ /* 0x000fe400078ec0ff */
[C---:B------:R-:W-:Y:S02]  /*fe8e0*/  LOP3.LUT P4, RZ, R22.reuse, 0x40000000, RZ, 0xc0, !PT ;  /* 0x4000000016ff7812 */ /* 0x040fe4000788c0ff */
[----:B------:R-:W-:-:S07]  /*fe8f0*/  LOP3.LUT P3, RZ, R22, 0x80000000, RZ, 0xc0, !PT ;  /* 0x8000000016ff7812 */ /* 0x000fce000786c0ff */
[----:B------:R-:W-:Y:S02]  /*fe900*/  @P6 LOP3.LUT R27, R27, 0x8, RZ, 0xfc, !PT ;  /* 0x000000081b1b6812 */ /* 0x000fe400078efcff */
[----:B------:R-:W-:Y:S02]  /*fe910*/  LOP3.LUT P6, RZ, R22, 0x100000, RZ, 0xc0, !PT ;  /* 0x0010000016ff7812 */ /* 0x000fe400078cc0ff */
[----:B------:R-:W-:-:S05]  /*fe920*/  PRMT R22, R17, 0x7771, RZ ;  /* 0x0000777111167816 */ /* 0x000fca00000000ff */
[----:B------:R0:W-:Y:S02]  /*fe930*/  @P1 STG.E.U8 desc[UR62][R6.64], R22 ;  /* 0x0000001606001986 */ /* 0x0001e4000c10113e */
[C---:B0-----:R-:W-:Y:S02]  /*fe940*/  PRMT R22, R17.reuse, 0x7772, RZ ;  /* 0x0000777211167816 */ /* 0x041fe400000000ff */
[----:B------:R-:W2:Y:S04]  /*fe950*/  LDL.LU.64 R6, [R1+0x23f0] ;  /* 0x0023f00001067983 */ /* 0x000ea80000300a00 */
[----:B------:R0:W-:Y:S02]  /*fe960*/  @P0 STG.E.U8 desc[UR62][R8.64], R22 ;  /* 0x0000001608000986 */ /* 0x0001e4000c10113e */
[----:B0-----:R-:W-:-:S02]  /*fe970*/  PRMT R22, R17, 0x7773, RZ ;  /* 0x0000777311167816 */ /* 0x001fc400000000ff */
[----:B------:R-:W2:Y:S04]  /*fe980*/  LDL.LU.64 R8, [R1+0x23e8] ;  /* 0x0023e80001087983 */ /* 0x000ea80000300a00 */
[----:B---3--:R0:W-:Y:S01]  /*fe990*/  @P6 STG.E.U8 desc[UR62][R10.64], R22 ;  /* 0x000000160a006986 */ /* 0x0081e2000c10113e */
[----:B------:R-:W-:-:S03]  /*fe9a0*/  LOP3.LUT P6, RZ, R27, 0x8, RZ, 0xc0, !PT ;  /* 0x000000081bff7812 */ /* 0x000fc600078cc0ff */
[----:B------:R-:W3:Y:S01]  /*fe9b0*/  LDL.LU R17, [R1+0x25c] ;  /* 0x00025c0001117983 */ /* 0x000ee20000300800 */
[----:B0-----:R-:W-:-:S03]  /*fe9c0*/  PRMT R22, R20, 0x7770, RZ ;  /* 0x0000777014167816 */ /* 0x001fc600000000ff */
[----:B------:R-:W3:Y:S06]  /*fe9d0*/  LDL.LU.64 R10, [R1+0x23e0] ;  /* 0x0023e000010a7983 */ /* 0x000eec0000300a00 */
[----:B----4-:R0:W-:Y:S01]  /*fe9e0*/  @P6 STG.E.U8 desc[UR62][R12.64], R22 ;  /* 0x000000160c006986 */ /* 0x0101e2000c10113e */
[C---:B------:R-:W-:Y:S02]  /*fe9f0*/  LOP3.LUT P6, RZ, R27.reuse, 0x4, RZ, 0xc0, !PT ;  /* 0x000000041bff7812 */ /* 0x040fe400078cc0ff */
[----:B0-----:R-:W-:Y:S01]  /*fea00*/  PRMT R22, R20, 0x7771, RZ ;  /* 0x0000777114167816 */ /* 0x001fe200000000ff */
[----:B------:R-:W4:Y:S10]  /*fea10*/  LDL.LU.64 R12, [R1+0x23d8] ;  /* 0x0023d800010c7983 */ /* 0x000f340000300a00 */
[----:B------:R0:W-:Y:S01]  /*fea20*/  @P6 STG.E.U8 desc[UR62][R14.64], R22 ;  /* 0x000000160e006986 */ /* 0x0001e2000c10113e */
[----:B------:R-:W-:-:S02]  /*fea30*/  LOP3.LUT P6, RZ, R27, 0x2, RZ, 0xc0, !PT ;  /* 0x000000021bff7812 */ /* 0x000fc400078cc0ff */
[----:B0-----:R-:W-:Y:S01]  /*fea40*/  PRMT R22, R20, 0x7772, RZ ;  /* 0x0000777214167816 */ /* 0x001fe200000000ff */
[----:B------:R-:W3:Y:S10]  /*fea50*/  LDL.LU.64 R14, [R1+0x23d0] ;  /* 0x0023d000010e7983 */ /* 0x000ef40000300a00 */
[----:B--2---:R0:W-:Y:S04]  /*fea60*/  @P6 STG.E.U8 desc[UR62][R24.64], R22 ;  /* 0x0000001618006986 */ /* 0x0041e8000c10113e */
[----:B0-----:R-:W2:Y:S01]  /*fea70*/  LDL.LU.64 R24, [R1+0x3828] ;  /* 0x0038280001187983 */ /* 0x001ea20000300a00 */
[----:B------:R-:W-:-:S03]  /*fea80*/  LOP3.LUT P6, RZ, R27, 0x1, RZ, 0xc0, !PT ;  /* 0x000000011bff7812 */ /* 0x000fc600078cc0ff */
[----:B------:R-:W3:Y:S01]  /*fea90*/  LDL.LU.64 R26, [R1+0x2418] ;  /* 0x00241800011a7983 */ /* 0x000ee20000300a00 */
[----:B------:R-:W-:-:S03]  /*feaa0*/  PRMT R22, R20, 0x7773, RZ ;  /* 0x0000777314167816 */ /* 0x000fc600000000ff */
[----:B------:R-:W3:Y:S06]  /*feab0*/  LDL.LU R20, [R1+0x3820] ;  /* 0x0038200001147983 */ /* 0x000eec0000300800 */
[----:B--2---:R0:W-:Y:S04]  /*feac0*/  @P6 STG.E.U8 desc[UR62][R24.64], R22 ;  /* 0x0000001618006986 */ /* 0x0041e8000c10113e */
[----:B0-----:R-:W2:Y:S01]  /*fead0*/  LDL.LU.64 R24, [R1+0x3818] ;  /* 0x0038180001187983 */ /* 0x001ea20000300a00 */
[----:B------:R-:W-:-:S02]  /*feae0*/  LOP3.LUT P6, RZ, R23, 0x80000000, RZ, 0xc0, !PT ;  /* 0x8000000017ff7812 */ /* 0x000fc400078cc0ff */
[----:B------:R-:W-:-:S11]  /*feaf0*/  PRMT R22, R0, 0x7770, RZ ;  /* 0x0000777000167816 */ /* 0x000fd600000000ff */
[----:B---3--:R0:W-:Y:S01]  /*feb00*/  @P6 STG.E.U8 desc[UR62][R26.64], R22 ;  /* 0x000000161a006986 */ /* 0x0081e2000c10113e */
[----:B------:R-:W-:Y:S02]  /*feb10*/  LOP3.LUT P6, RZ, R23, 0x40000000, RZ, 0xc0, !PT ;  /* 0x4000000017ff7812 */ /* 0x000fe400078cc0ff */
[----:B0-----:R-:W-:Y:S02]  /*feb20*/  PRMT R22, R0, 0x7771, RZ ;  /* 0x0000777100167816 */ /* 0x001fe400000000ff */
[C---:B------:R-:W-:Y:S02]  /*feb30*/  LOP3.LUT P2, RZ, R21.reuse, 0x1, RZ, 0xc0, !PT ;  /* 0x0000000115ff7812 */ /* 0x040fe4000784c0ff */
[C---:B------:R-:W-:Y:S02]  /*feb40*/  LOP3.LUT P1, RZ, R21.reuse, 0x2, RZ, 0xc0, !PT ;  /* 0x0000000215ff7812 */ /* 0x040fe4000782c0ff */
[----:B------:R-:W-:-:S05]  /*feb50*/  LOP3.LUT P0, RZ, R21, 0x4, RZ, 0xc0, !PT ;  /* 0x0000000415ff7812 */ /* 0x000fca000780c0ff */
        /* <DEDUP_REMOVED lines=9> */
[C---:B0-----:R-:W-:Y:S02]  /*febf0*/  PRMT R22, R18.reuse, 0x7771, RZ ;  /* 0x0000777112167816 */ /* 0x041fe400000000ff */
[----:B------:R-:W2:Y:S04]  /*fec00*/  LDL.LU.64 R4, [R1+0x23c8] ;  /* 0x0023c80001047983 */ /* 0x000ea80000300a00 */
        /* <DEDUP_REMOVED lines=8> */
[----:B------:R0:W-:Y:S04]  /*fec90*/  @P0 STG.E.U8 desc[UR62][R14.64], R22 ;  /* 0x000000160e000986 */ /* 0x0001e8000c10113e */
[----:B0-----:R-:W3:Y:S01]  /*feca0*/  LDL.LU.64 R14, [R1+0x23c0] ;  /* 0x0023c000010e7983 */ /* 0x001ee20000300a00 */
[C---:B------:R-:W-:Y:S02]  /*fecb0*/  LOP3.LUT P3, RZ, R21.reuse, 0x8, RZ, 0xc0, !PT ;  /* 0x0000000815ff7812 */ /* 0x040fe4000786c0ff */
[----:B------:R-:W-:Y:S01]  /*fecc0*/  LOP3.LUT P2, RZ, R21, 0x10, RZ, 0xc0, !PT ;  /* 0x0000001015ff7812 */ /* 0x000fe2000784c0ff */
[----:B------:R-:W4:Y:S01]  /*fecd0*/  LDL.LU.64 R6, [R1+0x23b8] ;  /* 0x0023b80001067983 */ /* 0x000f220000300a00 */
[----:B------:R-:W-:-:S03]  /*fece0*/  PRMT R22, R17, 0x7772, RZ ;  /* 0x0000777211167816 */ /* 0x000fc600000000ff */
[----:B------:R-:W4:Y:S04]  /*fecf0*/  LDL.LU.64 R8, [R1+0x23b0] ;  /* 0x0023b00001087983 */ /* 0x000f280000300a00 */
[----:B------:R-:W4:Y:S04]  /*fed00*/  LDL.LU.64 R10, [R1+0x23a8] ;  /* 0x0023a800010a7983 */ /* 0x000f280000300a00 */
[----:B------:R-:W4:Y:S04]  /*fed10*/  LDL.LU R18, [R1+0x240] ;  /* 0x0002400001127983 */ /* 0x000f280000300800 */
[----:B------:R-:W4:Y:S04]  /*fed20*/  LDL.LU.64 R12, [R1+0x23a0] ;  /* 0x0023a000010c7983 */ /* 0x000f280000300a00 */
[----:B------:R-:W4:Y:S04]  /*fed30*/  LDL.LU R0, [R1+0x244] ;  /* 0x0002440001007983 */ /* 0x000f280000300800 */
[----:B--2---:R0:W-:Y:S02]  /*fed40*/  @P3 STG.E.U8 desc[UR62][R4.64], R22 ;  /* 0x0000001604003986 */ /* 0x0041e4000c10113e */
[----:B0-----:R-:W-:-:S05]  /*fed50*/  PRMT R22, R17, 0x7773, RZ ;  /* 0x0000777311167816 */ /* 0x001fca00000000ff */
[----:B---3--:R0:W-:Y:S04]  /*fed60*/  @P2 STG.E.U8 desc[UR62][R14.64], R22 ;  /* 0x000000160e002986 */ /* 0x0081e8000c10113e */
[----:B0-----:R-:W2:Y:S04]  /*fed70*/  LDL.LU.64 R14, [R1+0x2398] ;  /* 0x00239800010e7983 */ /* 0x001ea80000300a00 */
[----:B------:R-:W3:Y:S04]  /*fed80*/  LDL.LU R17, [R1+0x248] ;  /* 0x0002480001117983 */ /* 0x000ee80000300800 */
[----:B---3--:R0:W-:Y:S04]  /*fed90*/  STL.64 [R1+0x3808], R16 ;  /* 0x0038081001007387 */ /* 0x0081e80000100a00 */
[----:B0-----:R-:W3:Y:S01]  /*feda0*/  LDL.LU.64 R16, [R1+0x2388] ;  /* 0x0023880001107983 */ /* 0x001ee20000300a00 */
        /* <DEDUP_REMOVED lines=17> */
[----:B---3--:R0:W-:Y:S04]  /*feec0*/  STL.64 [R1+0x3810], R16 ;  /* 0x0038101001007387 */ /* 0x0081e80000100a00 */
[----:B0-----:R-:W3:Y:S06]  /*feed0*/  LDL.LU.64 R16, [R1+0x2390] ;  /* 0x0023900001107983 */ /* 0x001eec0000300a00 */
[----:B------:R-:W-:-:S02]  /*feee0*/  @P6 LOP3.LUT R23, R23, 0x2000000, RZ, 0xfc, !PT ;  /* 0x0200000017176812 */ /* 0x000fc400078efcff */
[----:B------:R-:W-:Y:S01]  /*feef0*/  LOP3.LUT P6, RZ, R21, 0x200, RZ, 0xc0, !PT ;  /* 0x0000020015ff7812 */ /* 0x000fe200078cc0ff */
[----:B------:R-:W3:Y:S01]  /*fef00*/  LDL.LU.64 R26, [R1+0x2380] ;  /* 0x00238000011a7983 */ /* 0x000ee20000300a00 */
[----:B------:R-:W-:Y:S02]  /*fef10*/  LOP3.LUT R23, R23, 0xfbffffff, RZ, 0xc0, !PT ;  /* 0xfbffffff17177812 */ /* 0x000fe400078ec0ff */
[C---:B------:R-:W-:Y:S01]  /*fef20*/  LOP3.LUT P1, RZ, R21.reuse, 0x20, RZ, 0xc0, !PT ;  /* 0x0000002015ff7812 */ /* 0x040fe2000782c0ff */
[----:B------:R-:W3:Y:S01]  /*fef30*/  LDL.LU.64 R24, [R1+0x2378] ;  /* 0x0023780001187983 */ /* 0x000ee20000300a00 */
[----:B------:R-:W-:Y:S02]  /*fef40*/  LOP3.LUT P0, RZ, R21, 0x40, RZ, 0xc0, !PT ;  /* 0x0000004015ff7812 */ /* 0x000fe4000780c0ff */
[----:B----4-:R-:W-:Y:S01]  /*fef50*/  PRMT R22, R18, 0x7770, RZ ;  /* 0x0000777012167816 */ /* 0x010fe200000000ff */
[----:B------:R-:W4:Y:S04]  /*fef60*/  LDL.LU.64 R2, [R1+0x2370] ;  /* 0x0023700001027983 */ /* 0x000f280000300a00 */
        /* <DEDUP_REMOVED lines=11> */
[C---:B0-----:R-:W-:Y:S02]  /*ff020*/  PRMT R22, R18.reuse, 0x7772, RZ ;  /* 0x0000777212167816 */ /* 0x041fe400000000ff */
        /* <DEDUP_REMOVED lines=9> */
[----:B--2---:R0:W-:Y:S01]  /*ff0c0*/  @P6 STG.E.U8 desc[UR62][R14.64], R22 ;  /* 0x000000160e006986 */ /* 0x0041e2000c10113e */
[----:B------:R-:W-:-:S03]  /*ff0d0*/  LOP3.LUT P6, RZ, R23, 0x2000000, RZ, 0xc0, !PT ;  /* 0x0200000017ff7812 */ /* 0x000fc600078cc0ff */
[----:B------:R-:W2:Y:S01]  /*ff0e0*/  LDL.LU R18, [R1+0x230] ;  /* 0x0002300001127983 */ /* 0x000ea20000300800 */
[----:B0-----:R-:W-:-:S03]  /*ff0f0*/  PRMT R22, R0, 0x7771, RZ ;  /* 0x0000777100167816 */ /* 0x001fc600000000ff */
[----:B------:R-:W2:Y:S06]  /*ff100*/  LDL.LU.64 R14, [R1+0x2338] ;  /* 0x00233800010e7983 */ /* 0x000eac0000300a00 */
[----:B---3--:R0:W-:Y:S04]  /*ff110*/  @P6 STG.E.U8 desc[UR62][R16.64], R22 ;  /* 0x0000001610006986 */ /* 0x0081e8000c10113e */
[----:B0-----:R-:W3:Y:S01]  /*ff120*/  LDL.LU.64 R16, [R1+0x3810] ;  /* 0x0038100001107983 */ /* 0x001ee20000300a00 */
[----:B------:R-:W-:-:S02]  /*ff130*/  LOP3.LUT P6, RZ, R23, 0x1000000, RZ, 0xc0, !PT ;  /* 0x0100000017ff7812 */ /* 0x000fc400078cc0ff */
[----:B------:R-:W-:-:S11]  /*ff140*/  PRMT R22, R0, 0x7772, RZ ;  /* 0x0000777200167816 */ /* 0x000fd600000000ff */
[----:B---3--:R0:W-:Y:S04]  /*ff150*/  @P6 STG.E.U8 desc[UR62][R16.64], R22 ;  /* 0x0000001610006986 */ /* 0x0081e8000c10113e */
[----:B0-----:R-:W3:Y:S01]  /*ff160*/  LDL.LU.64 R16, [R1+0x3808] ;  /* 0x0038080001107983 */ /* 0x001ee20000300a00 */
[----:B------:R-:W-:Y:S02]  /*ff170*/  LOP3.LUT P6, RZ, R23, 0x800000, RZ, 0xc0, !PT ;  /* 0x0080000017ff7812 */ /* 0x000fe400078cc0ff */
[----:B------:R-:W-:-:S11]  /*ff180*/  PRMT R22, R0, 0x7773, RZ ;  /* 0x0000777300167816 */ /* 0x000fd600000000ff */
[----:B------:R3:W-:Y:S01]  /*ff190*/  @P6 STG.E.U8 desc[UR62][R26.64], R22 ;  /* 0x000000161a006986 */ /* 0x0007e2000c10113e */
[----:B------:R-:W-:Y:S02]  /*ff1a0*/  LOP3.LUT P6, RZ, R23, 0x400000, RZ, 0xc0, !PT ;  /* 0x0040000017ff7812 */ /* 0x000fe400078cc0ff */
[C---:B------:R-:W-:Y:S02]  /*ff1b0*/  LOP3.LUT P5, RZ, R21.reuse, 0x10000, RZ, 0xc0, !PT ;  /* 0x0001000015ff7812 */ /* 0x040fe400078ac0ff */
[C---:B------:R-:W-:Y:S02]  /*ff1c0*/  LOP3.LUT P4, RZ, R21.reuse, 0x20000, RZ, 0xc0, !PT ;  /* 0x0002000015ff7812 */ /* 0x040fe4000788c0ff */
[C---:B------:R-:W-:Y:S02]  /*ff1d0*/  LOP3.LUT P3, RZ, R21.reuse, 0x40000, RZ, 0xc0, !PT ;  /* 0x0004000015ff7812 */ /* 0x040fe4000786c0ff */
[C---:B------:R-:W-:Y:S02]  /*ff1e0*/  LOP3.LUT P2, RZ, R21.reuse, 0x80000, RZ, 0xc0, !PT ;  /* 0x0008000015ff7812 */ /* 0x040fe4000784c0ff */
[----:B------:R-:W-:-:S02]  /*ff1f0*/  LOP3.LUT P1, RZ, R21, 0x100000, RZ, 0xc0, !PT ;  /* 0x0010000015ff7812 */ /* 0x000fc4000782c0ff */
[----:B------:R-:W-:Y:S02]  /*ff200*/  LOP3.LUT P0, RZ, R21, 0x200000, RZ, 0xc0, !PT ;  /* 0x0020000015ff7812 */ /* 0x000fe4000780c0ff */
[----:B---3--:R-:W-:-:S05]  /*ff210*/  PRMT R22, R17, 0x7770, RZ ;  /* 0x0000777011167816 */ /* 0x008fca00000000ff */
[----:B------:R0:W-:Y:S01]  /*ff220*/  @P6 STG.E.U8 desc[UR62][R24.64], R22 ;  /* 0x0000001618006986 */ /* 0x0001e2000c10113e */
        /* <DEDUP_REMOVED lines=15> */
[----:B------:R-:W3:Y:S04]  /*ff320*/  LDL.LU R20, [R1+0x3800] ;  /* 0x0038000001147983 */ /* 0x000ee80000300800 */
[----:B------:R2:W-:Y:S02]  /*ff330*/  @P1 STG.E.U8 desc[UR62][R12.64], R22 ;  /* 0x000000160c001986 */ /* 0x0005e4000c10113e */
[----:B--2---:R-:W-:-:S02]  /*ff340*/  PRMT R22, R18, 0x7770, RZ ;  /* 0x0000777012167816 */ /* 0x004fc400000000ff */
[----:B------:R-:W2:Y:S04]  /*ff350*/  LDL.LU.64 R12, [R1+0x2330] ;  /* 0x00233000010c7983 */ /* 0x000ea80000300a00 */
[----:B------:R0:W-:Y:S04]  /*ff360*/  @P0 STG.E.U8 desc[UR62][R14.64], R22 ;  /* 0x000000160e000986 */ /* 0x0001e8000c10113e */
[----:B0-----:R-:W4:Y:S01]  /*ff370*/  LDL.LU.64 R14, [R1+0x2328] ;  /* 0x00232800010e7983 */ /* 0x001f220000300a00 */
[----:B------:R-:W-:Y:S02]  /*ff380*/  LOP3.LUT R23, R23, 0xffffefff, RZ, 0xc0, !PT ;  /* 0xffffefff17177812 */ /* 0x000fe400078ec0ff */
[C---:B------:R-:W-:Y:S01]  /*ff390*/  LOP3.LUT P3, RZ, R21.reuse, 0x400000, RZ, 0xc0, !PT ;  /* 0x0040000015ff7812 */ /* 0x040fe2000786c0ff */
[----:B------:R-:W2:Y:S01]  /*ff3a0*/  LDL.LU.64 R6, [R1+0x2320] ;  /* 0x0023200001067983 */ /* 0x000ea20000300a00 */
[----:B------:R-:W-:-:S02]  /*ff3b0*/  LOP3.LUT P2, RZ, R21, 0x800000, RZ, 0xc0, !PT ;  /* 0x0080000015ff7812 */ /* 0x000fc4000784c0ff */
[C---:B------:R-:W-:Y:S01]  /*ff3c0*/  LOP3.LUT P1, RZ, R21.reuse, 0x1000000, RZ, 0xc0, !PT ;  /* 0x0100000015ff7812 */ /* 0x040fe2000782c0ff */
[----:B------:R-:W2:Y:S01]  /*ff3d0*/  LDL.LU.64 R8, [R1+0x2318] ;  /* 0x0023180001087983 */ /* 0x000ea20000300a00 */
[----:B------:R-:W-:-:S03]  /*ff3e0*/  LOP3.LUT P0, RZ, R21, 0x2000000, RZ, 0xc0, !PT ;  /* 0x0200000015ff7812 */ /* 0x000fc6000780c0ff */
[----:B------:R-:W2:Y:S04]  /*ff3f0*/  LDL.LU.64 R10, [R1+0x2310] ;  /* 0x00231000010a7983 */ /* 0x000ea80000300a00 */
[----:B------:R-:W2:Y:S01]  /*ff400*/  LDL.LU R22, [R1+0x234] ;  /* 0x0002340001167983 */ /* 0x000ea20000300800 */
[----:B---3--:R-:W-:-:S13]  /*ff410*/  LOP3.LUT P6, RZ, R20, 0x4, RZ, 0xc0, !PT ;  /* 0x0000000414ff7812 */ /* 0x008fda00078cc0ff */
        /* <DEDUP_REMOVED lines=25> */
[C---:B0-----:R-:W-:Y:S02]  /*ff5b0*/  PRMT R21, R18.reuse, 0x7772, RZ ;  /* 0x0000777212157816 */ /* 0x041fe400000000ff */
[----:B------:R-:W2:Y:S04]  /*ff5c0*/  LDL.LU.64 R12, [R1+0x2308] ;  /* 0x00230800010c7983 */ /* 0x000ea80000300a00 */
[----:B------:R-:W3:Y:S04]  /*ff5d0*/  LDL.LU R0, [R1+0x238] ;  /* 0x0002380001007983 */ /* 0x000ee80000300800 */
[----:B----4-:R0:W-:Y:S04]  /*ff5e0*/  @P2 STG.E.U8 desc[UR62][R14.64], R21 ;  /* 0x000000150e002986 */ /* 0x0101e8000c10113e */
[----:B0-----:R-:W4:Y:S04]  /*ff5f0*/  LDL.LU.64 R14, [R1+0x2300] ;  /* 0x00230000010e7983 */ /* 0x001f280000300a00 */
[----:B------:R-:W2:Y:S04]  /*ff600*/  LDL.LU.64 R26, [R1+0x22e8] ;  /* 0x0022e800011a7983 */ /* 0x000ea80000300a00 */
        /* <DEDUP_REMOVED lines=18> */
[----:B------:R-:W2:Y:S01]  /*ff730*/  LDL.LU R18, [R1+0x220] ;  /* 0x0002200001127983 */ /* 0x000ea20000300800 */
[----:B0-----:R-:W-:-:S03]  /*ff740*/  PRMT R21, R22, 0x7773, RZ ;  /* 0x0000777316157816 */ /* 0x001fc600000000ff */
[----:B------:R-:W2:Y:S04]  /*ff750*/  LDL.LU.64 R4, [R1+0x22c8] ;  /* 0x0022c80001047983 */ /* 0x000ea80000300a00 */
[----:B----4-:R3:W-:Y:S01]  /*ff760*/  @P6 STG.E.U8 desc[UR62][R14.64], R21 ;  /* 0x000000150e006986 */ /* 0x0107e2000c10113e */
[----:B------:R-:W-:-:S03]  /*ff770*/  LOP3.LUT P6, RZ, R23, 0x20000, RZ, 0xc0, !PT ;  /* 0x0002000017ff7812 */ /* 0x000fc600078cc0ff */
[----:B------:R-:W4:Y:S04]  /*ff780*/  LDL.LU.64 R6, [R1+0x22c0] ;  /* 0x0022c00001067983 */ /* 0x000f280000300a00 */
[----:B------:R-:W4:Y:S01]  /*ff790*/  LDL.LU.64 R8, [R1+0x22b8] ;  /* 0x0022b80001087983 */ /* 0x000f220000300a00 */
[----:B---3--:R-:W-:-:S03]  /*ff7a0*/  PRMT R21, R0, 0x7770, RZ ;  /* 0x0000777000157816 */ /* 0x008fc600000000ff */
[----:B------:R-:W3:Y:S04]  /*ff7b0*/  LDL.LU.64 R10, [R1+0x22b0] ;  /* 0x0022b000010a7983 */ /* 0x000ee80000300a00 */
[----:B------:R-:W3:Y:S04]  /*ff7c0*/  LDL.LU.64 R12, [R1+0x22a8] ;  /* 0x0022a800010c7983 */ /* 0x000ee80000300a00 */
        /* <DEDUP_REMOVED lines=28> */
[----:B----4-:R0:W-:Y:S02]  /*ff990*/  @P4 STG.E.U8 desc[UR62][R6.64], R21 ;  /* 0x0000001506004986 */ /* 0x0101e4000c10113e */
[----:B0-----:R-:W-:-:S05]  /*ff9a0*/  PRMT R21, R18, 0x7770, RZ ;  /* 0x0000777012157816 */ /* 0x001fca00000000ff */
[----:B------:R0:W-:Y:S02]  /*ff9b0*/  @P3 STG.E.U8 desc[UR62][R8.64], R21 ;  /* 0x0000001508003986 */ /* 0x0001e4000c10113e */
[----:B0-----:R-:W-:-:S05]  /*ff9c0*/  PRMT R21, R18, 0x7771, RZ ;  /* 0x0000777112157816 */ /* 0x001fca00000000ff */
[----:B---3--:R0:W-:Y:S02]  /*ff9d0*/  @P2 STG.E.U8 desc[UR62][R10.64], R21 ;  /* 0x000000150a002986 */ /* 0x0081e4000c10113e */
[----:B0-----:R-:W-:-:S05]  /*ff9e0*/  PRMT R21, R18, 0x7772, RZ ;  /* 0x0000777212157816 */ /* 0x001fca00000000ff */
[----:B------:R0:W-:Y:S02]  /*ff9f0*/  @P1 STG.E.U8 desc[UR62][R12.64], R21 ;  /* 0x000000150c001986 */ /* 0x0001e4000c10113e */
[----:B0-----:R-:W-:-:S05]  /*ffa00*/  PRMT R21, R18, 0x7773, RZ ;  /* 0x0000777312157816 */ /* 0x001fca00000000ff */
[----:B------:R0:W-:Y:S04]  /*ffa10*/  @P0 STG.E.U8 desc[UR62][R14.64], R21 ;  /* 0x000000150e000986 */ /* 0x0001e8000c10113e */
[----:B0-----:R-:W2:Y:S04]  /*ffa20*/  LDL.LU.64 R14, [R1+0x2298] ;  /* 0x00229800010e7983 */ /* 0x001ea80000300a00 */
[----:B------:R-:W3:Y:S04]  /*ffa30*/  LDL.LU.64 R4, [R1+0x2290] ;  /* 0x0022900001047983 */ /* 0x000ee80000300a00 */
[----:B------:R-:W4:Y:S04]  /*ffa40*/  LDL.LU.64 R6, [R1+0x2288] ;  /* 0x0022880001067983 */ /* 0x000f280000300a00 */
[----:B------:R-:W2:Y:S01]  /*ffa50*/  LDL.LU R17, [R1+0x224] ;  /* 0x0002240001117983 */ /* 0x000ea20000300800 */
[----:B------:R-:W-:-:S03]  /*ffa60*/  LOP3.LUT P3, RZ, R20, 0x200, RZ, 0xc0, !PT ;  /* 0x0000020014ff7812 */ /* 0x000fc6000786c0ff */
[----:B------:R-:W3:Y:S04]  /*ffa70*/  LDL.LU.64 R8, [R1+0x2280] ;  /* 0x0022800001087983 */ /* 0x000ee80000300a00 */
[----:B------:R-:W3:Y:S04]  /*ffa80*/  LDL.LU.64 R10, [R1+0x2278] ;  /* 0x00227800010a7983 */ /* 0x000ee80000300a00 */
[----:B------:R-:W3:Y:S04]  /*ffa90*/  LDL.LU R0, [R1+0x228] ;  /* 0x0002280001007983 */ /* 0x000ee80000300800 */
[----:B------:R-:W3:Y:S01]  /*ffaa0*/  LDL.LU.64 R12, [R1+0x2270] ;  /* 0x00227000010c7983 */ /* 0x000ee20000300a00 */
[----:B--2---:R-:W-:-:S05]  /*ffab0*/  PRMT R21, R17, 0x7770, RZ ;  /* 0x0000777011157816 */ /* 0x004fca00000000ff */
[----:B------:R0:W-:Y:S04]  /*ffac0*/  @P3 STG.E.U8 desc[UR62][R14.64], R21 ;  /* 0x000000150e003986 */ /* 0x0001e8000c10113e */
[----:B0-----:R-:W2:Y:S04]  /*ffad0*/  LDL.LU.64 R14, [R1+0x2268] ;  /* 0x00226800010e7983 */ /* 0x001ea80000300a00 */
[----:B------:R-:W2:Y:S01]  /*ffae0*/  LDL.LU R18, [R1+0x22c] ;  /* 0x00022c0001127983 */ /* 0x000ea20000300800 */
        /* <DEDUP_REMOVED lines=16> */
[----:B--2---:R0:W-:Y:S04]  /*ffbf0*/  STL.64 [R1+0x37e8], R18 ;  /* 0x0037e81201007387 */ /* 0x0041e80000100a00 */
[----:B0-----:R-:W2:Y:S04]  /*ffc00*/  LDL.LU.64 R18, [R1+0x2260] ;  /* 0x0022600001127983 */ /* 0x001ea80000300a00 */
[----:B------:R-:W2:Y:S01]  /*ffc10*/  LDL.LU.64 R26, [R1+0x2250] ;  /* 0x00225000011a7983 */ /* 0x000ea20000300a00 */
[----:B------:R-:W-:-:S04]  /*ffc20*/  LOP3.LUT R23, R23, 0xfffffdff, RZ, 0xc0, !PT ;  /* 0xfffffdff17177812 */ /* 0x000fc800078ec0ff */
[----:B------:R-:W-:Y:S02]  /*ffc30*/  @P6 LOP3.LUT R23, R23, 0x200, RZ, 0xfc, !PT ;  /* 0x0000020017176812 */ /* 0x000fe400078efcff */
[C---:B------:R-:W-:Y:S02]  /*ffc40*/  LOP3.LUT P6, RZ, R20.reuse, 0x8000, RZ, 0xc0, !PT ;  /* 0x0000800014ff7812 */ /* 0x040fe400078cc0ff */
[----:B------:R-:W-:Y:S02]  /*ffc50*/  LOP3.LUT R23, R23, 0xfffffbff, RZ, 0xc0, !PT ;  /* 0xfffffbff17177812 */ /* 0x000fe400078ec0ff */
[C---:B------:R-:W-:Y:S02]  /*ffc60*/  LOP3.LUT P2, RZ, R20.reuse, 0x400, RZ, 0xc0, !PT ;  /* 0x0000040014ff7812 */ /* 0x040fe4000784c0ff */
[----:B------:R-:W-:Y:S02]  /*ffc70*/  LOP3.LUT P1, RZ, R20, 0x800, RZ, 0xc0, !PT ;  /* 0x0000080014ff7812 */ /* 0x000fe4000782c0ff */
[----:B------:R-:W-:-:S05]  /*ffc80*/  PRMT R21, R17, 0x7771, RZ ;  /* 0x0000777111157816 */ /* 0x000fca00000000ff */
[----:B------:R-:W-:Y:S02]  /*ffc90*/  @P6 LOP3.LUT R23, R23, 0x400, RZ, 0xfc, !PT ;  /* 0x0000040017176812 */ /* 0x000fe400078efcff */
[C---:B------:R-:W-:Y:S02]  /*ffca0*/  LOP3.LUT P6, RZ, R20.reuse, 0x4000, RZ, 0xc0, !PT ;  /* 0x0000400014ff7812 */ /* 0x040fe400078cc0ff */
[----:B------:R-:W-:Y:S01]  /*ffcb0*/  LOP3.LUT P0, RZ, R20, 0x1000, RZ, 0xc0, !PT ;  /* 0x0000100014ff7812 */ /* 0x000fe2000780c0ff */
[----:B---3--:R0:W-:Y:S01]  /*ffcc0*/  @P2 STG.E.U8 desc[UR62][R4.64], R21 ;  /* 0x0000001504002986 */ /* 0x0081e2000c10113e */
[----:B------:R-:W-:Y:S02]  /*ffcd0*/  LOP3.LUT R23, R23, 0xfffff7ff, RZ, 0xc0, !PT ;  /* 0xfffff7ff17177812 */ /* 0x000fe400078ec0ff */
[----:B0-----:R-:W-:-:S07]  /*ffce0*/  PRMT R21, R17, 0x7772, RZ ;  /* 0x0000777211157816 */ /* 0x001fce00000000ff */
[----:B------:R-:W-:Y:S02]  /*ffcf0*/  @P6 LOP3.LUT R23, R23, 0x800, RZ, 0xfc, !PT ;  /* 0x0000080017176812 */ /* 0x000fe400078efcff */
[----:B------:R-:W-:Y:S01]  /*ffd00*/  LOP3.LUT P6, RZ, R20, 0x2000, RZ, 0xc0, !PT ;  /* 0x0000200014ff7812 */ /* 0x000fe200078cc0ff */
[----:B----4-:R0:W-:Y:S02]  /*ffd10*/  @P1 STG.E.U8 desc[UR62][R6.64], R21 ;  /* 0x0000001506001986 */ /* 0x0101e4000c10113e */
        /* <DEDUP_REMOVED lines=9> */
[----:B------:R0:W-:Y:S01]  /*ffdb0*/  @P6 STG.E.U8 desc[UR62][R14.64], R21 ;  /* 0x000000150e006986 */ /* 0x0001e2000c10113e */
[C---:B------:R-:W-:Y:S02]  /*ffdc0*/  LOP3.LUT P6, RZ, R23.reuse, 0x200, RZ, 0xc0, !PT ;  /* 0x0000020017ff7812 */ /* 0x040fe400078cc0ff */
[----:B0-----:R-:W-:Y:S01]  /*ffdd0*/  PRMT R21, R0, 0x7773, RZ ;  /* 0x0000777300157816 */ /* 0x001fe200000000ff */
[----:B--2---:R0:W-:Y:S04]  /*ffde0*/  STL.64 [R1+0x37e0], R26 ;  /* 0x0037e01a01007387 */ /* 0x0041e80000100a00 */
[----:B0-----:R-:W2:Y:S04]  /*ffdf0*/  LDL.LU.64 R26, [R1+0x2258] ;  /* 0x00225800011a7983 */ /* 0x001ea80000300a00 */
[----:B------:R-:W3:Y:S04]  /*ffe00*/  LDL.LU.64 R24, [R1+0x2248] ;  /* 0x0022480001187983 */ /* 0x000ee80000300a00 */
[----:B------:R-:W4:Y:S04]  /*ffe10*/  LDL.LU.64 R2, [R1+0x2240] ;  /* 0x0022400001027983 */ /* 0x000f280000300a00 */
[----:B------:R-:W2:Y:S04]  /*ffe20*/  LDL.LU.64 R28, [R1+0x2238] ;  /* 0x00223800011c7983 */ /* 0x000ea80000300a00 */
[----:B------:R-:W2:Y:S04]  /*ffe30*/  LDL.LU.64 R4, [R1+0x2230] ;  /* 0x0022300001047983 */ /* 0x000ea80000300a00 */
[----:B------:R-:W2:Y:S04]  /*ffe40*/  LDL.LU.64 R6, [R1+0x2228] ;  /* 0x0022280001067983 */ /* 0x000ea80000300a00 */
[----:B------:R-:W2:Y:S04]  /*ffe50*/  LDL.LU.64 R8, [R1+0x2220] ;  /* 0x0022200001087983 */ /* 0x000ea80000300a00 */
[----:B------:R-:W2:Y:S04]  /*ffe60*/  LDL.LU R17, [R1+0x214] ;  /* 0x0002140001117983 */ /* 0x000ea80000300800 */
[----:B------:R-:W2:Y:S04]  /*ffe70*/  LDL.LU.64 R10, [R1+0x2218] ;  /* 0x00221800010a7983 */ /* 0x000ea80000300a00 */
[----:B------:R-:W2:Y:S04]  /*ffe80*/  LDL.LU.64 R12, [R1+0x2210] ;  /* 0x00221000010c7983 */ /* 0x000ea80000300a00 */
[----:B------:R-:W2:Y:S04]  /*ffe90*/  LDL.LU.64 R14, [R1+0x2208] ;  /* 0x00220800010e7983 */ /* 0x000ea80000300a00 */
[----:B------:R0:W-:Y:S04]  /*ffea0*/  @P6 STG.E.U8 desc[UR62][R18.64], R21 ;  /* 0x0000001512006986 */ /* 0x0001e8000c10113e */
[----:B0-----:R-:W2:Y:S01]  /*ffeb0*/  LDL.LU.64 R18, [R1+0x37e8] ;  /* 0x0037e80001127983 */ /* 0x001ea20000300a00 */
[----:B------:R-:W-:-:S02]  /*ffec0*/  LOP3.LUT P6, RZ, R23, 0x100, RZ, 0xc0, !PT ;  /* 0x0000010017ff7812 */ /* 0x000fc400078cc0ff */
[----:B--2---:R-:W-:-:S11]  /*ffed0*/  PRMT R21, R18, 0x7770, RZ ;  /* 0x0000777012157816 */ /* 0x004fd600000000ff */
[----:B------:R0:W-:Y:S04]  /*ffee0*/  @P6 STG.E.U8 desc[UR62][R26.64], R21 ;  /* 0x000000151a006986 */ /* 0x0001e8000c10113e */
        /* <DEDUP_REMOVED lines=30> */
[----:B0-----:R-:W-:-:S05]  /*1000d0*/  PRMT R21, R17, 0x7772, RZ ;  /* 0x0000777211157816 */ /* 0x001fca00000000ff */
[----:B------:R0:W-:Y:S04]  /*1000e0*/  @P0 STG.E.U8 desc[UR62][R14.64], R21 ;  /* 0x000000150e000986 */ /* 0x0001e8000c10113e */
[----:B0-----:R-:W3:Y:S01]  /*1000f0*/  LDL.LU.64 R14, [R1+0x2200] ;  /* 0x00220000010e7983 */ /* 0x001ee20000300a00 */
[----:B------:R-:W-:Y:S02]  /*100100*/  LOP3.LUT P3, RZ, R20, 0x10000000, RZ, 0xc0, !PT ;  /* 0x1000000014ff7812 */ /* 0x000fe4000786c0ff */
[----:B------:R-:W-:Y:S01]  /*100110*/  PRMT R21, R17, 0x7773, RZ ;  /* 0x0000777311157816 */ /* 0x000fe200000000ff */
[----:B------:R-:W4:Y:S04]  /*100120*/  LDL.LU.64 R28, [R1+0x21f8] ;  /* 0x0021f800011c7983 */ /* 0x000f280000300a00 */
[----:B------:R-:W2:Y:S04]  /*100130*/  LDL.LU.64 R4, [R1+0x21f0] ;  /* 0x0021f00001047983 */ /* 0x000ea80000300a00 */
[----:B------:R-:W2:Y:S04]  /*100140*/  LDL.LU.64 R6, [R1+0x21e8] ;  /* 0x0021e80001067983 */ /* 0x000ea80000300a00 */
[----:B------:R-:W2:Y:S04]  /*100150*/  LDL.LU R9, [R1+0x218] ;  /* 0x0002180001097983 */ /* 0x000ea80000300800 */
[----:B------:R-:W2:Y:S04]  /*100160*/  LDL.LU.64 R10, [R1+0x21e0] ;  /* 0x0021e000010a7983 */ /* 0x000ea80000300a00 */
[----:B------:R-:W4:Y:S04]  /*100170*/  LDL.LU.64 R12, [R1+0x21d8] ;  /* 0x0021d800010c7983 */ /* 0x000f280000300a00 */
[----:B------:R-:W4:Y:S04]  /*100180*/  LDL.LU R18, [R1+0x21c] ;  /* 0x00021c0001127983 */ /* 0x000f280000300800 */
[----:B---3--:R0:W-:Y:S04]  /*100190*/  @P3 STG.E.U8 desc[UR62][R14.64], R21 ;  /* 0x000000150e003986 */ /* 0x0081e8000c10113e */
[----:B0-----:R-:W3:Y:S04]  /*1001a0*/  LDL.LU.64 R14, [R1+0x21d0] ;  /* 0x0021d000010e7983 */ /* 0x001ee80000300a00 */
[----:B------:R-:W3:Y:S04]  /*1001b0*/  LDL.LU R0, [R1+0x200] ;  /* 0x0002000001007983 */ /* 0x000ee80000300800 */
[----:B------:R-:W3:Y:S01]  /*1001c0*/  LDL.LU.64 R26, [R1+0x21b8] ;  /* 0x0021b800011a7983 */ /* 0x000ee20000300a00 */
[----:B--2---:R-:W-:-:S02]  /*1001d0*/  LOP3.LUT P6, RZ, R19, 0x100, RZ, 0xc0, !PT ;  /* 0x0000010013ff7812 */ /* 0x004fc400078cc0ff */
[C---:B------:R-:W-:Y:S02]  /*1001e0*/  LOP3.LUT P2, RZ, R20.reuse, 0x20000000, RZ, 0xc0, !PT ;  /* 0x2000000014ff7812 */ /* 0x040fe4000784c0ff */
[C---:B------:R-:W-:Y:S02]  /*1001f0*/  LOP3.LUT P1, RZ, R20.reuse, 0x40000000, RZ, 0xc0, !PT ;  /* 0x4000000014ff7812 */ /* 0x040fe4000782c0ff */
[C---:B------:R-:W-:Y:S02]  /*100200*/  LOP3.LUT P0, RZ, R20.reuse, 0x80000000, RZ, 0xc0, !PT ;  /* 0x8000000014ff7812 */ /* 0x040fe4000780c0ff */
[----:B------:R-:W-:-:S05]  /*100210*/  LOP3.LUT R20, R20, 0xefffffff, RZ, 0xc0, !PT ;  /* 0xefffffff14147812 */ /* 0x000fca00078ec0ff */
        /* <DEDUP_REMOVED lines=16> */
[----:B0-----:R-:W2:Y:S06]  /*100320*/  LDL.LU.64 R26, [R1+0x21c8] ;  /* 0x0021c800011a7983 */ /* 0x001eac0000300a00 */
[----:B------:R-:W-:-:S02]  /*100330*/  @P6 LOP3.LUT R23, R23, 0x2, RZ, 0xfc, !PT ;  /* 0x0000000217176812 */ /* 0x000fc400078efcff */
[----:B------:R-:W-:Y:S01]  /*100340*/  LOP3.LUT P6, RZ, R19, 0x4, RZ, 0xc0, !PT ;  /* 0x0000000413ff7812 */ /* 0x000fe200078cc0ff */
[----:B------:R-:W3:Y:S01]  /*100350*/  LDL.LU.64 R24, [R1+0x21b0] ;  /* 0x0021b00001187983 */ /* 0x000ee20000300a00 */
[----:B------:R-:W-:Y:S02]  /*100360*/  LOP3.LUT R23, R23, 0xfffffffb, RZ, 0xc0, !PT ;  /* 0xfffffffb17177812 */ /* 0x000fe400078ec0ff */
[----:B------:R-:W-:Y:S01]  /*100370*/  PRMT R21, R9, 0x7770, RZ ;  /* 0x0000777009157816 */ /* 0x000fe200000000ff */
[----:B------:R-:W3:Y:S08]  /*100380*/  LDL.LU.64 R2, [R1+0x21a8] ;  /* 0x0021a80001027983 */ /* 0x000ef00000300a00 */
[----:B------:R-:W-:-:S02]  /*100390*/  @P6 LOP3.LUT R23, R23, 0x4, RZ, 0xfc, !PT ;  /* 0x0000000417176812 */ /* 0x000fc400078efcff */
[----:B------:R-:W-:Y:S01]  /*1003a0*/  LOP3.LUT P6, RZ, R19, 0x2, RZ, 0xc0, !PT ;  /* 0x0000000213ff7812 */ /* 0x000fe200078cc0ff */
[----:B----4-:R0:W-:Y:S01]  /*1003b0*/  @P2 STG.E.U8 desc[UR62][R28.64], R21 ;  /* 0x000000151c002986 */ /* 0x0101e2000c10113e */
[----:B------:R-:W-:Y:S02]  /*1003c0*/  LOP3.LUT R23, R23, 0xfffffff7, RZ, 0xc0, !PT ;  /* 0xfffffff717177812 */ /* 0x000fe400078ec0ff */
[----:B0-----:R-:W-:Y:S01]  /*1003d0*/  PRMT R21, R9, 0x7771, RZ ;  /* 0x0000777109157816 */ /* 0x001fe200000000ff */
[----:B------:R-:W4:Y:S08]  /*1003e0*/  LDL.LU.64 R28, [R1+0x21a0] ;  /* 0x0021a000011c7983 */ /* 0x000f300000300a00 */
[----:B------:R-:W-:-:S02]  /*1003f0*/  @P6 LOP3.LUT R23, R23, 0x8, RZ, 0xfc, !PT ;  /* 0x0000000817176812 */ /* 0x000fc400078efcff */
[----:B------:R-:W-:Y:S01]  /*100400*/  LOP3.LUT P6, RZ, R19, 0x1, RZ, 0xc0, !PT ;  /* 0x0000000113ff7812 */ /* 0x000fe200078cc0ff */
[----:B------:R0:W-:Y:S04]  /*100410*/  @P1 STG.E.U8 desc[UR62][R4.64], R21 ;  /* 0x0000001504001986 */ /* 0x0001e8000c10113e */
[----:B------:R-:W3:Y:S01]  /*100420*/  LDL.LU R17, [R1+0x204] ;  /* 0x0002040001117983 */ /* 0x000ee20000300800 */
[----:B0-----:R-:W-:-:S03]  /*100430*/  PRMT R21, R9, 0x7772, RZ ;  /* 0x0000777209157816 */ /* 0x001fc600000000ff */
[----:B------:R-:W3:Y:S04]  /*100440*/  LDL.LU.64 R4, [R1+0x2198] ;  /* 0x0021980001047983 */ /* 0x000ee80000300a00 */
[----:B------:R0:W-:Y:S02]  /*100450*/  @P0 STG.E.U8 desc[UR62][R6.64], R21 ;  /* 0x0000001506000986 */ /* 0x0001e4000c10113e */
[----:B0-----:R-:W-:Y:S02]  /*100460*/  PRMT R21, R9, 0x7773, RZ ;  /* 0x0000777309157816 */ /* 0x001fe400000000ff */
[----:B------:R-:W3:Y:S04]  /*100470*/  LDL.LU.64 R6, [R1+0x2190] ;  /* 0x0021900001067983 */ /* 0x000ee80000300a00 */
[----:B------:R0:W-:Y:S01]  /*100480*/  @P6 STG.E.U8 desc[UR62][R10.64], R21 ;  /* 0x000000150a006986 */ /* 0x0001e2000c10113e */
[----:B------:R-:W-:-:S03]  /*100490*/  LOP3.LUT P6, RZ, R23, 0x8, RZ, 0xc0, !PT ;  /* 0x0000000817ff7812 */ /* 0x000fc600078cc0ff */
[----:B------:R-:W3:Y:S01]  /*1004a0*/  LDL.LU.64 R8, [R1+0x2188] ;  /* 0x0021880001087983 */ /* 0x000ee20000300a00 */
[----:B0-----:R-:W-:-:S03]  /*1004b0*/  PRMT R21, R18, 0x7770, RZ ;  /* 0x0000777012157816 */ /* 0x001fc600000000ff */
[----:B------:R-:W3:Y:S06]  /*1004c0*/  LDL.LU.64 R10, [R1+0x2180] ;  /* 0x00218000010a7983 */ /* 0x000eec0000300a00 */
[----:B------:R0:W-:Y:S01]  /*1004d0*/  @P6 STG.E.U8 desc[UR62][R12.64], R21 ;  /* 0x000000150c006986 */ /* 0x0001e2000c10113e */
[C---:B------:R-:W-:Y:S02]  /*1004e0*/  LOP3.LUT P6, RZ, R23.reuse, 0x4, RZ, 0xc0, !PT ;  /* 0x0000000417ff7812 */ /* 0x040fe400078cc0ff */
[----:B0-----:R-:W-:Y:S01]  /*1004f0*/  PRMT R21, R18, 0x7771, RZ ;  /* 0x0000777112157816 */ /* 0x001fe200000000ff */
[----:B------:R-:W3:Y:S10]  /*100500*/  LDL.LU.64 R12, [R1+0x2178] ;  /* 0x00217800010c7983 */ /* 0x000ef40000300a00 */
[----:B------:R0:W-:Y:S01]  /*100510*/  @P6 STG.E.U8 desc[UR62][R14.64], R21 ;  /* 0x000000150e006986 */ /* 0x0001e2000c10113e */
[----:B------:R-:W-:-:S02]  /*100520*/  LOP3.LUT P6, RZ, R23, 0x2, RZ, 0xc0, !PT ;  /* 0x0000000217ff7812 */ /* 0x000fc400078cc0ff */
[----:B0-----:R-:W-:Y:S01]  /*100530*/  PRMT R21, R18, 0x7772, RZ ;  /* 0x0000777212157816 */ /* 0x001fe200000000ff */
[----:B------:R-:W3:Y:S10]  /*100540*/  LDL.LU.64 R14, [R1+0x2170] ;  /* 0x00217000010e7983 */ /* 0x000ef40000300a00 */
[----:B--2---:R0:W-:Y:S01]  /*100550*/  @P6 STG.E.U8 desc[UR62][R26.64], R21 ;  /* 0x000000151a006986 */ /* 0x0041e2000c10113e */
[----:B------:R-:W-:-:S03]  /*100560*/  LOP3.LUT P6, RZ, R23, 0x1, RZ, 0xc0, !PT ;  /* 0x0000000117ff7812 */ /* 0x000fc600078cc0ff */
[----:B0-----:R-:W2:Y:S04]  /*100570*/  LDL.LU.64 R26, [R1+0x37d0] ;  /* 0x0037d000011a7983 */ /* 0x001ea80000300a00 */
[----:B------:R-:W2:Y:S01]  /*100580*/  LDL.LU.64 R22, [R1+0x21c0] ;  /* 0x0021c00001167983 */ /* 0x000ea20000300a00 */
[----:B------:R-:W-:-:S03]  /*100590*/  PRMT R21, R18, 0x7773, RZ ;  /* 0x0000777312157816 */ /* 0x000fc600000000ff */
[----:B------:R-:W3:Y:S01]  /*1005a0*/  LDL.LU R18, [R1+0x37cc] ;  /* 0x0037cc0001127983 */ /* 0x000ee20000300800 */
[C---:B------:R-:W-:Y:S02]  /*1005b0*/  LOP3.LUT P5, RZ, R19.reuse, 0x200, RZ, 0xc0, !PT ;  /* 0x0000020013ff7812 */ /* 0x040fe400078ac0ff */
[C---:B------:R-:W-:Y:S02]  /*1005c0*/  LOP3.LUT P4, RZ, R19.reuse, 0x400, RZ, 0xc0, !PT ;  /* 0x0000040013ff7812 */ /* 0x040fe4000788c0ff */
[C---:B------:R-:W-:Y:S02]  /*1005d0*/  LOP3.LUT P3, RZ, R19.reuse, 0x800, RZ, 0xc0, !PT ;  /* 0x0000080013ff7812 */ /* 0x040fe4000786c0ff */
[C---:B------:R-:W-:Y:S02]  /*1005e0*/  LOP3.LUT P2, RZ, R19.reuse, 0x1000, RZ, 0xc0, !PT ;  /* 0x0000100013ff7812 */ /* 0x040fe4000784c0ff */
[----:B------:R-:W-:Y:S01]  /*1005f0*/  LOP3.LUT P1, RZ, R19, 0x2000, RZ, 0xc0, !PT ;  /* 0x0000200013ff7812 */ /* 0x000fe2000782c0ff */
[----:B--2---:R0:W-:Y:S01]  /*100600*/  @P6 STG.E.U8 desc[UR62][R22.64], R21 ;  /* 0x0000001516006986 */ /* 0x0041e2000c10113e */
[----:B------:R-:W-:-:S02]  /*100610*/  LOP3.LUT P6, RZ, R20, 0x80000000, RZ, 0xc0, !PT ;  /* 0x8000000014ff7812 */ /* 0x000fc400078cc0ff */
[----:B0-----:R-:W-:-:S11]  /*100620*/  PRMT R21, R0, 0x7770, RZ ;  /* 0x0000777000157816 */ /* 0x001fd600000000ff */
[----:B------:R0:W-:Y:S01]  /*100630*/  @P6 STG.E.U8 desc[UR62][R26.64], R21 ;  /* 0x000000151a006986 */ /* 0x0001e2000c10113e */
[----:B------:R-:W-:Y:S02]  /*100640*/  LOP3.LUT P6, RZ, R20, 0x40000000, RZ, 0xc0, !PT ;  /* 0x4000000014ff7812 */ /* 0x000fe400078cc0ff */
[----:B0-----:R-:W-:-:S11]  /*100650*/  PRMT R21, R0, 0x7771, RZ ;  /* 0x0000777100157816 */ /* 0x001fd600000000ff */
[----:B---3--:R0:W-:Y:S01]  /*100660*/  @P6 STG.E.U8 desc[UR62][R24.64], R21 ;  /* 0x0000001518006986 */ /* 0x0081e2000c10113e */
[----:B------:R-:W-:Y:S02]  /*100670*/  LOP3.LUT P6, RZ, R20, 0x20000000, RZ, 0xc0, !PT ;  /* 0x2000000014ff7812 */ /* 0x000fe400078cc0ff */
[----:B0-----:R-:W-:-:S11]  /*100680*/  PRMT R21, R0, 0x7772, RZ ;  /* 0x0000777200157816 */ /* 0x001fd600000000ff */
[----:B------:R0:W-:Y:S01]  /*100690*/  @P6 STG.E.U8 desc[UR62][R2.64], R21 ;  /* 0x0000001502006986 */ /* 0x0001e2000c10113e */
[----:B------:R-:W-:Y:S02]  /*1006a0*/  LOP3.LUT P6, RZ, R20, 0x10000000, RZ, 0xc0, !PT ;  /* 0x1000000014ff7812 */ /* 0x000fe400078cc0ff */
[----:B0-----:R-:W-:-:S11]  /*1006b0*/  PRMT R21, R0, 0x7773, RZ ;  /* 0x0000777300157816 */ /* 0x001fd600000000ff */
[----:B----4-:R0:W-:Y:S02]  /*1006c0*/  @P6 STG.E.U8 desc[UR62][R28.64], R21 ;  /* 0x000000151c006986 */ /* 0x0101e4000c10113e */
        /* <DEDUP_REMOVED lines=13> */
[C---:B------:R-:W-:Y:S01]  /*1007a0*/  LOP3.LUT P3, RZ, R19.reuse, 0x8000, RZ, 0xc0, !PT ;  /* 0x0000800013ff7812 */ /* 0x040fe2000786c0ff */
[----:B------:R-:W4:Y:S01]  /*1007b0*/  LDL.LU.64 R4, [R1+0x2158] ;  /* 0x0021580001047983 */ /* 0x000f220000300a00 */
[C---:B------:R-:W-:Y:S02]  /*1007c0*/  PRMT R21, R18.reuse, 0x7771, RZ ;  /* 0x0000777112157816 */ /* 0x040fe400000000ff */
[----:B------:R-:W-:Y:S01]  /*1007d0*/  LOP3.LUT P2, RZ, R19, 0x10000, RZ, 0xc0, !PT ;  /* 0x0001000013ff7812 */ /* 0x000fe2000784c0ff */
[----:B------:R-:W3:Y:S04]  /*1007e0*/  LDL.LU.64 R6, [R1+0x2150] ;  /* 0x0021500001067983 */ /* 0x000ee80000300a00 */
[----:B------:R-:W4:Y:S04]  /*1007f0*/  LDL.LU.64 R8, [R1+0x2148] ;  /* 0x0021480001087983 */ /* 0x000f280000300a00 */
[----:B------:R0:W-:Y:S02]  /*100800*/  @P0 STG.E.U8 desc[UR62][R14.64], R21 ;  /* 0x000000150e000986 */ /* 0x0001e4000c10113e */
[----:B0-----:R-:W-:-:S02]  /*100810*/  PRMT R21, R18, 0x7772, RZ ;  /* 0x0000777212157816 */ /* 0x001fc400000000ff */
[----:B------:R-:W4:Y:S04]  /*100820*/  LDL.LU R14, [R1+0x20c] ;  /* 0x00020c00010e7983 */ /* 0x000f280000300800 */
[----:B--2---:R0:W-:Y:S02]  /*100830*/  @P3 STG.E.U8 desc[UR62][R10.64], R21 ;  /* 0x000000150a003986 */ /* 0x0041e4000c10113e */
[----:B0-----:R-:W-:Y:S02]  /*100840*/  PRMT R21, R18, 0x7773, RZ ;  /* 0x0000777312157816 */ /* 0x001fe400000000ff */
[----:B------:R-:W2:Y:S04]  /*100850*/  LDL.LU.64 R10, [R1+0x2140] ;  /* 0x00214000010a7983 */ /* 0x000ea80000300a00 */
[----:B------:R-:W2:Y:S04]  /*100860*/  LDL.LU R0, [R1+0x1f0] ;  /* 0x0001f00001007983 */ /* 0x000ea80000300800 */
[----:B------:R-:W2:Y:S04]  /*100870*/  LDL.LU R18, [R1+0x37c8] ;  /* 0x0037c80001127983 */ /* 0x000ea80000300800 */
[----:B---3--:R0:W-:Y:S04]  /*100880*/  @P2 STG.E.U8 desc[UR62][R12.64], R21 ;  /* 0x000000150c002986 */ /* 0x0081e8000c10113e */
[----:B0-----:R-:W3:Y:S04]  /*100890*/  LDL.LU.64 R12, [R1+0x2138] ;  /* 0x00213800010c7983 */ /* 0x001ee80000300a00 */
        /* <DEDUP_REMOVED lines=24> */
[----:B------:R-:W2:Y:S01]  /*100a20*/  LDL.LU R15, [R1+0x1f4] ;  /* 0x0001f400010f7983 */ /* 0x000ea20000300800 */
[----:B------:R-:W-:Y:S02]  /*100a30*/  LOP3.LUT R20, R20, 0xfbffffff, RZ, 0xc0, !PT ;  /* 0xfbffffff14147812 */ /* 0x000fe400078ec0ff */
[C---:B------:R-:W-:Y:S01]  /*100a40*/  LOP3.LUT P1, RZ, R19.reuse, 0x20000, RZ, 0xc0, !PT ;  /* 0x0002000013ff7812 */ /* 0x040fe2000782c0ff */
[----:B------:R-:W2:Y:S01]  /*100a50*/  LDL.LU.64 R26, [R1+0x2118] ;  /* 0x00211800011a7983 */ /* 0x000ea20000300a00 */
[C---:B------:R-:W-:Y:S02]  /*100a60*/  LOP3.LUT P0, RZ, R19.reuse, 0x40000, RZ, 0xc0, !PT ;  /* 0x0004000013ff7812 */ /* 0x040fe4000780c0ff */
[C---:B------:R-:W-:Y:S01]  /*100a70*/  LOP3.LUT P5, RZ, R19.reuse, 0x10000000, RZ, 0xc0, !PT ;  /* 0x1000000013ff7812 */ /* 0x040fe200078ac0ff */
[----:B------:R-:W2:Y:S04]  /*100a80*/  LDL.LU.64 R24, [R1+0x2110] ;  /* 0x0021100001187983 */ /* 0x000ea80000300a00 */
[----:B------:R-:W-:Y:S01]  /*100a90*/  @P6 LOP3.LUT R20, R20, 0x4000000, RZ, 0xfc, !PT ;  /* 0x0400000014146812 */ /* 0x000fe200078efcff */
[----:B------:R-:W2:Y:S01]  /*100aa0*/  LDL.LU R17, [R1+0x1f8] ;  /* 0x0001f80001117983 */ /* 0x000ea20000300800 */
[----:B------:R-:W-:-:S02]  /*100ab0*/  LOP3.LUT P6, RZ, R19, 0x100000, RZ, 0xc0, !PT ;  /* 0x0010000013ff7812 */ /* 0x000fc400078cc0ff */
[----:B------:R-:W-:Y:S01]  /*100ac0*/  LOP3.LUT R20, R20, 0xf7ffffff, RZ, 0xc0, !PT ;  /* 0xf7ffffff14147812 */ /* 0x000fe200078ec0ff */
[----:B------:R-:W2:Y:S01]  /*100ad0*/  LDL.LU.64 R2, [R1+0x2108] ;  /* 0x0021080001027983 */ /* 0x000ea20000300a00 */
[C---:B------:R-:W-:Y:S02]  /*100ae0*/  LOP3.LUT P4, RZ, R19.reuse, 0x20000000, RZ, 0xc0, !PT ;  /* 0x2000000013ff7812 */ /* 0x040fe4000788c0ff */
[C---:B------:R-:W-:Y:S01]  /*100af0*/  LOP3.LUT P3, RZ, R19.reuse, 0x40000000, RZ, 0xc0, !PT ;  /* 0x4000000013ff7812 */ /* 0x040fe2000786c0ff */
[----:B------:R-:W2:Y:S01]  /*100b00*/  LDL.LU.64 R28, [R1+0x2100] ;  /* 0x00210000011c7983 */ /* 0x000ea20000300a00 */
[----:B------:R-:W-:-:S05]  /*100b10*/  LOP3.LUT P2, RZ, R19, 0x80000000, RZ, 0xc0, !PT ;  /* 0x8000000013ff7812 */ /* 0x000fca000784c0ff */
[----:B------:R-:W-:Y:S02]  /*100b20*/  @P6 LOP3.LUT R20, R20, 0x8000000, RZ, 0xfc, !PT ;  /* 0x0800000014146812 */ /* 0x000fe400078efcff */
[----:B------:R-:W-:Y:S02]  /*100b30*/  LOP3.LUT P6, RZ, R19, 0x80000, RZ, 0xc0, !PT ;  /* 0x0008000013ff7812 */ /* 0x000fe400078cc0ff */
[----:B----4-:R-:W-:-:S05]  /*100b40*/  PRMT R19, R14, 0x7770, RZ ;  /* 0x000077700e137816 */ /* 0x010fca00000000ff */
[----:B------:R0:W-:Y:S02]  /*100b50*/  @P1 STG.E.U8 desc[UR62][R4.64], R19 ;  /* 0x0000001304001986 */ /* 0x0001e4000c10113e */
[C---:B0-----:R-:W-:Y:S02]  /*100b60*/  PRMT R19, R14.reuse, 0x7771, RZ ;  /* 0x000077710e137816 */ /* 0x041fe400000000ff */
[----:B------:R-:W4:Y:S04]  /*100b70*/  LDL.LU.64 R4, [R1+0x20f8] ;  /* 0x0020f80001047983 */ /* 0x000f280000300a00 */
[----:B------:R0:W-:Y:S02]  /*100b80*/  @P0 STG.E.U8 desc[UR62][R6.64], R19 ;  /* 0x0000001306000986 */ /* 0x0001e4000c10113e */
[----:B0-----:R-:W-:-:S02]  /*100b90*/  PRMT R19, R14, 0x7772, RZ ;  /* 0x000077720e137816 */ /* 0x001fc400000000ff */
[----:B------:R-:W4:Y:S04]  /*100ba0*/  LDL.LU.64 R6, [R1+0x20f0] ;  /* 0x0020f00001067983 */ /* 0x000f280000300a00 */
[----:B------:R0:W-:Y:S01]  /*100bb0*/  @P6 STG.E.U8 desc[UR62][R8.64], R19 ;  /* 0x0000001308006986 */ /* 0x0001e2000c10113e */
[----:B------:R-:W-:Y:S02]  /*100bc0*/  LOP3.LUT P6, RZ, R20, 0x8000000, RZ, 0xc0, !PT ;  /* 0x0800000014ff7812 */ /* 0x000fe400078cc0ff */
        /* <DEDUP_REMOVED lines=38> */
[----:B------:R0:W-:Y:S02]  /*100e30*/  @P2 STG.E.U8 desc[UR62][R8.64], R19 ;  /* 0x0000001308002986 */ /* 0x0001e4000c10113e */
[----:B0-----:R-:W-:-:S05]  /*100e40*/  PRMT R19, R17, 0x7773, RZ ;  /* 0x0000777311137816 */ /* 0x001fca00000000ff */
[----:B------:R3:W-:Y:S02]  /*100e50*/  @P1 STG.E.U8 desc[UR62][R10.64], R19 ;  /* 0x000000130a001986 */ /* 0x0007e4000c10113e */
[----:B---3--:R-:W-:-:S05]  /*100e60*/  PRMT R19, R14, 0x7770, RZ ;  /* 0x000077700e137816 */ /* 0x008fca00000000ff */
[----:B------:R0:W-:Y:S04]  /*100e70*/  @P0 STG.E.U8 desc[UR62][R12.64], R19 ;  /* 0x000000130c000986 */ /* 0x0001e8000c10113e */
[----:B0-----:R-:W2:Y:S04]  /*100e80*/  LDL.LU.64 R12, [R1+0x20d0] ;  /* 0x0020d000010c7983 */ /* 0x001ea80000300a00 */
[----:B------:R-:W3:Y:S01]  /*100e90*/  LDL.LU.64 R8, [R1+0x20c8] ;  /* 0x0020c80001087983 */ /* 0x000ee20000300a00 */
[C---:B------:R-:W-:Y:S02]  /*100ea0*/  LOP3.LUT P3, RZ, R18.reuse, 0x4, RZ, 0xc0, !PT ;  /* 0x0000000412ff7812 */ /* 0x040fe4000786c0ff */
[----:B------:R-:W-:-:S02]  /*100eb0*/  LOP3.LUT P2, RZ, R18, 0x8, RZ, 0xc0, !PT ;  /* 0x0000000812ff7812 */ /* 0x000fc4000784c0ff */
[C---:B------:R-:W-:Y:S01]  /*100ec0*/  PRMT R19, R14.reuse, 0x7771, RZ ;  /* 0x000077710e137816 */ /* 0x040fe200000000ff */
[----:B------:R-:W-:Y:S02]  /*100ed0*/  IMAD.MOV.U32 R15, RZ, RZ, R16 ;  /* 0x000000ffff0f7224 */ /* 0x000fe400078e0010 */
[----:B------:R-:W4:Y:S04]  /*100ee0*/  LDL.LU.64 R16, [R1+0x20c0] ;  /* 0x0020c00001107983 */ /* 0x000f280000300a00 */
[----:B------:R-:W3:Y:S04]  /*100ef0*/  LDL.LU.64 R4, [R1+0x20b8] ;  /* 0x0020b80001047983 */ /* 0x000ee80000300a00 */
[----:B------:R-:W3:Y:S04]  /*100f00*/  LDL.LU.64 R6, [R1+0x20b0] ;  /* 0x0020b00001067983 */ /* 0x000ee80000300a00 */
[----:B------:R-:W4:Y:S04]  /*100f10*/  LDL.LU.64 R10, [R1+0x20a8] ;  /* 0x0020a800010a7983 */ /* 0x000f280000300a00 */
[----:B------:R-:W4:Y:S04]  /*100f20*/  LDL.LU R21, [R1+0x1e0] ;  /* 0x0001e00001157983 */ /* 0x000f280000300800 */
[----:B--2---:R0:W-:Y:S02]  /*100f30*/  @P3 STG.E.U8 desc[UR62][R12.64], R19 ;  /* 0x000000130c003986 */ /* 0x0041e4000c10113e */
[----:B0-----:R-:W-:-:S02]  /*100f40*/  PRMT R19, R14, 0x7772, RZ ;  /* 0x000077720e137816 */ /* 0x001fc400000000ff */
[----:B------:R-:W2:Y:S04]  /*100f50*/  LDL.LU.64 R12, [R1+0x20a0] ;  /* 0x0020a000010c7983 */ /* 0x000ea80000300a00 */
[----:B------:R-:W2:Y:S04]  /*100f60*/  LDL.LU R0, [R1+0x1e4] ;  /* 0x0001e40001007983 */ /* 0x000ea80000300800 */
[----:B---3--:R0:W-:Y:S04]  /*100f70*/  @P2 STG.E.U8 desc[UR62][R8.64], R19 ;  /* 0x0000001308002986 */ /* 0x0081e8000c10113e */
        /* <DEDUP_REMOVED lines=28> */
[----:B------:R-:W-:-:S05]  /*101140*/  PRMT R19, R14, 0x7773, RZ ;  /* 0x000077730e137816 */ /* 0x000fca00000000ff */
[----:B----4-:R0:W-:Y:S02]  /*101150*/  @P1 STG.E.U8 desc[UR62][R16.64], R19 ;  /* 0x0000001310001986 */ /* 0x0101e4000c10113e */
[----:B------:R-:W-:Y:S02]  /*101160*/  @P6 LOP3.LUT R20, R20, 0x80000, RZ, 0xfc, !PT ;  /* 0x0008000014146812 */ /* 0x000fe400078efcff */
[----:B------:R-:W-:Y:S02]  /*101170*/  LOP3.LUT P6, RZ, R18, 0x40, RZ, 0xc0, !PT ;  /* 0x0000004012ff7812 */ /* 0x000fe400078cc0ff */
[C---:B0-----:R-:W-:Y:S01]  /*101180*/  PRMT R19, R21.reuse, 0x7770, RZ ;  /* 0x0000777015137816 */ /* 0x041fe200000000ff */
[----:B------:R-:W4:Y:S04]  /*101190*/  LDL.LU.64 R16, [R1+0x2088] ;  /* 0x0020880001107983 */ /* 0x000f280000300a00 */
[----:B------:R0:W-:Y:S04]  /*1011a0*/  @P0 STG.E.U8 desc[UR62][R4.64], R19 ;  /* 0x0000001304000986 */ /* 0x0001e8000c10113e */
[----:B------:R-:W4:Y:S04]  /*1011b0*/  LDL.LU.64 R22, [R1+0x2080] ;  /* 0x0020800001167983 */ /* 0x000f280000300a00 */
[----:B------:R-:W4:Y:S01]  /*1011c0*/  LDL.LU R14, [R1+0x1e8] ;  /* 0x0001e800010e7983 */ /* 0x000f220000300800 */
        /* <DEDUP_REMOVED lines=15> */
[----:B------:R-:W-:Y:S02]  /*1012c0*/  LOP3.LUT P6, RZ, R20, 0x20000, RZ, 0xc0, !PT ;  /* 0x0002000014ff7812 */ /* 0x000fe400078cc0ff */
[----:B0-----:R-:W-:Y:S01]  /*1012d0*/  PRMT R19, R0, 0x7770, RZ ;  /* 0x0000777000137816 */ /* 0x001fe200000000ff */
[----:B------:R-:W2:Y:S10]  /*1012e0*/  LDL.LU.64 R12, [R1+0x2040] ;  /* 0x00204000010c7983 */ /* 0x000eb40000300a00 */
[----:B---3--:R0:W-:Y:S04]  /*1012f0*/  @P6 STG.E.U8 desc[UR62][R8.64], R19 ;  /* 0x0000001308006986 */ /* 0x0081e8000c10113e */
[----:B0-----:R-:W3:Y:S01]  /*101300*/  LDL.LU.64 R8, [R1+0x37b0] ;  /* 0x0037b00001087983 */ /* 0x001ee20000300a00 */
[----:B------:R-:W-:-:S02]  /*101310*/  LOP3.LUT P6, RZ, R20, 0x10000, RZ, 0xc0, !PT ;  /* 0x0001000014ff7812 */ /* 0x000fc400078cc0ff */
[----:B------:R-:W-:Y:S02]  /*101320*/  PRMT R19, R0, 0x7771, RZ ;  /* 0x0000777100137816 */ /* 0x000fe400000000ff */
[----:B------:R-:W-:-:S09]  /*101330*/  LOP3.LUT P5, RZ, R18, 0x8000, RZ, 0xc0, !PT ;  /* 0x0000800012ff7812 */ /* 0x000fd200078ac0ff */
[----:B---3--:R0:W-:Y:S01]  /*101340*/  @P6 STG.E.U8 desc[UR62][R8.64], R19 ;  /* 0x0000001308006986 */ /* 0x0081e2000c10113e */
[----:B------:R-:W-:Y:S02]  /*101350*/  LOP3.LUT P6, RZ, R20, 0x8000, RZ, 0xc0, !PT ;  /* 0x0000800014ff7812 */ /* 0x000fe400078cc0ff */
[----:B0-----:R-:W-:Y:S01]  /*101360*/  PRMT R19, R0, 0x7772, RZ ;  /* 0x0000777200137816 */ /* 0x001fe200000000ff */
[----:B------:R-:W3:Y:S10]  /*101370*/  LDL.LU.64 R8, [R1+0x37a8] ;  /* 0x0037a80001087983 */ /* 0x000ef40000300a00 */
[----:B----4-:R0:W-:Y:S04]  /*101380*/  @P6 STG.E.U8 desc[UR62][R16.64], R19 ;  /* 0x0000001310006986 */ /* 0x0101e8000c10113e */
[----:B0-----:R-:W4:Y:S01]  /*101390*/  LDL.LU.64 R16, [R1+0x37a0] ;  /* 0x0037a00001107983 */ /* 0x001f220000300a00 */
[----:B------:R-:W-:-:S02]  /*1013a0*/  LOP3.LUT P6, RZ, R20, 0x4000, RZ, 0xc0, !PT ;  /* 0x0000400014ff7812 */ /* 0x000fc400078cc0ff */
[----:B------:R-:W-:-:S11]  /*1013b0*/  PRMT R19, R0, 0x7773, RZ ;  /* 0x0000777300137816 */ /* 0x000fd600000000ff */
[----:B------:R0:W-:Y:S01]  /*1013c0*/  @P6 STG.E.U8 desc[UR62][R22.64], R19 ;  /* 0x0000001316006986 */ /* 0x0001e2000c10113e */
[----:B------:R-:W-:Y:S02]  /*1013d0*/  LOP3.LUT P6, RZ, R20, 0x2000, RZ, 0xc0, !PT ;  /* 0x0000200014ff7812 */ /* 0x000fe400078cc0ff */
[----:B0-----:R-:W-:-:S11]  /*1013e0*/  PRMT R19, R14, 0x7770, RZ ;  /* 0x000077700e137816 */ /* 0x001fd600000000ff */
[----:B------:R0:W-:Y:S01]  /*1013f0*/  @P6 STG.E.U8 desc[UR62][R26.64], R19 ;  /* 0x000000131a006986 */ /* 0x0001e2000c10113e */
[----:B------:R-:W-:Y:S02]  /*101400*/  LOP3.LUT P6, RZ, R20, 0x1000, RZ, 0xc0, !PT ;  /* 0x0000100014ff7812 */ /* 0x000fe400078cc0ff */
[----:B------:R-:W-:Y:S02]  /*101410*/  LOP3.LUT P4, RZ, R18, 0x10000, RZ, 0xc0, !PT ;  /* 0x0001000012ff7812 */ /* 0x000fe4000788c0ff */
[----:B0-----:R-:W-:-:S09]  /*101420*/  PRMT R19, R14, 0x7771, RZ ;  /* 0x000077710e137816 */ /* 0x001fd200000000ff */
        /* <DEDUP_REMOVED lines=17> */
[----:B--2---:R0:W-:Y:S04]  /*101540*/  @P0 STG.E.U8 desc[UR62][R12.64], R19 ;  /* 0x000000130c000986 */ /* 0x0041e8000c10113e */
[----:B------:R-:W2:Y:S04]  /*101550*/  LDL.LU.64 R10, [R1+0x2038] ;  /* 0x00203800010a7983 */ /* 0x000ea80000300a00 */
[----:B0-----:R-:W2:Y:S04]  /*101560*/  LDL.LU.64 R12, [R1+0x2030] ;  /* 0x00203000010c7983 */ /* 0x001ea80000300a00 */
[----:B------:R-:W2:Y:S04]  /*101570*/  LDL.LU.64 R28, [R1+0x2028] ;  /* 0x00202800011c7983 */ /* 0x000ea80000300a00 */
[----:B------:R-:W2:Y:S01]  /*101580*/  LDL.LU R14, [R1+0x1d0] ;  /* 0x0001d000010e7983 */ /* 0x000ea20000300800 */
[----:B---3--:R-:W-:-:S02]  /*101590*/  LOP3.LUT P6, RZ, R8, 0x40000000, RZ, 0xc0, !PT ;  /* 0x4000000008ff7812 */ /* 0x008fc400078cc0ff */
[----:B------:R-:W-:Y:S01]  /*1015a0*/  LOP3.LUT R20, R20, 0xffffffef, RZ, 0xc0, !PT ;  /* 0xffffffef14147812 */ /* 0x000fe200078ec0ff */
[----:B------:R-:W3:Y:S01]  /*1015b0*/  LDL.LU.64 R4, [R1+0x2020] ;  /* 0x0020200001047983 */ /* 0x000ee20000300a00 */
[C---:B------:R-:W-:Y:S02]  /*1015c0*/  LOP3.LUT P3, RZ, R18.reuse, 0x200000, RZ, 0xc0, !PT ;  /* 0x0020000012ff7812 */ /* 0x040fe4000786c0ff */
[----:B------:R-:W-:Y:S01]  /*1015d0*/  LOP3.LUT P2, RZ, R18, 0x400000, RZ, 0xc0, !PT ;  /* 0x0040000012ff7812 */ /* 0x000fe2000784c0ff */
[----:B------:R-:W3:Y:S01]  /*1015e0*/  LDL.LU.64 R6, [R1+0x2018] ;  /* 0x0020180001067983 */ /* 0x000ee20000300a00 */
[----:B------:R-:W-:-:S03]  /*1015f0*/  LOP3.LUT P5, RZ, R8, 0x80000000, RZ, 0xc0, !PT ;  /* 0x8000000008ff7812 */ /* 0x000fc600078ac0ff */
[----:B------:R-:W3:Y:S02]  /*101600*/  LDL.LU R21, [R1+0x1d4] ;  /* 0x0001d40001157983 */ /* 0x000ee40000300800 */
        /* <DEDUP_REMOVED lines=23> */
[----:B--2---:R-:W-:-:S05]  /*101780*/  PRMT R19, R14, 0x7770, RZ ;  /* 0x000077700e137816 */ /* 0x004fca00000000ff */
[----:B------:R0:W-:Y:S02]  /*101790*/  @P3 STG.E.U8 desc[UR62][R10.64], R19 ;  /* 0x000000130a003986 */ /* 0x0001e4000c10113e */
[----:B0-----:R-:W-:Y:S02]  /*1017a0*/  PRMT R19, R14, 0x7771, RZ ;  /* 0x000077710e137816 */ /* 0x001fe400000000ff */
[----:B------:R-:W2:Y:S04]  /*1017b0*/  LDL.LU.64 R10, [R1+0x2010] ;  /* 0x00201000010a7983 */ /* 0x000ea80000300a00 */
[----:B------:R-:W-:Y:S04]  /*1017c0*/  STL.64 [R1+0x36c0], R8 ;  /* 0x0036c00801007387 */ /* 0x000fe80000100a00 */
[----:B------:R0:W-:Y:S04]  /*1017d0*/  @P2 STG.E.U8 desc[UR62][R12.64], R19 ;  /* 0x000000130c002986 */ /* 0x0001e8000c10113e */
[----:B0-----:R-:W2:Y:S04]  /*1017e0*/  LDL.LU.64 R12, [R1+0x2008] ;  /* 0x00200800010c7983 */ /* 0x001ea80000300a00 */
[----:B------:R-:W2:Y:S04]  /*1017f0*/  LDL.LU.64 R8, [R1+0x1ff0] ;  /* 0x001ff00001087983 */ /* 0x000ea80000300a00 */
[----:B--2---:R0:W-:Y:S04]  /*101800*/  STL.64 [R1+0x3788], R8 ;  /* 0x0037880801007387 */ /* 0x0041e80000100a00 */
[----:B0-----:R-:W2:Y:S01]  /*101810*/  LDL.LU.64 R8, [R1+0x1ff8] ;  /* 0x001ff80001087983 */ /* 0x001ea20000300a00 */
[----:B------:R-:W-:-:S02]  /*101820*/  LOP3.LUT P1, RZ, R18, 0x800000, RZ, 0xc0, !PT ;  /* 0x0080000012ff7812 */ /* 0x000fc4000782c0ff */
[----:B------:R-:W-:Y:S02]  /*101830*/  LOP3.LUT P0, RZ, R18, 0x1000000, RZ, 0xc0, !PT ;  /* 0x0100000012ff7812 */ /* 0x000fe4000780c0ff */
[----:B------:R-:W-:-:S09]  /*101840*/  PRMT R19, R14, 0x7772, RZ ;  /* 0x000077720e137816 */ /* 0x000fd200000000ff */
[----:B------:R0:W-:Y:S02]  /*101850*/  @P1 STG.E.U8 desc[UR62][R28.64], R19 ;  /* 0x000000131c001986 */ /* 0x0001e4000c10113e */
[----:B0-----:R-:W-:-:S05]  /*101860*/  PRMT R19, R14, 0x7773, RZ ;  /* 0x000077730e137816 */ /* 0x001fca00000000ff */
[----:B---3--:R0:W-:Y:S02]  /*101870*/  @P0 STG.E.U8 desc[UR62][R4.64], R19 ;  /* 0x0000001304000986 */ /* 0x0081e4000c10113e */
[----:B0-----:R-:W-:Y:S02]  /*101880*/  PRMT R19, R21, 0x7770, RZ ;  /* 0x0000777015137816 */ /* 0x001fe400000000ff */
[----:B--2---:R0:W-:Y:S04]  /*101890*/  STL.64 [R1+0x3790], R8 ;  /* 0x0037900801007387 */ /* 0x0041e80000100a00 */
[----:B0-----:R-:W2:Y:S04]  /*1018a0*/  LDL.LU.64 R8, [R1+0x2000] ;  /* 0x0020000001087983 */ /* 0x001ea80000300a00 */
[----:B------:R0:W-:Y:S01]  /*1018b0*/  @P6 STG.E.U8 desc[UR62][R6.64], R19 ;  /* 0x0000001306006986 */ /* 0x0001e2000c10113e */
[----:B------:R-:W-:-:S03]  /*1018c0*/  LOP3.LUT P6, RZ, R20, 0x800, RZ, 0xc0, !PT ;  /* 0x0000080014ff7812 */ /* 0x000fc600078cc0ff */
[----:B------:R-:W3:Y:S04]  /*1018d0*/  LDL.LU.64 R22, [R1+0x1fe8] ;  /* 0x001fe80001167983 */ /* 0x000ee80000300a00 */
[----:B------:R-:W3:Y:S01]  /*1018e0*/  LDL.LU.64 R26, [R1+0x1fe0] ;  /* 0x001fe000011a7983 */ /* 0x000ee20000300a00 */
[----:B0-----:R-:W-:-:S03]  /*1018f0*/  PRMT R19, R21, 0x7771, RZ ;  /* 0x0000777115137816 */ /* 0x001fc600000000ff */
[----:B------:R-:W3:Y:S04]  /*101900*/  LDL.LU R14, [R1+0x1dc] ;  /* 0x0001dc00010e7983 */ /* 0x000ee80000300800 */
[----:B------:R0:W-:Y:S01]  /*101910*/  @P6 STG.E.U8 desc[UR62][R10.64], R19 ;  /* 0x000000130a006986 */ /* 0x0001e2000c10113e */
[----:B------:R-:W-:-:S03]  /*101920*/  LOP3.LUT P6, RZ, R20, 0x400, RZ, 0xc0, !PT ;  /* 0x0000040014ff7812 */ /* 0x000fc600078cc0ff */
[----:B------:R-:W3:Y:S04]  /*101930*/  LDL.LU.64 R24, [R1+0x1fd8] ;  /* 0x001fd80001187983 */ /* 0x000ee80000300a00 */
        /* <DEDUP_REMOVED lines=21> */
[C---:B----4-:R-:W-:Y:S02]  /*101a90*/  LOP3.LUT P2, RZ, R17.reuse, 0x1, RZ, 0xc0, !PT ;  /* 0x0000000111ff7812 */ /* 0x050fe4000784c0ff */
[----:B------:R-:W-:Y:S02]  /*101aa0*/  LOP3.LUT P1, RZ, R17, 0x2, RZ, 0xc0, !PT ;  /* 0x0000000211ff7812 */ /* 0x000fe4000782c0ff */
[----:B------:R-:W-:Y:S01]  /*101ab0*/  LOP3.LUT P0, RZ, R18, 0x80000000, RZ, 0xc0, !PT ;  /* 0x8000000012ff7812 */ /* 0x000fe2000780c0ff */
[----:B--2---:R0:W-:Y:S01]  /*101ac0*/  @P6 STG.E.U8 desc[UR62][R8.64], R19 ;  /* 0x0000001308006986 */ /* 0x0041e2000c10113e */
[----:B------:R-:W-:Y:S02]  /*101ad0*/  LOP3.LUT P6, RZ, R20, 0x40, RZ, 0xc0, !PT ;  /* 0x0000004014ff7812 */ /* 0x000fe400078cc0ff */
[----:B0-----:R-:W-:-:S11]  /*101ae0*/  PRMT R19, R16, 0x7772, RZ ;  /* 0x0000777210137816 */ /* 0x001fd600000000ff */
[----:B---3--:R0:W-:Y:S01]  /*101af0*/  @P6 STG.E.U8 desc[UR62][R22.64], R19 ;  /* 0x0000001316006986 */ /* 0x0081e2000c10113e */
[----:B------:R-:W-:Y:S02]  /*101b00*/  LOP3.LUT P6, RZ, R20, 0x20, RZ, 0xc0, !PT ;  /* 0x0000002014ff7812 */ /* 0x000fe400078cc0ff */
[----:B0-----:R-:W-:Y:S02]  /*101b10*/  PRMT R19, R16, 0x7773, RZ ;  /* 0x0000777310137816 */ /* 0x001fe400000000ff */
[----:B------:R-:W2:Y:S09]  /*101b20*/  LDL.LU R16, [R1+0x3780] ;  /* 0x0037800001107983 */ /* 0x000eb20000300800 */
        /* <DEDUP_REMOVED lines=22> */
[----:B------:R-:W-:Y:S01]  /*101c90*/  PRMT R19, R0, 0x7773, RZ ;  /* 0x0000777300137816 */ /* 0x000fe200000000ff */
[----:B------:R-:W4:Y:S01]  /*101ca0*/  LDL.LU.64 R6, [R1+0x1f80] ;  /* 0x001f800001067983 */ /* 0x000f220000300a00 */
[----:B--2---:R-:W-:-:S13]  /*101cb0*/  LOP3.LUT P3, RZ, R16, 0x1, RZ, 0xc0, !PT ;  /* 0x0000000110ff7812 */ /* 0x004fda000786c0ff */
[----:B---3--:R0:W-:Y:S04]  /*101cc0*/  @P3 STG.E.U8 desc[UR62][R10.64], R19 ;  /* 0x000000130a003986 */ /* 0x0081e8000c10113e */
[----:B0-----:R-:W2:Y:S01]  /*101cd0*/  LDL.LU.64 R10, [R1+0x1f78] ;  /* 0x001f7800010a7983 */ /* 0x001ea20000300a00 */
[----:B----4-:R-:W-:-:S05]  /*101ce0*/  PRMT R19, R14, 0x7770, RZ ;  /* 0x000077700e137816 */ /* 0x010fca00000000ff */
[----:B------:R0:W-:Y:S04]  /*101cf0*/  @P2 STG.E.U8 desc[UR62][R12.64], R19 ;  /* 0x000000130c002986 */ /* 0x0001e8000c10113e */
[----:B0-----:R-:W3:Y:S04]  /*101d00*/  LDL.LU.64 R12, [R1+0x1f70] ;  /* 0x001f7000010c7983 */ /* 0x001ee80000300a00 */
[----:B------:R-:W4:Y:S01]  /*101d10*/  LDL.LU R26, [R1+0x1cc] ;  /* 0x0001cc00011a7983 */ /* 0x000f220000300800 */
        /* <DEDUP_REMOVED lines=22> */
[----:B------:R-:W-:Y:S02]  /*101e80*/  LOP3.LUT R20, R20, 0xfffffff7, RZ, 0xc0, !PT ;  /* 0xfffffff714147812 */ /* 0x000fe400078ec0ff */
[C---:B------:R-:W-:Y:S02]  /*101e90*/  LOP3.LUT P0, RZ, R16.reuse, 0x2, RZ, 0xc0, !PT ;  /* 0x0000000210ff7812 */ /* 0x040fe4000780c0ff */
[C---:B------:R-:W-:Y:S02]  /*101ea0*/  LOP3.LUT P3, RZ, R16.reuse, 0x80, RZ, 0xc0, !PT ;  /* 0x0000008010ff7812 */ /* 0x040fe4000786c0ff */
[----:B------:R-:W-:-:S05]  /*101eb0*/  LOP3.LUT P2, RZ, R16, 0x100, RZ, 0xc0, !PT ;  /* 0x0000010010ff7812 */ /* 0x000fca000784c0ff */
[----:B------:R-:W-:Y:S02]  /*101ec0*/  @P6 LOP3.LUT R20, R20, 0x8, RZ, 0xfc, !PT ;  /* 0x0000000814146812 */ /* 0x000fe400078efcff */
[----:B------:R-:W-:Y:S01]  /*101ed0*/  LOP3.LUT P6, RZ, R16, 0x4, RZ, 0xc0, !PT ;  /* 0x0000000410ff7812 */ /* 0x000fe200078cc0ff */
[----:B----4-:R-:W-:Y:S04]  /*101ee0*/  STL [R1+0x3770], R26 ;  /* 0x0037701a01007387 */ /* 0x010fe80000100800 */
[----:B------:R0:W-:Y:S04]  /*101ef0*/  STL [R1+0x3774], R16 ;  /* 0x0037741001007387 */ /* 0x0001e80000100800 */
[----:B0-----:R-:W4:Y:S04]  /*101f00*/  LDL.LU R16, [R1+0x1c8] ;  /* 0x0001c80001107983 */ /* 0x001f280000300800 */
[----:B------:R-:W2:Y:S01]  /*101f10*/  LDL.LU.64 R26, [R1+0x1f60] ;  /* 0x001f6000011a7983 */ /* 0x000ea20000300a00 */
[----:B------:R-:W-:-:S02]  /*101f20*/  LOP3.LUT P1, RZ, R17, 0x8, RZ, 0xc0, !PT ;  /* 0x0000000811ff7812 */ /* 0x000fc4000782c0ff */
[----:B------:R-:W-:-:S11]  /*101f30*/  PRMT R19, R14, 0x7771, RZ ;  /* 0x000077710e137816 */ /* 0x000fd600000000ff */
[----:B------:R0:W-:Y:S02]  /*101f40*/  @P1 STG.E.U8 desc[UR62][R28.64], R19 ;  /* 0x000000131c001986 */ /* 0x0001e4000c10113e */
[----:B0-----:R-:W-:-:S05]  /*101f50*/  PRMT R19, R14, 0x7772, RZ ;  /* 0x000077720e137816 */ /* 0x001fca00000000ff */
[----:B------:R0:W-:Y:S02]  /*101f60*/  @P0 STG.E.U8 desc[UR62][R4.64], R19 ;  /* 0x0000001304000986 */ /* 0x0001e4000c10113e */
[----:B0-----:R-:W-:Y:S02]  /*101f70*/  PRMT R19, R14, 0x7773, RZ ;  /* 0x000077730e137816 */ /* 0x001fe400000000ff */
[----:B--2---:R0:W-:Y:S04]  /*101f80*/  STL.64 [R1+0x3778], R26 ;  /* 0x0037781a01007387 */ /* 0x0041e80000100a00 */
[----:B0-----:R-:W2:Y:S04]  /*101f90*/  LDL.LU.64 R26, [R1+0x1f68] ;  /* 0x001f6800011a7983 */ /* 0x001ea80000300a00 */
[----:B------:R4:W-:Y:S01]  /*101fa0*/  @P6 STG.E.U8 desc[UR62][R6.64], R19 ;  /* 0x0000001306006986 */ /* 0x0009e2000c10113e */
[----:B------:R-:W-:-:S03]  /*101fb0*/  LOP3.LUT P6, RZ, R20, 0x8, RZ, 0xc0, !PT ;  /* 0x0000000814ff7812 */ /* 0x000fc600078cc0ff */
[----:B------:R-:W2:Y:S04]  /*101fc0*/  LDL.LU.64 R8, [R1+0x1f50] ;  /* 0x001f500001087983 */ /* 0x000ea80000300a00 */
[----:B------:R-:W2:Y:S01]  /*101fd0*/  LDL.LU.64 R22, [R1+0x1f48] ;  /* 0x001f480001167983 */ /* 0x000ea20000300a00 */
[----:B----4-:R-:W-:-:S03]  /*101fe0*/  PRMT R19, R16, 0x7770, RZ ;  /* 0x0000777010137816 */ /* 0x010fc600000000ff */
[----:B------:R-:W4:Y:S04]  /*101ff0*/  LDL.LU R0, [R1+0x1b0] ;  /* 0x0001b00001007983 */ /* 0x000f280000300800 */
[----:B------:R0:W-:Y:S01]  /*102000*/  @P6 STG.E.U8 desc[UR62][R10.64], R19 ;  /* 0x000000130a006986 */ /* 0x0001e2000c10113e */
[----:B------:R-:W-:-:S03]  /*102010*/  LOP3.LUT P6, RZ, R20, 0x4, RZ, 0xc0, !PT ;  /* 0x0000000414ff7812 */ /* 0x000fc600078cc0ff */
[----:B------:R-:W4:Y:S04]  /*102020*/  LDL.LU.64 R24, [R1+0x1f30] ;  /* 0x001f300001187983 */ /* 0x000f280000300a00 */
[----:B------:R-:W4:Y:S01]  /*102030*/  LDL.LU.64 R2, [R1+0x1f28] ;  /* 0x001f280001027983 */ /* 0x000f220000300a00 */
[----:B0-----:R-:W-:-:S03]  /*102040*/  PRMT R19, R16, 0x7771, RZ ;  /* 0x0000777110137816 */ /* 0x001fc600000000ff */
[----:B------:R-:W4:Y:S04]  /*102050*/  LDL.LU.64 R28, [R1+0x1f10] ;  /* 0x001f1000011c7983 */ /* 0x000f280000300a00 */
[----:B---3--:R0:W-:Y:S01]  /*102060*/  @P6 STG.E.U8 desc[UR62][R12.64], R19 ;  /* 0x000000130c006986 */ /* 0x0081e2000c10113e */
        /* <DEDUP_REMOVED lines=10> */
[----:B------:R-:W-:Y:S01]  /*102110*/  PRMT R19, R16, 0x7773, RZ ;  /* 0x0000777310137816 */ /* 0x000fe200000000ff */
[----:B------:R-:W3:Y:S04]  /*102120*/  LDL.LU.64 R20, [R1+0x1f58] ;  /* 0x001f580001147983 */ /* 0x000ee80000300a00 */
[----:B------:R-:W3:Y:S06]  /*102130*/  LDL.LU R16, [R1+0x3774] ;  /* 0x0037740001107983 */ /* 0x000eec0000300800 */
[----:B--2---:R0:W-:Y:S04]  /*102140*/  @P6 STG.E.U8 desc[UR62][R26.64], R19 ;  /* 0x000000131a006986 */ /* 0x0041e8000c10113e */
[----:B0-----:R-:W2:Y:S01]  /*102150*/  LDL.LU R26, [R1+0x3770] ;  /* 0x00377000011a7983 */ /* 0x001ea20000300800 */
[----:B------:R-:W-:-:S02]  /*102160*/  LOP3.LUT P6, RZ, R18, 0x80000000, RZ, 0xc0, !PT ;  /* 0x8000000012ff7812 */ /* 0x000fc400078cc0ff */
[C---:B------:R-:W-:Y:S02]  /*102170*/  LOP3.LUT P5, RZ, R17.reuse, 0x100, RZ, 0xc0, !PT ;  /* 0x0000010011ff7812 */ /* 0x040fe400078ac0ff */
[C---:B------:R-:W-:Y:S02]  /*102180*/  LOP3.LUT P4, RZ, R17.reuse, 0x200, RZ, 0xc0, !PT ;  /* 0x0000020011ff7812 */ /* 0x040fe4000788c0ff */
[C---:B------:R-:W-:Y:S02]  /*102190*/  LOP3.LUT P1, RZ, R17.reuse, 0x400, RZ, 0xc0, !PT ;  /* 0x0000040011ff7812 */ /* 0x040fe4000782c0ff */
[----:B------:R-:W-:Y:S02]  /*1021a0*/  LOP3.LUT P0, RZ, R17, 0x800, RZ, 0xc0, !PT ;  /* 0x0000080011ff7812 */ /* 0x000fe4000780c0ff */
[----:B--2---:R-:W-:-:S05]  /*1021b0*/  PRMT R19, R26, 0x7770, RZ ;  /* 0x000077701a137816 */ /* 0x004fca00000000ff */
[----:B---3--:R0:W-:Y:S01]  /*1021c0*/  @P6 STG.E.U8 desc[UR62][R20.64], R19 ;  /* 0x0000001314006986 */ /* 0x0081e2000c10113e */
        /* <DEDUP_REMOVED lines=72> */
[----:B------:R-:W4:Y:S04]  /*102650*/  LDL.LU.64 R24, [R1+0x1dc0] ;  /* 0x001dc00001187983 */ /* 0x000f280000300a00 */
[----:B------:R-:W4:Y:S02]  /*102660*/  LDL.LU R14, [R1+0x1a4] ;  /* 0x0001a400010e7983 */ /* 0x000f240000300800 */
        /* <DEDUP_REMOVED lines=28> */
[----:B------:R-:W-:Y:S02]  /*102830*/  LOP3.LUT P5, RZ, R16, 0x10000, RZ, 0xc0, !PT ;  /* 0x0001000010ff7812 */ /* 0x000fe400078ac0ff */
[----:B------:R-:W-:-:S02]  /*102840*/  LOP3.LUT P4, RZ, R17, 0x40000, RZ, 0xc0, !PT ;  /* 0x0004000011ff7812 */ /* 0x000fc4000788c0ff */
[----:B------:R-:W-:Y:S02]  /*102850*/  LOP3.LUT P3, RZ, R17, 0x80000, RZ, 0xc0, !PT ;  /* 0x0008000011ff7812 */ /* 0x000fe4000786c0ff */
        /* <DEDUP_REMOVED lines=21> */
[----:B------:R0:W-:Y:S01]  /*1029b0*/  @P2 STG.E.U8 desc[UR62][R4.64], R19 ;  /* 0x0000001304002986 */ /* 0x0001e2000c10113e */
[----:B------:R-:W-:Y:S01]  /*1029c0*/  IMAD.MOV.U32 R11, RZ, RZ, R15 ;  /* 0x000000ffff0b7224 */ /* 0x000fe200078e000f */
[----:B0-----:R-:W-:Y:S02]  /*1029d0*/  PRMT R19, R14, 0x7773, RZ ;  /* 0x000077730e137816 */ /* 0x001fe400000000ff */
[----:B------:R-:W2:Y:S04]  /*1029e0*/  LDL.LU.64 R4, [R1+0x1cd8] ;  /* 0x001cd80001047983 */ /* 0x000ea80000300a00 */
[----:B------:R0:W-:Y:S04]  /*1029f0*/  @P1 STG.E.U8 desc[UR62][R6.64], R19 ;  /* 0x0000001306001986 */ /* 0x0001e8000c10113e */
[----:B0-----:R-:W2:Y:S04]  /*102a00*/  LDL.LU.64 R6, [R1+0x1cd0] ;  /* 0x001cd00001067983 */ /* 0x001ea80000300a00 */
[----:B------:R-:W2:Y:S04]  /*102a10*/  LDL.LU.64 R14, [R1+0x1d30] ;  /* 0x001d3000010e7983 */ /* 0x000ea80000300a00 */
[----:B------:R-:W4:Y:S01]  /*102a20*/  LDL.LU.64 R24, [R1+0x1d28] ;  /* 0x001d280001187983 */ /* 0x000f220000300a00 */
[----:B------:R-:W-:-:S02]  /*102a30*/  LOP3.LUT P0, RZ, R17, 0x100000, RZ, 0xc0, !PT ;  /* 0x0010000011ff7812 */ /* 0x000fc4000780c0ff */
[----:B------:R-:W-:Y:S02]  /*102a40*/  LOP3.LUT P3, RZ, R17, 0x200000, RZ, 0xc0, !PT ;  /* 0x0020000011ff7812 */ /* 0x000fe4000786c0ff */
[----:B---3--:R-:W-:-:S09]  /*102a50*/  PRMT R19, R10, 0x7770, RZ ;  /* 0x000077700a137816 */ /* 0x008fd200000000ff */
[----:B------:R0:W-:Y:S04]  /*102a60*/  @P0 STG.E.U8 desc[UR62][R12.64], R19 ;  /* 0x000000130c000986 */ /* 0x0001e8000c10113e */
[----:B0-----:R-:W3:Y:S01]  /*102a70*/  LDL.LU.64 R12, [R1+0x1ca8] ;  /* 0x001ca800010c7983 */ /* 0x001ee20000300a00 */
[----:B------:R-:W-:Y:S02]  /*102a80*/  PRMT R19, R10, 0x7771, RZ ;  /* 0x000077710a137816 */ /* 0x000fe400000000ff */
        /* <DEDUP_REMOVED lines=14> */
[----:B--2---:R0:W-:Y:S04]  /*102b70*/  @P3 STG.E.U8 desc[UR62][R14.64], R19 ;  /* 0x000000130e003986 */ /* 0x0041e8000c10113e */
[----:B0-----:R-:W2:Y:S04]  /*102b80*/  LDL.LU.64 R14, [R1+0x1ca0] ;  /* 0x001ca000010e7983 */ /* 0x001ea80000300a00 */
[----:B------:R-:W2:Y:S02]  /*102b90*/  LDL.LU R0, [R1+0x190] ;  /* 0x0001900001007983 */ /* 0x000ea40000300800 */
[----:B------:R-:W-:-:S02]  /*102ba0*/  @P6 LOP3.LUT R18, R18, 0x10000, RZ, 0xfc, !PT ;  /* 0x0001000012126812 */ /* 0x000fc400078efcff */
[----:B------:R-:W-:Y:S01]  /*102bb0*/  LOP3.LUT P6, RZ, R17, 0x1000000, RZ, 0xc0, !PT ;  /* 0x0100000011ff7812 */ /* 0x000fe200078cc0ff */
[----:B------:R-:W2:Y:S01]  /*102bc0*/  LDL.LU.64 R20, [R1+0x1c68] ;  /* 0x001c680001147983 */ /* 0x000ea20000300a00 */
[----:B------:R-:W-:Y:S02]  /*102bd0*/  LOP3.LUT R18, R18, 0xfffdffff, RZ, 0xc0, !PT ;  /* 0xfffdffff12127812 */ /* 0x000fe400078ec0ff */
[C---:B------:R-:W-:Y:S01]  /*102be0*/  LOP3.LUT P2, RZ, R16.reuse, 0x80000, RZ, 0xc0, !PT ;  /* 0x0008000010ff7812 */ /* 0x040fe2000784c0ff */
[----:B------:R-:W2:Y:S01]  /*102bf0*/  LDL.LU.64 R8, [R1+0x1c60] ;  /* 0x001c600001087983 */ /* 0x000ea20000300a00 */
[----:B------:R-:W-:Y:S02]  /*102c00*/  LOP3.LUT P1, RZ, R16, 0x100000, RZ, 0xc0, !PT ;  /* 0x0010000010ff7812 */ /* 0x000fe4000782c0ff */
[----:B------:R-:W-:Y:S01]  /*102c10*/  PRMT R19, R10, 0x7772, RZ ;  /* 0x000077720a137816 */ /* 0x000fe200000000ff */
[----:B------:R-:W2:Y:S04]  /*102c20*/  LDL.LU.64 R22, [R1+0xd18] ;  /* 0x000d180001167983 */ /* 0x000ea80000300a00 */
[----:B------:R-:W-:Y:S01]  /*102c30*/  @P6 LOP3.LUT R18, R18, 0x20000, RZ, 0xfc, !PT ;  /* 0x0002000012126812 */ /* 0x000fe200078efcff */
[----:B------:R-:W2:Y:S01]  /*102c40*/  LDL.LU.64 R26, [R1+0xd10] ;  /* 0x000d1000011a7983 */ /* 0x000ea20000300a00 */
[----:B------:R-:W-:-:S02]  /*102c50*/  LOP3.LUT P6, RZ, R16, 0x400000, RZ, 0xc0, !PT ;  /* 0x0040000010ff7812 */ /* 0x000fc400078cc0ff */
[----:B------:R-:W-:Y:S01]  /*102c60*/  LOP3.LUT R18, R18, 0xfffbffff, RZ, 0xc0, !PT ;  /* 0xfffbffff12127812 */ /* 0x000fe200078ec0ff */
[----:B----4-:R0:W-:Y:S01]  /*102c70*/  @P2 STG.E.U8 desc[UR62][R24.64], R19 ;  /* 0x0000001318002986 */ /* 0x0101e2000c10113e */
[----:B------:R-:W-:-:S09]  /*102c80*/  LOP3.LUT P0, RZ, R17, 0x400000, RZ, 0xc0, !PT ;  /* 0x0040000011ff7812 */ /* 0x000fd2000780c0ff */
[----:B------:R-:W-:Y:S02]  /*102c90*/  @P6 LOP3.LUT R18, R18, 0x40000, RZ, 0xfc, !PT ;  /* 0x0004000012126812 */ /* 0x000fe400078efcff */
[----:B------:R-:W-:Y:S01]  /*102ca0*/  LOP3.LUT P6, RZ, R16, 0x200000, RZ, 0xc0, !PT ;  /* 0x0020000010ff7812 */ /* 0x000fe200078cc0ff */
[----:B0-----:R-:W4:Y:S01]  /*102cb0*/  LDL.LU.64 R24, [R1+0xd00] ;  /* 0x000d000001187983 */ /* 0x001f220000300a00 */
[----:B------:R-:W-:Y:S02]  /*102cc0*/  LOP3.LUT R18, R18, 0xfff7ffff, RZ, 0xc0, !PT ;  /* 0xfff7ffff12127812 */ /* 0x000fe400078ec0ff */
[----:B------:R-:W-:-:S05]  /*102cd0*/  PRMT R19, R10, 0x7773, RZ ;  /* 0x000077730a137816 */ /* 0x000fca00000000ff */
[----:B------:R0:W-:Y:S04]  /*102ce0*/  @P1 STG.E.U8 desc[UR62][R2.64], R19 ;  /* 0x0000001302001986 */ /* 0x0001e8000c10113e */
[----:B------:R-:W-:Y:S02]  /*102cf0*/  @P6 LOP3.LUT R18, R18, 0x80000, RZ, 0xfc, !PT ;  /* 0x0008000012126812 */ /* 0x000fe400078efcff */
[----:B------:R-:W-:Y:S02]  /*102d00*/  LOP3.LUT P6, RZ, R17, 0x800000, RZ, 0xc0, !PT ;  /* 0x0080000011ff7812 */ /* 0x000fe400078cc0ff */
[C---:B0-----:R-:W-:Y:S01]  /*102d10*/  PRMT R19, R11.reuse, 0x7770, RZ ;  /* 0x000077700b137816 */ /* 0x041fe200000000ff */
[----:B------:R-:W4:Y:S04]  /*102d20*/  LDL.LU.64 R2, [R1+0xcf8] ;  /* 0x000cf80001027983 */ /* 0x000f280000300a00 */
[----:B------:R0:W-:Y:S02]  /*102d30*/  @P0 STG.E.U8 desc[UR62][R28.64], R19 ;  /* 0x000000131c000986 */ /* 0x0001e4000c10113e */
[----:B0-----:R-:W-:-:S02]  /*102d40*/  PRMT R19, R11, 0x7771, RZ ;  /* 0x000077710b137816 */ /* 0x001fc400000000ff */
[----:B------:R-:W4:Y:S04]  /*102d50*/  LDL.LU.64 R28, [R1+0xce8] ;  /* 0x000ce800011c7983 */ /* 0x000f280000300a00 */
[----:B------:R0:W-:Y:S01]  /*102d60*/  @P6 STG.E.U8 desc[UR62][R4.64], R19 ;  /* 0x0000001304006986 */ /* 0x0001e2000c10113e */
[C---:B------:R-:W-:Y:S02]  /*102d70*/  LOP3.LUT P6, RZ, R18.reuse, 0x80000, RZ, 0xc0, !PT ;  /* 0x0008000012ff7812 */ /* 0x040fe400078cc0ff */
[----:B0-----:R-:W-:Y:S01]  /*102d80*/  PRMT R19, R11, 0x7772, RZ ;  /* 0x000077720b137816 */ /* 0x001fe200000000ff */
[----:B------:R-:W4:Y:S10]  /*102d90*/  LDL.LU.64 R4, [R1+0xce0] ;  /* 0x000ce00001047983 */ /* 0x000f340000300a00 */
[----:B------:R0:W-:Y:S01]  /*102da0*/  @P6 STG.E.U8 desc[UR62][R6.64], R19 ;  /* 0x0000001306006986 */ /* 0x0001e2000c10113e */
[----:B------:R-:W-:Y:S01]  /*102db0*/  LOP3.LUT P6, RZ, R18, 0x40000, RZ, 0xc0, !PT ;  /* 0x0004000012ff7812 */ /* 0x000fe200078cc0ff */
[----:B0-----:R-:W-:-:S02]  /*102dc0*/  IMAD.MOV.U32 R19, RZ, RZ, R11 ;  /* 0x000000ffff137224 */ /* 0x001fc400078e000b */
[----:B------:R-:W4:Y:S03]  /*102dd0*/  LDL.LU.64 R6, [R1+0xcd0] ;  /* 0x000cd00001067983 */ /* 0x000f260000300a00 */
[----:B------:R-:W-:Y:S01]  /*102de0*/  PRMT R19, R19, 0x7773, RZ ;  /* 0x0000777313137816 */ /* 0x000fe200000000ff */
[----:B------:R-:W4:Y:S06]  /*102df0*/  LDL.LU.64 R10, [R1+0xcc8] ;  /* 0x000cc800010a7983 */ /* 0x000f2c0000300a00 */
[----:B---3--:R0:W-:Y:S01]  /*102e00*/  @P6 STG.E.U8 desc[UR62][R12.64], R19 ;  /* 0x000000130c006986 */ /* 0x0081e2000c10113e */
[----:B------:R-:W-:-:S03]  /*102e10*/  LOP3.LUT P6, RZ, R18, 0x20000, RZ, 0xc0, !PT ;  /* 0x0002000012ff7812 */ /* 0x000fc600078cc0ff */
[----:B0-----:R-:W3:Y:S01]  /*102e20*/  LDL.LU.64 R12, [R1+0xcb8] ;  /* 0x000cb800010c7983 */ /* 0x001ee20000300a00 */
[----:B--2---:R-:W-:-:S09]  /*102e30*/  PRMT R19, R0, 0x7770, RZ ;  /* 0x0000777000137816 */ /* 0x004fd200000000ff */
[----:B------:R0:W-:Y:S04]  /*102e40*/  @P6 STG.E.U8 desc[UR62][R14.64], R19 ;  /* 0x000000130e006986 */ /* 0x0001e8000c10113e */
        /* <DEDUP_REMOVED lines=11> */
[C---:B------:R-:W-:Y:S02]  /*102f00*/  LOP3.LUT P5, RZ, R16.reuse, 0x2000000, RZ, 0xc0, !PT ;  /* 0x0200000010ff7812 */ /* 0x040fe400078ac0ff */
[C---:B------:R-:W-:Y:S02]  /*102f10*/  LOP3.LUT P4, RZ, R16.reuse, 0x4000000, RZ, 0xc0, !PT ;  /* 0x0400000010ff7812 */ /* 0x040fe4000788c0ff */
[C---:B------:R-:W-:Y:S02]  /*102f20*/  LOP3.LUT P3, RZ, R17.reuse, 0x10000000, RZ, 0xc0, !PT ;  /* 0x1000000011ff7812 */ /* 0x040fe4000786c0ff */
[----:B------:R-:W-:Y:S02]  /*102f30*/  LOP3.LUT P2, RZ, R17, 0x20000000, RZ, 0xc0, !PT ;  /* 0x2000000011ff7812 */ /* 0x000fe4000784c0ff */
[----:B------:R-:W-:-:S02]  /*102f40*/  LOP3.LUT P1, RZ, R16, 0x8000000, RZ, 0xc0, !PT ;  /* 0x0800000010ff7812 */ /* 0x000fc4000782c0ff */
[----:B------:R-:W-:Y:S02]  /*102f50*/  LOP3.LUT P0, RZ, R16, 0x10000000, RZ, 0xc0, !PT ;  /* 0x1000000010ff7812 */ /* 0x000fe4000780c0ff */
[----:B--2---:R-:W-:-:S05]  /*102f60*/  PRMT R19, R14, 0x7770, RZ ;  /* 0x000077700e137816 */ /* 0x004fca00000000ff */
[----:B------:R0:W-:Y:S01]  /*102f70*/  @P6 STG.E.U8 desc[UR62][R26.64], R19 ;  /* 0x000000131a006986 */ /* 0x0001e2000c10113e */
[----:B------:R-:W-:Y:S02]  /*102f80*/  LOP3.LUT P6, RZ, R18, 0x1000, RZ, 0xc0, !PT ;  /* 0x0000100012ff7812 */ /* 0x000fe400078cc0ff */
[----:B0-----:R-:W-:-:S11]  /*102f90*/  PRMT R19, R14, 0x7771, RZ ;  /* 0x000077710e137816 */ /* 0x001fd600000000ff */
[----:B----4-:R0:W-:Y:S02]  /*102fa0*/  @P6 STG.E.U8 desc[UR62][R24.64], R19 ;  /* 0x0000001318006986 */ /* 0x0101e4000c10113e */
        /* <DEDUP_REMOVED lines=13> */
[----:B---3--:R0:W-:Y:S04]  /*103080*/  @P0 STG.E.U8 desc[UR62][R12.64], R19 ;  /* 0x000000130c000986 */ /* 0x0081e8000c10113e */
[----:B------:R-:W3:Y:S04]  /*103090*/  LDL.LU.64 R10, [R1+0xcb0] ;  /* 0x000cb000010a7983 */ /* 0x000ee80000300a00 */
[----:B0-----:R-:W2:Y:S04]  /*1030a0*/  LDL.LU.64 R12, [R1+0xca0] ;  /* 0x000ca000010c7983 */ /* 0x001ea80000300a00 */
        /* <DEDUP_REMOVED lines=11> */
[----:B------:R0:W-:Y:S04]  /*103160*/  @P2 STG.E.U8 desc[UR62][R12.64], R17 ;  /* 0x000000110c002986 */ /* 0x0001e8000c10113e */
[----:B0-----:R-:W3:Y:S04]  /*103170*/  LDL.LU.64 R12, [R1+0xc68] ;  /* 0x000c6800010c7983 */ /* 0x001ee80000300a00 */
[----:B------:R-:W2:Y:S04]  /*103180*/  LDL.LU R28, [R1+0x184] ;  /* 0x00018400011c7983 */ /* 0x000ea80000300800 */
[----:B------:R-:W2:Y:S04]  /*103190*/  LDL.LU.64 R20, [R1+0xc40] ;  /* 0x000c400001147983 */ /* 0x000ea80000300a00 */
[----:B--2---:R0:W-:Y:S04]  /*1031a0*/  STL.64 [R1+0x3740], R20 ;  /* 0x0037401401007387 */ /* 0x0041e80000100a00 */
[----:B0-----:R-:W2:Y:S01]  /*1031b0*/  LDL.LU.64 R20, [R1+0xc50] ;  /* 0x000c500001147983 */ /* 0x001ea20000300a00 */
[----:B------:R-:W-:-:S02]  /*1031c0*/  LOP3.LUT P6, RZ, R14, 0x10, RZ, 0xc0, !PT ;  /* 0x000000100eff7812 */ /* 0x000fc400078cc0ff */
[----:B------:R-:W-:-:S11]  /*1031d0*/  LOP3.LUT R18, R18, 0xffffffef, RZ, 0xc0, !PT ;  /* 0xffffffef12127812 */ /* 0x000fd600078ec0ff */
[----:B------:R-:W-:Y:S02]  /*1031e0*/  @P6 LOP3.LUT R18, R18, 0x10, RZ, 0xfc, !PT ;  /* 0x0000001012126812 */ /* 0x000fe400078efcff */
[----:B----4-:R-:W-:Y:S02]  /*1031f0*/  LOP3.LUT P6, RZ, R15, 0x4, RZ, 0xc0, !PT ;  /* 0x000000040fff7812 */ /* 0x010fe400078cc0ff */
        /* <DEDUP_REMOVED lines=43> */
[C---:B------:R-:W-:Y:S02]  /*1034b0*/  LOP3.LUT P6, RZ, R18.reuse, 0x400, RZ, 0xc0, !PT ;  /* 0x0000040012ff7812 */ /* 0x040fe400078cc0ff */
        /* <DEDUP_REMOVED lines=16> */
[C---:B------:R-:W-:Y:S02]  /*1035c0*/  LOP3.LUT P3, RZ, R15.reuse, 0x10, RZ, 0xc0, !PT ;  /* 0x000000100fff7812 */ /* 0x040fe4000786c0ff */
[C---:B------:R-:W-:Y:S02]  /*1035d0*/  LOP3.LUT P2, RZ, R14.reuse, 0x40, RZ, 0xc0, !PT ;  /* 0x000000400eff7812 */ /* 0x040fe4000784c0ff */
[----:B------:R-:W-:Y:S02]  /*1035e0*/  LOP3.LUT P1, RZ, R14, 0x80, RZ, 0xc0, !PT ;  /* 0x000000800eff7812 */ /* 0x000fe4000782c0ff */
        /* <DEDUP_REMOVED lines=23> */
[----:B---3--:R0:W-:Y:S04]  /*103760*/  @P0 STG.E.U8 desc[UR62][R12.64], R17 ;  /* 0x000000110c000986 */ /* 0x0081e8000c10113e */
[----:B0-----:R-:W3:Y:S04]  /*103770*/  LDL.LU.64 R12, [R1+0xbc8] ;  /* 0x000bc800010c7983 */ /* 0x001ee80000300a00 */
[----:B------:R-:W4:Y:S04]  /*103780*/  LDL.LU.64 R2, [R1+0xbb8] ;  /* 0x000bb80001027983 */ /* 0x000f280000300a00 */
[----:B------:R-:W3:Y:S04]  /*103790*/  LDL.LU.64 R4, [R1+0xbb0] ;  /* 0x000bb00001047983 */ /* 0x000ee80000300a00 */
[----:B------:R-:W3:Y:S01]  /*1037a0*/  LDL.LU R29, [R1+0x170] ;  /* 0x00017000011d7983 */ /* 0x000ee20000300800 */
[----:B------:R-:W-:-:S02]  /*1037b0*/  LOP3.LUT P6, RZ, R15, 0x1000, RZ, 0xc0, !PT ;  /* 0x000010000fff7812 */ /* 0x000fc400078cc0ff */
[----:B------:R-:W-:Y:S01]  /*1037c0*/  LOP3.LUT R16, R16, 0xefffffff, RZ, 0xc0, !PT ;  /* 0xefffffff10107812 */ /* 0x000fe200078ec0ff */
[----:B------:R-:W4:Y:S10]  /*1037d0*/  LDL.LU.64 R6, [R1+0xba0] ;  /* 0x000ba00001067983 */ /* 0x000f340000300a00 */
[----:B------:R-:W-:-:S02]  /*1037e0*/  @P6 LOP3.LUT R16, R16, 0x10000000, RZ, 0xfc, !PT ;  /* 0x1000000010106812 */ /* 0x000fc400078efcff */
        /* <DEDUP_REMOVED lines=16> */
[----:B------:R-:W-:Y:S02]  /*1038f0*/  LOP3.LUT P6, RZ, R14, 0x800, RZ, 0xc0, !PT ;  /* 0x000008000eff7812 */ /* 0x000fe400078cc0ff */
[----:B------:R-:W-:Y:S02]  /*103900*/  LOP3.LUT R18, R18, 0xfffffffb, RZ, 0xc0, !PT ;  /* 0xfffffffb12127812 */ /* 0x000fe400078ec0ff */
[----:B------:R-:W-:Y:S02]  /*103910*/  LOP3.LUT P2, RZ, R14, 0x100, RZ, 0xc0, !PT ;  /* 0x000001000eff7812 */ /* 0x000fe4000784c0ff */
[----:B------:R-:W-:-:S07]  /*103920*/  PRMT R17, R0, 0x7773, RZ ;  /* 0x0000777300117816 */ /* 0x000fce00000000ff */
[----:B------:R-:W-:Y:S02]  /*103930*/  @P6 LOP3.LUT R18, R18, 0x4, RZ, 0xfc, !PT ;  /* 0x0000000412126812 */ /* 0x000fe400078efcff */
[----:B------:R-:W-:Y:S02]  /*103940*/  LOP3.LUT P6, RZ, R14, 0x400, RZ, 0xc0, !PT ;  /* 0x000004000eff7812 */ /* 0x000fe400078cc0ff */
[----:B------:R-:W-:Y:S02]  /*103950*/  LOP3.LUT R18, R18, 0xfffffff7, RZ, 0xc0, !PT ;  /* 0xfffffff712127812 */ /* 0x000fe400078ec0ff */
[----:B------:R-:W-:-:S09]  /*103960*/  LOP3.LUT P0, RZ, R15, 0x80, RZ, 0xc0, !PT ;  /* 0x000000800fff7812 */ /* 0x000fd2000780c0ff */
[----:B------:R-:W-:Y:S02]  /*103970*/  @P6 LOP3.LUT R18, R18, 0x8, RZ, 0xfc, !PT ;  /* 0x0000000812126812 */ /* 0x000fe400078efcff */
[C---:B------:R-:W-:Y:S01]  /*103980*/  LOP3.LUT P6, RZ, R15.reuse, 0x100, RZ, 0xc0, !PT ;  /* 0x000001000fff7812 */ /* 0x040fe200078cc0ff */
[----:B--2---:R0:W-:Y:S01]  /*103990*/  @P3 STG.E.U8 desc[UR62][R10.64], R17 ;  /* 0x000000110a003986 */ /* 0x0041e2000c10113e */
[----:B------:R-:W-:-:S03]  /*1039a0*/  LOP3.LUT P3, RZ, R15, 0x2000, RZ, 0xc0, !PT ;  /* 0x000020000fff7812 */ /* 0x000fc6000786c0ff */
[----:B0-----:R-:W2:Y:S01]  /*1039b0*/  LDL.LU.64 R10, [R1+0xb98] ;  /* 0x000b9800010a7983 */ /* 0x001ea20000300a00 */
[----:B---3--:R-:W-:-:S05]  /*1039c0*/  PRMT R17, R29, 0x7770, RZ ;  /* 0x000077701d117816 */ /* 0x008fca00000000ff */
[----:B------:R0:W-:Y:S01]  /*1039d0*/  @P2 STG.E.U8 desc[UR62][R12.64], R17 ;  /* 0x000000110c002986 */ /* 0x0001e2000c10113e */
[----:B------:R-:W-:-:S03]  /*1039e0*/  LOP3.LUT P2, RZ, R15, 0x4000, RZ, 0xc0, !PT ;  /* 0x000040000fff7812 */ /* 0x000fc6000784c0ff */
[----:B0-----:R-:W3:Y:S04]  /*1039f0*/  LDL.LU.64 R12, [R1+0x5a8] ;  /* 0x0005a800010c7983 */ /* 0x001ee80000300a00 */
[----:B------:R-:W2:Y:S04]  /*103a00*/  LDL.LU R27, [R1+0x178] ;  /* 0x00017800011b7983 */ /* 0x000ea80000300800 */
[----:B------:R0:W-:Y:S04]  /*103a10*/  STL [R1+0x3730], R15 ;  /* 0x0037300f01007387 */ /* 0x0001e80000100800 */
[----:B0-----:R-:W2:Y:S04]  /*103a20*/  LDL.LU R15, [R1+0x174] ;  /* 0x00017400010f7983 */ /* 0x001ea80000300800 */
[----:B------:R-:W2:Y:S01]  /*103a30*/  LDL.LU.64 R20, [R1+0x588] ;  /* 0x0005880001147983 */ /* 0x000ea20000300a00 */
[----:B------:R-:W-:-:S02]  /*103a40*/  LOP3.LUT P1, RZ, R14, 0x200, RZ, 0xc0, !PT ;  /* 0x000002000eff7812 */ /* 0x000fc4000782c0ff */
[----:B------:R-:W-:-:S11]  /*103a50*/  PRMT R17, R29, 0x7771, RZ ;  /* 0x000077711d117816 */ /* 0x000fd600000000ff */
[----:B----4-:R0:W-:Y:S02]  /*103a60*/  @P1 STG.E.U8 desc[UR62][R2.64], R17 ;  /* 0x0000001102001986 */ /* 0x0101e4000c10113e */
[----:B0-----:R-:W-:-:S05]  /*103a70*/  PRMT R17, R29, 0x7772, RZ ;  /* 0x000077721d117816 */ /* 0x001fca00000000ff */
[----:B------:R0:W-:Y:S02]  /*103a80*/  @P0 STG.E.U8 desc[UR62][R4.64], R17 ;  /* 0x0000001104000986 */ /* 0x0001e4000c10113e */
[----:B0-----:R-:W-:Y:S02]  /*103a90*/  PRMT R17, R29, 0x7773, RZ ;  /* 0x000077731d117816 */ /* 0x001fe400000000ff */
[----:B--2---:R0:W-:Y:S04]  /*103aa0*/  STL.64 [R1+0x3738], R20 ;  /* 0x0037381401007387 */ /* 0x0041e80000100a00 */
[----:B0-----:R-:W2:Y:S04]  /*103ab0*/  LDL.LU.64 R20, [R1+0x5a0] ;  /* 0x0005a00001147983 */ /* 0x001ea80000300a00 */
[----:B------:R0:W-:Y:S01]  /*103ac0*/  @P6 STG.E.U8 desc[UR62][R6.64], R17 ;  /* 0x0000001106006986 */ /* 0x0001e2000c10113e */
[----:B------:R-:W-:-:S03]  /*103ad0*/  LOP3.LUT P6, RZ, R18, 0x8, RZ, 0xc0, !PT ;  /* 0x0000000812ff7812 */ /* 0x000fc600078cc0ff */
[----:B------:R-:W4:Y:S04]  /*103ae0*/  LDL.LU.64 R8, [R1+0x578] ;  /* 0x0005780001087983 */ /* 0x000f280000300a00 */
[----:B------:R-:W4:Y:S01]  /*103af0*/  LDL.LU.64 R22, [R1+0x570] ;  /* 0x0005700001167983 */ /* 0x000f220000300a00 */
[----:B0-----:R-:W-:-:S03]  /*103b00*/  PRMT R17, R15, 0x7770, RZ ;  /* 0x000077700f117816 */ /* 0x001fc600000000ff */
        /* <DEDUP_REMOVED lines=9> */
[----:B------:R-:W3:Y:S04]  /*103ba0*/  LDL.LU.64 R4, [R1+0x540] ;  /* 0x0005400001047983 */ /* 0x000ee80000300a00 */
[----:B------:R-:W3:Y:S01]  /*103bb0*/  LDL.LU R26, [R1+0x160] ;  /* 0x00016000011a7983 */ /* 0x000ee20000300800 */
[----:B0-----:R-:W-:-:S03]  /*103bc0*/  PRMT R17, R15, 0x7772, RZ ;  /* 0x000077720f117816 */ /* 0x001fc600000000ff */
[----:B------:R-:W3:Y:S04]  /*103bd0*/  LDL.LU.64 R6, [R1+0x520] ;  /* 0x0005200001067983 */ /* 0x000ee80000300a00 */
[----:B------:R-:W3:Y:S04]  /*103be0*/  LDL.LU.64 R10, [R1+0x508] ;  /* 0x00050800010a7983 */ /* 0x000ee80000300a00 */
[----:B------:R-:W3:Y:S04]  /*103bf0*/  LDL.LU.64 R12, [R1+0x500] ;  /* 0x00050000010c7983 */ /* 0x000ee80000300a00 */
[----:B--2---:R0:W-:Y:S01]  /*103c00*/  @P6 STG.E.U8 desc[UR62][R20.64], R17 ;  /* 0x0000001114006986 */ /* 0x0041e2000c10113e */
[----:B------:R-:W-:-:S03]  /*103c10*/  LOP3.LUT P6, RZ, R18, 0x1, RZ, 0xc0, !PT ;  /* 0x0000000112ff7812 */ /* 0x000fc600078cc0ff */
[----:B0-----:R-:W2:Y:S04]  /*103c20*/  LDL.LU.64 R20, [R1+0x3738] ;  /* 0x0037380001147983 */ /* 0x001ea80000300a00 */
[----:B------:R-:W2:Y:S01]  /*103c30*/  LDL.LU.64 R18, [R1+0x590] ;  /* 0x0005900001127983 */ /* 0x000ea20000300a00 */
[----:B------:R-:W-:Y:S02]  /*103c40*/  PRMT R17, R15, 0x7773, RZ ;  /* 0x000077730f117816 */ /* 0x000fe400000000ff */
[C---:B------:R-:W-:Y:S01]  /*103c50*/  LOP3.LUT P5, RZ, R14.reuse, 0x4000, RZ, 0xc0, !PT ;  /* 0x000040000eff7812 */ /* 0x040fe200078ac0ff */
[----:B------:R-:W3:Y:S01]  /*103c60*/  LDL.LU R15, [R1+0x3730] ;  /* 0x00373000010f7983 */ /* 0x000ee20000300800 */
[C---:B------:R-:W-:Y:S02]  /*103c70*/  LOP3.LUT P4, RZ, R14.reuse, 0x8000, RZ, 0xc0, !PT ;  /* 0x000080000eff7812 */ /* 0x040fe4000788c0ff */
[----:B------:R-:W-:-:S02]  /*103c80*/  LOP3.LUT P1, RZ, R14, 0x10000, RZ, 0xc0, !PT ;  /* 0x000100000eff7812 */ /* 0x000fc4000782c0ff */
        /* <DEDUP_REMOVED lines=19> */
[----:B---3--:R0:W-:Y:S02]  /*103dc0*/  @P3 STG.E.U8 desc[UR62][R4.64], R17 ;  /* 0x0000001104003986 */ /* 0x0081e4000c10113e */
        /* <DEDUP_REMOVED lines=18> */
[----:B0-----:R-:W-:-:S02]  /*103ef0*/  PRMT R17, R26, 0x7773, RZ ;  /* 0x000077731a117816 */ /* 0x001fc400000000ff */
[----:B------:R-:W2:Y:S04]  /*103f00*/  LDL.LU.64 R10, [R1+0x498] ;  /* 0x00049800010a7983 */ /* 0x000ea80000300a00 */
[----:B---3--:R0:W-:Y:S04]  /*103f10*/  @P2 STG.E.U8 desc[UR62][R12.64], R17 ;  /* 0x000000110c002986 */ /* 0x0081e8000c10113e */
[----:B0-----:R-:W3:Y:S01]  /*103f20*/  LDL.LU.64 R12, [R1+0x478] ;  /* 0x00047800010c7983 */ /* 0x001ee20000300a00 */
        /* <DEDUP_REMOVED lines=66> */
[----:B------:R-:W-:Y:S02]  /*104350*/  LOP3.LUT P3, RZ, R14, 0x2000000, RZ, 0xc0, !PT ;  /* 0x020000000eff7812 */ /* 0x000fe4000786c0ff */
        /* <DEDUP_REMOVED lines=22> */
[----:B------:R2:W-:Y:S02]  /*1044c0*/  @P1 STG.E.U8 desc[UR62][R6.64], R17 ;  /* 0x0000001106001986 */ /* 0x0005e4000c10113e */
[----:B--2---:R-:W-:-:S02]  /*1044d0*/  PRMT R17, R0, 0x7770, RZ ;  /* 0x0000777000117816 */ /* 0x004fc400000000ff */
[----:B------:R-:W2:Y:S04]  /*1044e0*/  LDL.LU.64 R6, [R1+0xb90] ;  /* 0x000b900001067983 */ /* 0x000ea80000300a00 */
[----:B------:R0:W-:Y:S04]  /*1044f0*/  @P0 STG.E.U8 desc[UR62][R10.64], R17 ;  /* 0x000000110a000986 */ /* 0x0001e8000c10113e */
[----:B0-----:R-:W4:Y:S01]  /*104500*/  LDL.LU.64 R10, [R1+0xba8] ;  /* 0x000ba800010a7983 */ /* 0x001f220000300a00 */
[----:B------:R-:W-:Y:S02]  /*104510*/  LOP3.LUT R16, R16, 0xffffefff, RZ, 0xc0, !PT ;  /* 0xffffefff10107812 */ /* 0x000fe400078ec0ff */
[----:B------:R-:W-:Y:S01]  /*104520*/  LOP3.LUT P3, RZ, R14, 0x8000000, RZ, 0xc0, !PT ;  /* 0x080000000eff7812 */ /* 0x000fe2000786c0ff */
[----:B------:R-:W4:Y:S01]  /*104530*/  LDL.LU.64 R2, [R1+0xbc0] ;  /* 0x000bc00001027983 */ /* 0x000f220000300a00 */
[----:B------:R-:W-:-:S02]  /*104540*/  LOP3.LUT P2, RZ, R15, 0x2000000, RZ, 0xc0, !PT ;  /* 0x020000000fff7812 */ /* 0x000fc4000784c0ff */
[----:B------:R-:W-:Y:S01]  /*104550*/  PRMT R17, R0, 0x7771, RZ ;  /* 0x0000777100117816 */ /* 0x000fe200000000ff */
[----:B------:R-:W4:Y:S01]  /*104560*/  LDL.LU.64 R28, [R1+0xbe8] ;  /* 0x000be800011c7983 */ /* 0x000f220000300a00 */
[C---:B------:R-:W-:Y:S02]  /*104570*/  LOP3.LUT P1, RZ, R15.reuse, 0x4000000, RZ, 0xc0, !PT ;  /* 0x040000000fff7812 */ /* 0x040fe4000782c0ff */
[----:B------:R-:W-:Y:S01]  /*104580*/  LOP3.LUT P5, RZ, R15, 0x80000000, RZ, 0xc0, !PT ;  /* 0x800000000fff7812 */ /* 0x000fe200078ac0ff */
[----:B------:R-:W4:Y:S01]  /*104590*/  LDL.LU.64 R4, [R1+0xc00] ;  /* 0x000c000001047983 */ /* 0x000f220000300a00 */
        /* <DEDUP_REMOVED lines=19> */
[----:B--2---:R0:W-:Y:S10]  /*1046d0*/  @P3 STG.E.U8 desc[UR62][R6.64], R17 ;  /* 0x0000001106003986 */ /* 0x0041f4000c10113e */
[----:B------:R-:W-:-:S02]  /*1046e0*/  @P6 LOP3.LUT R16, R16, 0x40000, RZ, 0xfc, !PT ;  /* 0x0004000010106812 */ /* 0x000fc400078efcff */
[----:B------:R-:W-:Y:S01]  /*1046f0*/  LOP3.LUT P6, RZ, R15, 0x8000000, RZ, 0xc0, !PT ;  /* 0x080000000fff7812 */ /* 0x000fe200078cc0ff */
[----:B0-----:R-:W2:Y:S01]  /*104700*/  LDL.LU.64 R6, [R1+0xc18] ;  /* 0x000c180001067983 */ /* 0x001ea20000300a00 */
[----:B------:R-:W-:-:S03]  /*104710*/  PRMT R15, R0, 0x7772, RZ ;  /* 0x00007772000f7816 */ /* 0x000fc600000000ff */
[----:B------:R-:W3:Y:S04]  /*104720*/  LDL.LU R17, [R1+0x158] ;  /* 0x0001580001117983 */ /* 0x000ee80000300800 */
[----:B------:R-:W2:Y:S04]  /*104730*/  LDL.LU R27, [R1+0x15c] ;  /* 0x00015c00011b7983 */ /* 0x000ea80000300800 */
[----:B----4-:R0:W-:Y:S04]  /*104740*/  @P2 STG.E.U8 desc[UR62][R10.64], R15 ;  /* 0x0000000f0a002986 */ /* 0x0101e8000c10113e */
[----:B0-----:R-:W4:Y:S04]  /*104750*/  LDL.LU.64 R10, [R1+0xc30] ;  /* 0x000c3000010a7983 */ /* 0x001f280000300a00 */
[----:B------:R-:W2:Y:S04]  /*104760*/  LDL.LU.64 R18, [R1+0xc78] ;  /* 0x000c780001127983 */ /* 0x000ea80000300a00 */
[----:B--2---:R0:W-:Y:S04]  /*104770*/  STL.64 [R1+0x3708], R18 ;  /* 0x0037081201007387 */ /* 0x0041e80000100a00 */
[----:B0-----:R-:W2:Y:S01]  /*104780*/  LDL.LU.64 R18, [R1+0xc60] ;  /* 0x000c600001127983 */ /* 0x001ea20000300a00 */
[----:B------:R-:W-:-:S02]  /*104790*/  LOP3.LUT P0, RZ, R14, 0x10000000, RZ, 0xc0, !PT ;  /* 0x100000000eff7812 */ /* 0x000fc4000780c0ff */
[----:B------:R-:W-:Y:S02]  /*1047a0*/  LOP3.LUT R16, R16, 0xfff7ffff, RZ, 0xc0, !PT ;  /* 0xfff7ffff10107812 */ /* 0x000fe400078ec0ff */
[----:B------:R-:W-:Y:S02]  /*1047b0*/  PRMT R15, R0, 0x7773, RZ ;  /* 0x00007773000f7816 */ /* 0x000fe400000000ff */
[----:B------:R-:W-:Y:S02]  /*1047c0*/  @P6 LOP3.LUT R16, R16, 0x80000, RZ, 0xfc, !PT ;  /* 0x0008000010106812 */ /* 0x000fe400078efcff */
[----:B------:R-:W-:Y:S01]  /*1047d0*/  LOP3.LUT P6, RZ, R14, 0x20000000, RZ, 0xc0, !PT ;  /* 0x200000000eff7812 */ /* 0x000fe200078cc0ff */
[----:B------:R3:W-:Y:S02]  /*1047e0*/  @P1 STG.E.U8 desc[UR62][R2.64], R15 ;  /* 0x0000000f02001986 */ /* 0x0007e4000c10113e */
[----:B---3--:R-:W-:-:S05]  /*1047f0*/  PRMT R15, R17, 0x7770, RZ ;  /* 0x00007770110f7816 */ /* 0x008fca00000000ff */
[----:B------:R0:W-:Y:S02]  /*104800*/  @P0 STG.E.U8 desc[UR62][R28.64], R15 ;  /* 0x0000000f1c000986 */ /* 0x0001e4000c10113e */
[----:B0-----:R-:W-:Y:S02]  /*104810*/  PRMT R15, R17, 0x7771, RZ ;  /* 0x00007771110f7816 */ /* 0x001fe400000000ff */
[----:B--2---:R0:W-:Y:S04]  /*104820*/  STL.64 [R1+0x3710], R18 ;  /* 0x0037101201007387 */ /* 0x0041e80000100a00 */
[----:B0-----:R-:W2:Y:S04]  /*104830*/  LDL.LU.64 R18, [R1+0xc48] ;  /* 0x000c480001127983 */ /* 0x001ea80000300a00 */
[----:B------:R0:W-:Y:S01]  /*104840*/  @P6 STG.E.U8 desc[UR62][R4.64], R15 ;  /* 0x0000000f04006986 */ /* 0x0001e2000c10113e */
[----:B------:R-:W-:-:S03]  /*104850*/  LOP3.LUT P6, RZ, R16, 0x80000, RZ, 0xc0, !PT ;  /* 0x0008000010ff7812 */ /* 0x000fc600078cc0ff */
[----:B------:R-:W3:Y:S04]  /*104860*/  LDL.LU.64 R20, [R1+0xc90] ;  /* 0x000c900001147983 */ /* 0x000ee80000300a00 */
[----:B------:R-:W3:Y:S01]  /*104870*/  LDL.LU R26, [R1+0x140] ;  /* 0x00014000011a7983 */ /* 0x000ee20000300800 */
[----:B0-----:R-:W-:-:S03]  /*104880*/  PRMT R15, R17, 0x7772, RZ ;  /* 0x00007772110f7816 */ /* 0x001fc600000000ff */
[----:B------:R-:W3:Y:S04]  /*104890*/  LDL.LU.64 R8, [R1+0xca8] ;  /* 0x000ca80001087983 */ /* 0x000ee80000300a00 */
[----:B------:R0:W-:Y:S01]  /*1048a0*/  @P6 STG.E.U8 desc[UR62][R6.64], R15 ;  /* 0x0000000f06006986 */ /* 0x0001e2000c10113e */
[----:B------:R-:W-:-:S03]  /*1048b0*/  LOP3.LUT P6, RZ, R16, 0x40000, RZ, 0xc0, !PT ;  /* 0x0004000010ff7812 */ /* 0x000fc600078cc0ff */
[----:B------:R-:W3:Y:S04]  /*1048c0*/  LDL.LU.64 R22, [R1+0xcc0] ;  /* 0x000cc00001167983 */ /* 0x000ee80000300a00 */
[----:B------:R-:W3:Y:S01]  /*1048d0*/  LDL.LU R0, [R1+0x144] ;  /* 0x0001440001007983 */ /* 0x000ee20000300800 */
[----:B0-----:R-:W-:-:S03]  /*1048e0*/  PRMT R15, R17, 0x7773, RZ ;  /* 0x00007773110f7816 */ /* 0x001fc600000000ff */
[----:B------:R-:W3:Y:S04]  /*1048f0*/  LDL.LU.64 R24, [R1+0xcd8] ;  /* 0x000cd80001187983 */ /* 0x000ee80000300a00 */
[----:B----4-:R0:W-:Y:S01]  /*104900*/  @P6 STG.E.U8 desc[UR62][R10.64], R15 ;  /* 0x0000000f0a006986 */ /* 0x0101e2000c10113e */
[----:B------:R-:W-:-:S03]  /*104910*/  LOP3.LUT P6, RZ, R16, 0x20000, RZ, 0xc0, !PT ;  /* 0x0002000010ff7812 */ /* 0x000fc600078cc0ff */
[----:B------:R-:W4:Y:S04]  /*104920*/  LDL.LU.64 R2, [R1+0xcf0] ;  /* 0x000cf00001027983 */ /* 0x000f280000300a00 */
        /* <DEDUP_REMOVED lines=41> */
[----:B0-----:R-:W3:Y:S04]  /*104bc0*/  LDL.LU.64 R10, [R1+0xd40] ;  /* 0x000d4000010a7983 */ /* 0x001ee80000300a00 */
[----:B------:R-:W4:Y:S04]  /*104bd0*/  LDL.LU.64 R24, [R1+0xd48] ;  /* 0x000d480001187983 */ /* 0x000f280000300a00 */
[----:B------:R-:W2:Y:S01]  /*104be0*/  LDL.LU R0, [R1+0x148] ;  /* 0x0001480001007983 */ /* 0x000ea20000300800 */
[----:B------:R-:W-:-:S02]  /*104bf0*/  LOP3.LUT P3, RZ, R13, 0x10, RZ, 0xc0, !PT ;  /* 0x000000100dff7812 */ /* 0x000fc4000786c0ff */
[----:B------:R-:W-:Y:S01]  /*104c00*/  LOP3.LUT P2, RZ, R13, 0x20, RZ, 0xc0, !PT ;  /* 0x000000200dff7812 */ /* 0x000fe2000784c0ff */
[----:B------:R-:W3:Y:S04]  /*104c10*/  LDL.LU.64 R28, [R1+0xd50] ;  /* 0x000d5000011c7983 */ /* 0x000ee80000300a00 */
[----:B------:R-:W3:Y:S04]  /*104c20*/  LDL.LU.64 R4, [R1+0xd58] ;  /* 0x000d580001047983 */ /* 0x000ee80000300a00 */
[----:B------:R-:W3:Y:S01]  /*104c30*/  LDL.LU R17, [R1+0x14c] ;  /* 0x00014c0001117983 */ /* 0x000ee20000300800 */
[----:B--2---:R-:W-:-:S05]  /*104c40*/  PRMT R15, R0, 0x7770, RZ ;  /* 0x00007770000f7816 */ /* 0x004fca00000000ff */
[----:B------:R0:W-:Y:S02]  /*104c50*/  @P3 STG.E.U8 desc[UR62][R6.64], R15 ;  /* 0x0000000f06003986 */ /* 0x0001e4000c10113e */
[----:B0-----:R-:W-:Y:S02]  /*104c60*/  PRMT R15, R0, 0x7771, RZ ;  /* 0x00007771000f7816 */ /* 0x001fe400000000ff */
[----:B------:R-:W2:Y:S04]  /*104c70*/  LDL.LU.64 R6, [R1+0xd60] ;  /* 0x000d600001067983 */ /* 0x000ea80000300a00 */
[----:B---3--:R0:W-:Y:S04]  /*104c80*/  @P2 STG.E.U8 desc[UR62][R10.64], R15 ;  /* 0x0000000f0a002986 */ /* 0x0081e8000c10113e */
        /* <DEDUP_REMOVED lines=26> */
[----:B------:R-:W2:Y:S01]  /*104e30*/  LDL.LU.64 R20, [R1+0xd88] ;  /* 0x000d880001147983 */ /* 0x000ea20000300a00 */
[----:B------:R-:W-:Y:S02]  /*104e40*/  LOP3.LUT R16, R16, 0xfffffbff, RZ, 0xc0, !PT ;  /* 0xfffffbff10107812 */ /* 0x000fe400078ec0ff */
[----:B------:R-:W-:Y:S01]  /*104e50*/  LOP3.LUT P1, RZ, R12, 0x8, RZ, 0xc0, !PT ;  /* 0x000000080cff7812 */ /* 0x000fe2000782c0ff */
[----:B------:R-:W2:Y:S08]  /*104e60*/  LDL.LU.64 R8, [R1+0xd90] ;  /* 0x000d900001087983 */ /* 0x000eb00000300a00 */
[----:B------:R-:W-:-:S02]  /*104e70*/  @P6 LOP3.LUT R16, R16, 0x400, RZ, 0xfc, !PT ;  /* 0x0000040010106812 */ /* 0x000fc400078efcff */
[----:B------:R-:W-:Y:S02]  /*104e80*/  LOP3.LUT P6, RZ, R13, 0x80, RZ, 0xc0, !PT ;  /* 0x000000800dff7812 */ /* 0x000fe400078cc0ff */
[----:B------:R-:W-:Y:S02]  /*104e90*/  LOP3.LUT P0, RZ, R12, 0x10, RZ, 0xc0, !PT ;  /* 0x000000100cff7812 */ /* 0x000fe4000780c0ff */
[----:B------:R-:W-:Y:S02]  /*104ea0*/  LOP3.LUT R16, R16, 0xfffff7ff, RZ, 0xc0, !PT ;  /* 0xfffff7ff10107812 */ /* 0x000fe400078ec0ff */
[----:B------:R-:W-:-:S05]  /*104eb0*/  PRMT R15, R0, 0x7772, RZ ;  /* 0x00007772000f7816 */ /* 0x000fca00000000ff */
[----:B----4-:R0:W-:Y:S02]  /*104ec0*/  @P1 STG.E.U8 desc[UR62][R24.64], R15 ;  /* 0x0000000f18001986 */ /* 0x0101e4000c10113e */
[----:B------:R-:W-:Y:S02]  /*104ed0*/  @P6 LOP3.LUT R16, R16, 0x800, RZ, 0xfc, !PT ;  /* 0x0000080010106812 */ /* 0x000fe400078efcff */
[----:B------:R-:W-:Y:S02]  /*104ee0*/  LOP3.LUT P6, RZ, R13, 0x40, RZ, 0xc0, !PT ;  /* 0x000000400dff7812 */ /* 0x000fe400078cc0ff */
[----:B0-----:R-:W-:Y:S02]  /*104ef0*/  PRMT R15, R0, 0x7773, RZ ;  /* 0x00007773000f7816 */ /* 0x001fe400000000ff */
[----:B------:R-:W4:Y:S04]  /*104f00*/  LDL.LU R0, [R1+0x134] ;  /* 0x0001340001007983 */ /* 0x000f280000300800 */
        /* <DEDUP_REMOVED lines=8> */
[----:B------:R-:W4:Y:S01]  /*104f90*/  LDL.LU R3, [R1+0x138] ;  /* 0x0001380001037983 */ /* 0x000f220000300800 */
[----:B0-----:R-:W-:-:S03]  /*104fa0*/  PRMT R15, R17, 0x7771, RZ ;  /* 0x00007771110f7816 */ /* 0x001fc600000000ff */
[----:B------:R-:W4:Y:S04]  /*104fb0*/  LDL.LU.64 R4, [R1+0xdb8] ;  /* 0x000db80001047983 */ /* 0x000f280000300a00 */
        /* <DEDUP_REMOVED lines=30> */
[----:B----4-:R-:W-:-:S11]  /*1051a0*/  PRMT R15, R0, 0x7770, RZ ;  /* 0x00007770000f7816 */ /* 0x010fd600000000ff */
        /* <DEDUP_REMOVED lines=19> */
[----:B------:R-:W-:Y:S01]  /*1052e0*/  LOP3.LUT P2, RZ, R13, 0x4000, RZ, 0xc0, !PT ;  /* 0x000040000dff7812 */ /* 0x000fe2000784c0ff */
[----:B------:R-:W4:Y:S01]  /*1052f0*/  LDL.LU.64 R28, [R1+0xdf0] ;  /* 0x000df000011c7983 */ /* 0x000f220000300a00 */
[----:B------:R-:W-:-:S03]  /*105300*/  PRMT R15, R3, 0x7773, RZ ;  /* 0x00007773030f7816 */ /* 0x000fc600000000ff */
[----:B------:R-:W4:Y:S04]  /*105310*/  LDL.LU.64 R4, [R1+0xdf8] ;  /* 0x000df80001047983 */ /* 0x000f280000300a00 */
[----:B------:R-:W4:Y:S04]  /*105320*/  LDL.LU R0, [R1+0x120] ;  /* 0x0001200001007983 */ /* 0x000f280000300800 */
[----:B--2---:R0:W-:Y:S04]  /*105330*/  @P3 STG.E.U8 desc[UR62][R6.64], R15 ;  /* 0x0000000f06003986 */ /* 0x0041e8000c10113e */
[----:B0-----:R-:W2:Y:S01]  /*105340*/  LDL.LU.64 R6, [R1+0xe00] ;  /* 0x000e000001067983 */ /* 0x001ea20000300a00 */
[----:B---3--:R-:W-:-:S05]  /*105350*/  PRMT R15, R26, 0x7770, RZ ;  /* 0x000077701a0f7816 */ /* 0x008fca00000000ff */
[----:B------:R0:W-:Y:S04]  /*105360*/  @P2 STG.E.U8 desc[UR62][R10.64], R15 ;  /* 0x0000000f0a002986 */ /* 0x0001e8000c10113e */
        /* <DEDUP_REMOVED lines=21> */
[C---:B------:R-:W-:Y:S01]  /*1054c0*/  LOP3.LUT P6, RZ, R13.reuse, 0x20000, RZ, 0xc0, !PT ;  /* 0x000200000dff7812 */ /* 0x040fe200078cc0ff */
[----:B------:R-:W3:Y:S01]  /*1054d0*/  LDL.LU R2, [R1+0x124] ;  /* 0x0001240001027983 */ /* 0x000ee20000300800 */
[----:B------:R-:W-:Y:S02]  /*1054e0*/  LOP3.LUT R16, R16, 0xfffffffb, RZ, 0xc0, !PT ;  /* 0xfffffffb10107812 */ /* 0x000fe400078ec0ff */
[C---:B------:R-:W-:Y:S01]  /*1054f0*/  LOP3.LUT P1, RZ, R13.reuse, 0x8000, RZ, 0xc0, !PT ;  /* 0x000080000dff7812 */ /* 0x040fe2000782c0ff */
[----:B------:R-:W3:Y:S01]  /*105500*/  LDL.LU.64 R18, [R1+0xe20] ;  /* 0x000e200001127983 */ /* 0x000ee20000300a00 */
[----:B------:R-:W-:Y:S02]  /*105510*/  LOP3.LUT P0, RZ, R12, 0x2000, RZ, 0xc0, !PT ;  /* 0x000020000cff7812 */ /* 0x000fe4000780c0ff */
[----:B------:R-:W-:Y:S01]  /*105520*/  PRMT R15, R26, 0x7771, RZ ;  /* 0x000077711a0f7816 */ /* 0x000fe200000000ff */
[----:B------:R-:W3:Y:S04]  /*105530*/  LDL.LU.64 R20, [R1+0xe28] ;  /* 0x000e280001147983 */ /* 0x000ee80000300a00 */
[----:B------:R-:W-:Y:S01]  /*105540*/  @P6 LOP3.LUT R16, R16, 0x4, RZ, 0xfc, !PT ;  /* 0x0000000410106812 */ /* 0x000fe200078efcff */
[----:B------:R-:W3:Y:S01]  /*105550*/  LDL.LU R3, [R1+0x128] ;  /* 0x0001280001037983 */ /* 0x000ee20000300800 */
[----:B------:R-:W-:-:S02]  /*105560*/  LOP3.LUT P6, RZ, R13, 0x10000, RZ, 0xc0, !PT ;  /* 0x000100000dff7812 */ /* 0x000fc400078cc0ff */
[----:B------:R-:W-:Y:S01]  /*105570*/  LOP3.LUT R16, R16, 0xfffffff7, RZ, 0xc0, !PT ;  /* 0xfffffff710107812 */ /* 0x000fe200078ec0ff */
[----:B----4-:R0:W-:Y:S04]  /*105580*/  @P1 STG.E.U8 desc[UR62][R22.64], R15 ;  /* 0x0000000f16001986 */ /* 0x0101e8000c10113e */
        /* <DEDUP_REMOVED lines=10> */
[----:B------:R-:W4:Y:S01]  /*105630*/  LDL.LU.64 R24, [R1+0xe48] ;  /* 0x000e480001187983 */ /* 0x000f220000300a00 */
[----:B0-----:R-:W-:-:S03]  /*105640*/  PRMT R15, R0, 0x7770, RZ ;  /* 0x00007770000f7816 */ /* 0x001fc600000000ff */
[----:B------:R-:W4:Y:S06]  /*105650*/  LDL.LU.64 R28, [R1+0xe50] ;  /* 0x000e5000011c7983 */ /* 0x000f2c0000300a00 */
[----:B------:R0:W-:Y:S01]  /*105660*/  @P6 STG.E.U8 desc[UR62][R4.64], R15 ;  /* 0x0000000f04006986 */ /* 0x0001e2000c10113e */
[----:B------:R-:W-:Y:S02]  /*105670*/  LOP3.LUT P6, RZ, R16, 0x4, RZ, 0xc0, !PT ;  /* 0x0000000410ff7812 */ /* 0x000fe400078cc0ff */
[----:B0-----:R-:W-:Y:S01]  /*105680*/  PRMT R15, R0, 0x7771, RZ ;  /* 0x00007771000f7816 */ /* 0x001fe200000000ff */
[----:B------:R-:W4:Y:S10]  /*105690*/  LDL.LU.64 R4, [R1+0xe58] ;  /* 0x000e580001047983 */ /* 0x000f340000300a00 */
[----:B--2---:R0:W-:Y:S01]  /*1056a0*/  @P6 STG.E.U8 desc[UR62][R6.64], R15 ;  /* 0x0000000f06006986 */ /* 0x0041e2000c10113e */
[----:B------:R-:W-:-:S02]  /*1056b0*/  LOP3.LUT P6, RZ, R16, 0x2, RZ, 0xc0, !PT ;  /* 0x0000000210ff7812 */ /* 0x000fc400078cc0ff */
[----:B0-----:R-:W-:Y:S01]  /*1056c0*/  PRMT R15, R0, 0x7772, RZ ;  /* 0x00007772000f7816 */ /* 0x001fe200000000ff */
[----:B------:R-:W2:Y:S10]  /*1056d0*/  LDL.LU.64 R6, [R1+0xe60] ;  /* 0x000e600001067983 */ /* 0x000eb40000300a00 */
[----:B---3--:R0:W-:Y:S04]  /*1056e0*/  @P6 STG.E.U8 desc[UR62][R10.64], R15 ;  /* 0x0000000f0a006986 */ /* 0x0081e8000c10113e */
[----:B0-----:R-:W3:Y:S01]  /*1056f0*/  LDL.LU.64 R10, [R1+0x36f0] ;  /* 0x0036f000010a7983 */ /* 0x001ee20000300a00 */
[----:B------:R-:W-:-:S03]  /*105700*/  LOP3.LUT P6, RZ, R16, 0x1, RZ, 0xc0, !PT ;  /* 0x0000000110ff7812 */ /* 0x000fc600078cc0ff */
[----:B------:R-:W2:Y:S01]  /*105710*/  LDL.LU.64 R16, [R1+0xe18] ;  /* 0x000e180001107983 */ /* 0x000ea20000300a00 */
[----:B------:R-:W-:-:S03]  /*105720*/  PRMT R15, R0, 0x7773, RZ ;  /* 0x00007773000f7816 */ /* 0x000fc600000000ff */
[----:B------:R-:W2:Y:S01]  /*105730*/  LDL.LU R0, [R1+0x36e8] ;  /* 0x0036e80001007983 */ /* 0x000ea20000300800 */
[C---:B------:R-:W-:Y:S02]  /*105740*/  LOP3.LUT P5, RZ, R13.reuse, 0x100000, RZ, 0xc0, !PT ;  /* 0x001000000dff7812 */ /* 0x040fe400078ac0ff */
[----:B------:R-:W-:Y:S02]  /*105750*/  LOP3.LUT P4, RZ, R13, 0x200000, RZ, 0xc0, !PT ;  /* 0x002000000dff7812 */ /* 0x000fe4000788c0ff */
[----:B------:R-:W-:Y:S01]  /*105760*/  LOP3.LUT P3, RZ, R12, 0x80000, RZ, 0xc0, !PT ;  /* 0x000800000cff7812 */ /* 0x000fe2000786c0ff */
[----:B---3--:R0:W-:Y:S04]  /*105770*/  @P6 STG.E.U8 desc[UR62][R10.64], R15 ;  /* 0x0000000f0a006986 */ /* 0x0081e8000c10113e */
[----:B0-----:R-:W3:Y:S01]  /*105780*/  LDL.LU.64 R10, [R1+0x36e0] ;  /* 0x0036e000010a7983 */ /* 0x001ee20000300a00 */
[----:B------:R-:W-:-:S02]  /*105790*/  LOP3.LUT P6, RZ, R14, 0x80000000, RZ, 0xc0, !PT ;  /* 0x800000000eff7812 */ /* 0x000fc400078cc0ff */
[----:B------:R-:W-:-:S11]  /*1057a0*/  PRMT R15, R2, 0x7770, RZ ;  /* 0x00007770020f7816 */ /* 0x000fd600000000ff */
        /* <DEDUP_REMOVED lines=9> */
[----:B----4-:R0:W-:Y:S01]  /*105840*/  @P6 STG.E.U8 desc[UR62][R8.64], R15 ;  /* 0x0000000f08006986 */ /* 0x0101e2000c10113e */
[----:B------:R-:W-:Y:S02]  /*105850*/  LOP3.LUT P2, RZ, R12, 0x100000, RZ, 0xc0, !PT ;  /* 0x001000000cff7812 */ /* 0x000fe4000784c0ff */
[----:B0-----:R-:W-:-:S05]  /*105860*/  PRMT R15, R3, 0x7770, RZ ;  /* 0x00007770030f7816 */ /* 0x001fca00000000ff */
[----:B------:R0:W-:Y:S01]  /*105870*/  @P5 STG.E.U8 desc[UR62][R22.64], R15 ;  /* 0x0000000f16005986 */ /* 0x0001e2000c10113e */
[----:B------:R-:W-:Y:S02]  /*105880*/  LOP3.LUT P1, RZ, R13, 0x400000, RZ, 0xc0, !PT ;  /* 0x004000000dff7812 */ /* 0x000fe4000782c0ff */
[----:B0-----:R-:W-:-:S05]  /*105890*/  PRMT R15, R3, 0x7771, RZ ;  /* 0x00007771030f7816 */ /* 0x001fca00000000ff */
[----:B------:R0:W-:Y:S01]  /*1058a0*/  @P4 STG.E.U8 desc[UR62][R26.64], R15 ;  /* 0x0000000f1a004986 */ /* 0x0001e2000c10113e */
[----:B------:R-:W-:Y:S02]  /*1058b0*/  LOP3.LUT P0, RZ, R13, 0x800000, RZ, 0xc0, !PT ;  /* 0x008000000dff7812 */ /* 0x000fe4000780c0ff */
[C---:B0-----:R-:W-:Y:S01]  /*1058c0*/  PRMT R15, R3.reuse, 0x7772, RZ ;  /* 0x00007772030f7816 */ /* 0x041fe200000000ff */
[----:B------:R-:W2:Y:S04]  /*1058d0*/  LDL.LU.64 R26, [R1+0xe68] ;  /* 0x000e6800011a7983 */ /* 0x000ea80000300a00 */
[----:B------:R0:W-:Y:S02]  /*1058e0*/  @P3 STG.E.U8 desc[UR62][R24.64], R15 ;  /* 0x0000000f18003986 */ /* 0x0001e4000c10113e */
[----:B0-----:R-:W-:-:S05]  /*1058f0*/  PRMT R15, R3, 0x7773, RZ ;  /* 0x00007773030f7816 */ /* 0x001fca00000000ff */
[----:B------:R3:W-:Y:S02]  /*105900*/  @P2 STG.E.U8 desc[UR62][R28.64], R15 ;  /* 0x0000000f1c002986 */ /* 0x0007e4000c10113e */
[----:B---3--:R-:W-:-:S05]  /*105910*/  PRMT R15, R10, 0x7770, RZ ;  /* 0x000077700a0f7816 */ /* 0x008fca00000000ff */
        /* <DEDUP_REMOVED lines=12> */
[----:B--2---:R0:W-:Y:S02]  /*1059e0*/  @P3 STG.E.U8 desc[UR62][R26.64], R15 ;  /* 0x0000000f1a003986 */ /* 0x0041e4000c10113e */
[----:B0-----:R-:W-:-:S02]  /*1059f0*/  PRMT R15, R10, 0x7773, RZ ;  /* 0x000077730a0f7816 */ /* 0x001fc400000000ff */
[----:B------:R-:W2:Y:S04]  /*105a00*/  LDL.LU R10, [R1+0x36d8] ;  /* 0x0036d800010a7983 */ /* 0x000ea80000300800 */
[----:B---3--:R0:W-:Y:S04]  /*105a10*/  @P2 STG.E.U8 desc[UR62][R6.64], R15 ;  /* 0x0000000f06002986 */ /* 0x0081e8000c10113e */
[----:B0-----:R-:W3:Y:S04]  /*105a20*/  LDL.LU.64 R6, [R1+0xe98] ;  /* 0x000e980001067983 */ /* 0x001ee80000300a00 */
[----:B------:R-:W2:Y:S04]  /*105a30*/  LDL.LU R15, [R1+0x114] ;  /* 0x00011400010f7983 */ /* 0x000ea80000300800 */
        /* <DEDUP_REMOVED lines=24> */
[C---:B------:R-:W-:Y:S02]  /*105bc0*/  LOP3.LUT P6, RZ, R13.reuse, 0x4000000, RZ, 0xc0, !PT ;  /* 0x040000000dff7812 */ /* 0x040fe400078cc0ff */
[C---:B------:R-:W-:Y:S02]  /*105bd0*/  LOP3.LUT P1, RZ, R13.reuse, 0x1000000, RZ, 0xc0, !PT ;  /* 0x010000000dff7812 */ /* 0x040fe4000782c0ff */
[C---:B------:R-:W-:Y:S02]  /*105be0*/  LOP3.LUT P0, RZ, R13.reuse, 0x2000000, RZ, 0xc0, !PT ;  /* 0x020000000dff7812 */ /* 0x040fe4000780c0ff */
[----:B------:R-:W-:Y:S02]  /*105bf0*/  LOP3.LUT R14, R14, 0xfbffffff, RZ, 0xc0, !PT ;  /* 0xfbffffff0e0e7812 */ /* 0x000fe400078ec0ff */
[C---:B------:R-:W-:Y:S02]  /*105c00*/  LOP3.LUT P4, RZ, R13.reuse, 0x40000000, RZ, 0xc0, !PT ;  /* 0x400000000dff7812 */ /* 0x040fe4000788c0ff */
[----:B------:R-:W-:Y:S01]  /*105c10*/  LOP3.LUT P3, RZ, R13, 0x80000000, RZ, 0xc0, !PT ;  /* 0x800000000dff7812 */ /* 0x000fe2000786c0ff */
[----:B------:R-:W2:Y:S02]  /*105c20*/  LDL.LU.64 R16, [R1+0xeb8] ;  /* 0x000eb80001107983 */ /* 0x000ea40000300a00 */
[----:B------:R-:W-:-:S02]  /*105c30*/  @P6 LOP3.LUT R14, R14, 0x4000000, RZ, 0xfc, !PT ;  /* 0x040000000e0e6812 */ /* 0x000fc400078efcff */
[----:B------:R-:W-:Y:S02]  /*105c40*/  LOP3.LUT P6, RZ, R12, 0x1000000, RZ, 0xc0, !PT ;  /* 0x010000000cff7812 */ /* 0x000fe400078cc0ff */
[----:B----4-:R-:W-:Y:S01]  /*105c50*/  PRMT R13, R29, 0x7770, RZ ;  /* 0x000077701d0d7816 */ /* 0x010fe200000000ff */
[----:B------:R-:W4:Y:S01]  /*105c60*/  LDL.LU.64 R18, [R1+0xec0] ;  /* 0x000ec00001127983 */ /* 0x000f220000300a00 */
[----:B------:R-:W-:-:S03]  /*105c70*/  LOP3.LUT R14, R14, 0xf7ffffff, RZ, 0xc0, !PT ;  /* 0xf7ffffff0e0e7812 */ /* 0x000fc600078ec0ff */
[----:B------:R-:W4:Y:S04]  /*105c80*/  LDL.LU.64 R20, [R1+0xec8] ;  /* 0x000ec80001147983 */ /* 0x000f280000300a00 */
[----:B------:R0:W-:Y:S02]  /*105c90*/  @P1 STG.E.U8 desc[UR62][R22.64], R13 ;  /* 0x0000000d16001986 */ /* 0x0001e4000c10113e */
        /* <DEDUP_REMOVED lines=10> */
[----:B------:R-:W4:Y:S04]  /*105d40*/  LDL.LU.64 R2, [R1+0xee0] ;  /* 0x000ee00001027983 */ /* 0x000f280000300a00 */
[----:B------:R-:W4:Y:S06]  /*105d50*/  LDL.LU.64 R28, [R1+0xee8] ;  /* 0x000ee800011c7983 */ /* 0x000f2c0000300a00 */
[----:B------:R0:W-:Y:S01]  /*105d60*/  @P6 STG.E.U8 desc[UR62][R4.64], R13 ;  /* 0x0000000d04006986 */ /* 0x0001e2000c10113e */
[----:B------:R-:W-:-:S02]  /*105d70*/  LOP3.LUT P6, RZ, R14, 0x4000000, RZ, 0xc0, !PT ;  /* 0x040000000eff7812 */ /* 0x000fc400078cc0ff */
[----:B0-----:R-:W-:Y:S01]  /*105d80*/  PRMT R13, R15, 0x7770, RZ ;  /* 0x000077700f0d7816 */ /* 0x001fe200000000ff */
[----:B------:R-:W4:Y:S04]  /*105d90*/  LDL.LU.64 R4, [R1+0xef0] ;  /* 0x000ef00001047983 */ /* 0x000f280000300a00 */
[----:B------:R-:W4:Y:S06]  /*105da0*/  LDL.LU R26, [R1+0x100] ;  /* 0x00010000011a7983 */ /* 0x000f2c0000300800 */
        /* <DEDUP_REMOVED lines=12> */
[----:B------:R-:W-:-:S09]  /*105e70*/  LOP3.LUT P5, RZ, R12, 0x10000000, RZ, 0xc0, !PT ;  /* 0x100000000cff7812 */ /* 0x000fd200078ac0ff */
[----:B--2---:R0:W-:Y:S04]  /*105e80*/  @P6 STG.E.U8 desc[UR62][R8.64], R13 ;  /* 0x0000000d08006986 */ /* 0x0041e8000c10113e */
[----:B0-----:R-:W2:Y:S01]  /*105e90*/  LDL.LU.64 R8, [R1+0x36c0] ;  /* 0x0036c00001087983 */ /* 0x001ea20000300a00 */
[----:B------:R-:W-:Y:S02]  /*105ea0*/  LOP3.LUT P6, RZ, R14, 0x400000, RZ, 0xc0, !PT ;  /* 0x004000000eff7812 */ /* 0x000fe400078cc0ff */
[----:B------:R-:W-:-:S11]  /*105eb0*/  PRMT R13, R27, 0x7770, RZ ;  /* 0x000077701b0d7816 */ /* 0x000fd600000000ff */
        /* <DEDUP_REMOVED lines=8> */
[----:B0-----:R-:W-:-:S05]  /*105f40*/  PRMT R13, R27, 0x7773, RZ ;  /* 0x000077731b0d7816 */ /* 0x001fca00000000ff */
[----:B------:R2:W-:Y:S01]  /*105f50*/  @P5 STG.E.U8 desc[UR62][R22.64], R13 ;  /* 0x0000000d16005986 */ /* 0x0005e2000c10113e */
[----:B------:R-:W-:Y:S02]  /*105f60*/  LOP3.LUT P1, RZ, R12, 0x40000000, RZ, 0xc0, !PT ;  /* 0x400000000cff7812 */ /* 0x000fe4000782c0ff */
[----:B------:R-:W-:Y:S02]  /*105f70*/  LOP3.LUT P0, RZ, R10, 0x1, RZ, 0xc0, !PT ;  /* 0x000000010aff7812 */ /* 0x000fe4000780c0ff */
[----:B--2---:R-:W-:-:S05]  /*105f80*/  PRMT R13, R9, 0x7770, RZ ;  /* 0x00007770090d7816 */ /* 0x004fca00000000ff */
        /* <DEDUP_REMOVED lines=8> */
[----:B0-----:R-:W-:-:S02]  /*106010*/  PRMT R13, R26, 0x7770, RZ ;  /* 0x000077701a0d7816 */ /* 0x001fc400000000ff */
[----:B------:R-:W4:Y:S04]  /*106020*/  LDL.LU.64 R4, [R1+0xf00] ;  /* 0x000f000001047983 */ /* 0x000f280000300a00 */
[----:B---3--:R0:W-:Y:S04]  /*106030*/  @P0 STG.E.U8 desc[UR62][R6.64], R13 ;  /* 0x0000000d06000986 */ /* 0x0081e8000c10113e */
[----:B0-----:R-:W3:Y:S01]  /*106040*/  LDL.LU.64 R6, [R1+0xf08] ;  /* 0x000f080001067983 */ /* 0x001ee20000300a00 */
[----:B------:R-:W-:Y:S02]  /*106050*/  LOP3.LUT P6, RZ, R10, 0x80, RZ, 0xc0, !PT ;  /* 0x000000800aff7812 */ /* 0x000fe400078cc0ff */
[----:B------:R-:W-:-:S02]  /*106060*/  LOP3.LUT R14, R14, 0xffffefff, RZ, 0xc0, !PT ;  /* 0xffffefff0e0e7812 */ /* 0x000fc400078ec0ff */
[----:B------:R-:W-:Y:S02]  /*106070*/  LOP3.LUT P3, RZ, R10, 0x2, RZ, 0xc0, !PT ;  /* 0x000000020aff7812 */ /* 0x000fe4000786c0ff */
[----:B------:R-:W-:Y:S01]  /*106080*/  LOP3.LUT P2, RZ, R12, 0x80000000, RZ, 0xc0, !PT ;  /* 0x800000000cff7812 */ /* 0x000fe2000784c0ff */
[----:B------:R-:W3:Y:S06]  /*106090*/  LDL.LU.64 R28, [R1+0xf10] ;  /* 0x000f1000011c7983 */ /* 0x000eec0000300a00 */
[----:B------:R-:W-:Y:S02]  /*1060a0*/  @P6 LOP3.LUT R14, R14, 0x1000, RZ, 0xfc, !PT ;  /* 0x000010000e0e6812 */ /* 0x000fe400078efcff */
[----:B------:R-:W-:-:S02]  /*1060b0*/  LOP3.LUT P6, RZ, R10, 0x40, RZ, 0xc0, !PT ;  /* 0x000000400aff7812 */ /* 0x000fc400078cc0ff */
[----:B------:R-:W-:Y:S01]  /*1060c0*/  PRMT R12, R26, 0x7771, RZ ;  /* 0x000077711a0c7816 */ /* 0x000fe200000000ff */
[----:B------:R-:W3:Y:S01]  /*1060d0*/  LDL.LU.64 R24, [R1+0xf18] ;  /* 0x000f180001187983 */ /* 0x000ee20000300a00 */
[----:B------:R-:W-:-:S03]  /*1060e0*/  LOP3.LUT R14, R14, 0xffffdfff, RZ, 0xc0, !PT ;  /* 0xffffdfff0e0e7812 */ /* 0x000fc600078ec0ff */
[----:B------:R-:W3:Y:S04]  /*1060f0*/  LDL.LU.64 R2, [R1+0xf20] ;  /* 0x000f200001027983 */ /* 0x000ee80000300a00 */
[----:B------:R-:W3:Y:S02]  /*106100*/  LDL.LU R13, [R1+0x104] ;  /* 0x00010400010d7983 */ /* 0x000ee40000300800 */
[----:B------:R-:W-:-:S04]  /*106110*/  @P6 LOP3.LUT R14, R14, 0x2000, RZ, 0xfc, !PT ;  /* 0x000020000e0e6812 */ /* 0x000fc800078efcff */
[----:B------:R-:W-:Y:S02]  /*106120*/  LOP3.LUT R14, R14, 0xffffbfff, RZ, 0xc0, !PT ;  /* 0xffffbfff0e0e7812 */ /* 0x000fe400078ec0ff */
[----:B------:R-:W-:Y:S02]  /*106130*/  LOP3.LUT P0, RZ, R10, 0x4, RZ, 0xc0, !PT ;  /* 0x000000040aff7812 */ /* 0x000fe4000780c0ff */
[----:B--2---:R-:W-:-:S13]  /*106140*/  LOP3.LUT P6, RZ, R9, 0x10, RZ, 0xc0, !PT ;  /* 0x0000001009ff7812 */ /* 0x004fda00078cc0ff */
        /* <DEDUP_REMOVED lines=12> */
[----:B----4-:R0:W-:Y:S10]  /*106210*/  @P3 STG.E.U8 desc[UR62][R4.64], R12 ;  /* 0x0000000c04003986 */ /* 0x0101f4000c10113e */
[----:B------:R-:W-:-:S02]  /*106220*/  @P6 LOP3.LUT R14, R14, 0x40000, RZ, 0xfc, !PT ;  /* 0x000400000e0e6812 */ /* 0x000fc400078efcff */
[----:B------:R-:W-:Y:S02]  /*106230*/  LOP3.LUT P6, RZ, R9, 0x2, RZ, 0xc0, !PT ;  /* 0x0000000209ff7812 */ /* 0x000fe400078cc0ff */
[----:B0-----:R-:W-:Y:S02]  /*106240*/  PRMT R12, R26, 0x7772, RZ ;  /* 0x000077721a0c7816 */ /* 0x001fe400000000ff */
[----:B------:R-:W-:Y:S01]  /*106250*/  LOP3.LUT R14, R14, 0xfff7ffff, RZ, 0xc0, !PT ;  /* 0xfff7ffff0e0e7812 */ /* 0x000fe200078ec0ff */
[----:B------:R-:W2:Y:S04]  /*106260*/  LDL.LU.64 R4, [R1+0xf28] ;  /* 0x000f280001047983 */ /* 0x000ea80000300a00 */
[----:B------:R-:W4:Y:S04]  /*106270*/  LDL.LU R15, [R1+0x108] ;  /* 0x00010800010f7983 */ /* 0x000f280000300800 */
[----:B---3--:R0:W-:Y:S01]  /*106280*/  @P2 STG.E.U8 desc[UR62][R6.64], R12 ;  /* 0x0000000c06002986 */ /* 0x0081e2000c10113e */
[----:B------:R-:W-:-:S02]  /*106290*/  LOP3.LUT P3, RZ, R10, 0x100, RZ, 0xc0, !PT ;  /* 0x000001000aff7812 */ /* 0x000fc4000786c0ff */
[----:B------:R-:W-:Y:S02]  /*1062a0*/  LOP3.LUT P2, RZ, R10, 0x200, RZ, 0xc0, !PT ;  /* 0x000002000aff7812 */ /* 0x000fe4000784c0ff */
[----:B------:R-:W-:Y:S02]  /*1062b0*/  @P6 LOP3.LUT R14, R14, 0x80000, RZ, 0xfc, !PT ;  /* 0x000800000e0e6812 */ /* 0x000fe400078efcff */
[----:B------:R-:W-:Y:S01]  /*1062c0*/  LOP3.LUT P6, RZ, R10, 0x8, RZ, 0xc0, !PT ;  /* 0x000000080aff7812 */ /* 0x000fe200078cc0ff */
[----:B0-----:R-:W3:Y:S04]  /*1062d0*/  LDL.LU.64 R6, [R1+0xf30] ;  /* 0x000f300001067983 */ /* 0x001ee80000300a00 */
[----:B------:R0:W-:Y:S04]  /*1062e0*/  STL.64 [R1+0x36a0], R10 ;  /* 0x0036a00a01007387 */ /* 0x0001e80000100a00 */
[----:B0-----:R-:W2:Y:S04]  /*1062f0*/  LDL.LU.64 R10, [R1+0xf48] ;  /* 0x000f4800010a7983 */ /* 0x001ea80000300a00 */
[----:B--2---:R0:W-:Y:S04]  /*106300*/  STL.64 [R1+0x36a8], R10 ;  /* 0x0036a80a01007387 */ /* 0x0041e80000100a00 */
[----:B0-----:R-:W2:Y:S01]  /*106310*/  LDL.LU.64 R10, [R1+0xf40] ;  /* 0x000f4000010a7983 */ /* 0x001ea20000300a00 */
        /* <DEDUP_REMOVED lines=11> */
[----:B------:R-:W2:Y:S04]  /*1063d0*/  LDL.LU R28, [R1+0x10c] ;  /* 0x00010c00011c7983 */ /* 0x000ea80000300800 */
[----:B------:R-:W2:Y:S04]  /*1063e0*/  LDL.LU.64 R18, [R1+0xf58] ;  /* 0x000f580001127983 */ /* 0x000ea80000300a00 */
[----:B------:R-:W2:Y:S04]  /*1063f0*/  LDL.LU.64 R20, [R1+0xf60] ;  /* 0x000f600001147983 */ /* 0x000ea80000300a00 */
[----:B------:R-:W2:Y:S04]  /*106400*/  LDL.LU R29, [R1+0xf0] ;  /* 0x0000f000011d7983 */ /* 0x000ea80000300800 */
[----:B------:R-:W2:Y:S04]  /*106410*/  LDL.LU.64 R22, [R1+0xf68] ;  /* 0x000f680001167983 */ /* 0x000ea80000300a00 */
[----:B------:R-:W2:Y:S04]  /*106420*/  LDL.LU.64 R26, [R1+0xf70] ;  /* 0x000f7000011a7983 */ /* 0x000ea80000300a00 */
[----:B------:R-:W2:Y:S01]  /*106430*/  LDL.LU.64 R24, [R1+0xf78] ;  /* 0x000f780001187983 */ /* 0x000ea20000300a00 */
[----:B0-----:R-:W-:-:S03]  /*106440*/  PRMT R12, R13, 0x7772, RZ ;  /* 0x000077720d0c7816 */ /* 0x001fc600000000ff */
[----:B------:R-:W2:Y:S04]  /*106450*/  LDL.LU.64 R2, [R1+0xf80] ;  /* 0x000f800001027983 */ /* 0x000ea80000300a00 */
[----:B------:R0:W-:Y:S01]  /*106460*/  @P6 STG.E.U8 desc[UR62][R4.64], R12 ;  /* 0x0000000c04006986 */ /* 0x0001e2000c10113e */
[C---:B------:R-:W-:Y:S02]  /*106470*/  LOP3.LUT P6, RZ, R14.reuse, 0x40000, RZ, 0xc0, !PT ;  /* 0x000400000eff7812 */ /* 0x040fe400078cc0ff */
[----:B0-----:R-:W-:Y:S01]  /*106480*/  PRMT R12, R13, 0x7773, RZ ;  /* 0x000077730d0c7816 */ /* 0x001fe200000000ff */
[----:B------:R-:W2:Y:S10]  /*106490*/  LDL.LU.64 R4, [R1+0xf88] ;  /* 0x000f880001047983 */ /* 0x000eb40000300a00 */
[----:B---3--:R4:W-:Y:S01]  /*1064a0*/  @P6 STG.E.U8 desc[UR62][R6.64], R12 ;  /* 0x0000000c06006986 */ /* 0x0089e2000c10113e */
[----:B------:R-:W-:-:S02]  /*1064b0*/  LOP3.LUT P6, RZ, R14, 0x20000, RZ, 0xc0, !PT ;  /* 0x000200000eff7812 */ /* 0x000fc400078cc0ff */
[----:B----4-:R-:W-:Y:S01]  /*1064c0*/  PRMT R12, R15, 0x7770, RZ ;  /* 0x000077700f0c7816 */ /* 0x010fe200000000ff */
        /* <DEDUP_REMOVED lines=12> */
[----:B------:R-:W-:-:S03]  /*106590*/  LOP3.LUT P0, RZ, R9, 0x100, RZ, 0xc0, !PT ;  /* 0x0000010009ff7812 */ /* 0x000fc6000780c0ff */
[----:B--2---:R0:W-:Y:S01]  /*1065a0*/  @P6 STG.E.U8 desc[UR62][R10.64], R12 ;  /* 0x0000000c0a006986 */ /* 0x0041e2000c10113e */
[C---:B------:R-:W-:Y:S02]  /*1065b0*/  LOP3.LUT P6, RZ, R14.reuse, 0x4000, RZ, 0xc0, !PT ;  /* 0x000040000eff7812 */ /* 0x040fe400078cc0ff */
[----:B0-----:R-:W-:Y:S01]  /*1065c0*/  PRMT R12, R15, 0x7773, RZ ;  /* 0x000077730f0c7816 */ /* 0x001fe200000000ff */
[----:B------:R-:W2:Y:S10]  /*1065d0*/  LDL.LU.64 R10, [R1+0x36a0] ;  /* 0x0036a000010a7983 */ /* 0x000eb40000300a00 */
[----:B------:R0:W-:Y:S01]  /*1065e0*/  @P6 STG.E.U8 desc[UR62][R16.64], R12 ;  /* 0x0000000c10006986 */ /* 0x0001e2000c10113e */
[----:B------:R-:W-:-:S02]  /*1065f0*/  LOP3.LUT P6, RZ, R14, 0x2000, RZ, 0xc0, !PT ;  /* 0x000020000eff7812 */ /* 0x000fc400078cc0ff */
        /* <DEDUP_REMOVED lines=16> */
[----:B------:R-:W4:Y:S04]  /*106700*/  LDL.LU.64 R4, [R1+0xf98] ;  /* 0x000f980001047983 */ /* 0x000f280000300a00 */
[----:B---3--:R0:W-:Y:S04]  /*106710*/  @P0 STG.E.U8 desc[UR62][R6.64], R12 ;  /* 0x0000000c06000986 */ /* 0x0081e8000c10113e */
[----:B0-----:R-:W3:Y:S04]  /*106720*/  LDL.LU.64 R6, [R1+0xfa0] ;  /* 0x000fa00001067983 */ /* 0x001ee80000300a00 */
[----:B------:R-:W3:Y:S04]  /*106730*/  LDL.LU.64 R26, [R1+0xfa8] ;  /* 0x000fa800011a7983 */ /* 0x000ee80000300a00 */
[----:B------:R-:W3:Y:S04]  /*106740*/  LDL.LU R29, [R1+0xf4] ;  /* 0x0000f400011d7983 */ /* 0x000ee80000300800 */
[----:B------:R-:W4:Y:S04]  /*106750*/  LDL.LU.64 R24, [R1+0xfb0] ;  /* 0x000fb00001187983 */ /* 0x000f280000300a00 */
[----:B------:R-:W4:Y:S04]  /*106760*/  LDL.LU.64 R2, [R1+0xfb8] ;  /* 0x000fb80001027983 */ /* 0x000f280000300a00 */
[----:B------:R-:W4:Y:S01]  /*106770*/  LDL.LU R15, [R1+0xf8] ;  /* 0x0000f800010f7983 */ /* 0x000f220000300800 */
[----:B--2---:R-:W-:-:S02]  /*106780*/  LOP3.LUT P3, RZ, R10, 0x400, RZ, 0xc0, !PT ;  /* 0x000004000aff7812 */ /* 0x004fc4000786c0ff */
[----:B------:R-:W-:Y:S02]  /*106790*/  LOP3.LUT P2, RZ, R10, 0x800, RZ, 0xc0, !PT ;  /* 0x000008000aff7812 */ /* 0x000fe4000784c0ff */
[----:B---3--:R-:W-:-:S09]  /*1067a0*/  PRMT R12, R29, 0x7770, RZ ;  /* 0x000077701d0c7816 */ /* 0x008fd200000000ff */
[----:B----4-:R0:W-:Y:S02]  /*1067b0*/  @P3 STG.E.U8 desc[UR62][R4.64], R12 ;  /* 0x0000000c04003986 */ /* 0x0101e4000c10113e */
[----:B0-----:R-:W-:Y:S02]  /*1067c0*/  PRMT R12, R29, 0x7771, RZ ;  /* 0x000077711d0c7816 */ /* 0x001fe400000000ff */
[----:B------:R-:W2:Y:S04]  /*1067d0*/  LDL.LU.64 R4, [R1+0xfc0] ;  /* 0x000fc00001047983 */ /* 0x000ea80000300a00 */
[----:B------:R-:W3:Y:S04]  /*1067e0*/  LDL.LU R28, [R1+0xfc] ;  /* 0x0000fc00011c7983 */ /* 0x000ee80000300800 */
[----:B------:R0:W-:Y:S04]  /*1067f0*/  @P2 STG.E.U8 desc[UR62][R6.64], R12 ;  /* 0x0000000c06002986 */ /* 0x0001e8000c10113e */
[----:B0-----:R-:W4:Y:S04]  /*106800*/  LDL.LU.64 R6, [R1+0xfc8] ;  /* 0x000fc80001067983 */ /* 0x001f280000300a00 */
        /* <DEDUP_REMOVED lines=27> */
[----:B------:R-:W-:Y:S02]  /*1069c0*/  LOP3.LUT P0, RZ, R9, 0x400, RZ, 0xc0, !PT ;  /* 0x0000040009ff7812 */ /* 0x000fe4000780c0ff */
[----:B------:R-:W-:Y:S02]  /*1069d0*/  LOP3.LUT R14, R14, 0xfffffbff, RZ, 0xc0, !PT ;  /* 0xfffffbff0e0e7812 */ /* 0x000fe400078ec0ff */
[----:B------:R-:W-:Y:S01]  /*1069e0*/  PRMT R12, R29, 0x7772, RZ ;  /* 0x000077721d0c7816 */ /* 0x000fe200000000ff */
[----:B------:R-:W3:Y:S04]  /*1069f0*/  LDL.LU.64 R18, [R1+0xff0] ;  /* 0x000ff00001127983 */ /* 0x000ee80000300a00 */
[----:B------:R-:W3:Y:S04]  /*106a00*/  LDL.LU.64 R20, [R1+0xff8] ;  /* 0x000ff80001147983 */ /* 0x000ee80000300a00 */
[----:B------:R-:W3:Y:S01]  /*106a10*/  LDL.LU.64 R22, [R1+0x1000] ;  /* 0x0010000001167983 */ /* 0x000ee20000300a00 */
[----:B------:R-:W-:-:S02]  /*106a20*/  @P6 LOP3.LUT R14, R14, 0x400, RZ, 0xfc, !PT ;  /* 0x000004000e0e6812 */ /* 0x000fc400078efcff */
[----:B------:R-:W-:Y:S02]  /*106a30*/  LOP3.LUT P6, RZ, R10, 0x2000, RZ, 0xc0, !PT ;  /* 0x000020000aff7812 */ /* 0x000fe400078cc0ff */
[----:B------:R-:W-:Y:S01]  /*106a40*/  LOP3.LUT R14, R14, 0xfffff7ff, RZ, 0xc0, !PT ;  /* 0xfffff7ff0e0e7812 */ /* 0x000fe200078ec0ff */
[----:B------:R0:W-:Y:S10]  /*106a50*/  @P1 STG.E.U8 desc[UR62][R26.64], R12 ;  /* 0x0000000c1a001986 */ /* 0x0001f4000c10113e */
[----:B------:R-:W-:-:S02]  /*106a60*/  @P6 LOP3.LUT R14, R14, 0x800, RZ, 0xfc, !PT ;  /* 0x000008000e0e6812 */ /* 0x000fc400078efcff */
[----:B------:R-:W-:Y:S02]  /*106a70*/  LOP3.LUT P6, RZ, R10, 0x1000, RZ, 0xc0, !PT ;  /* 0x000010000aff7812 */ /* 0x000fe400078cc0ff */
[----:B0-----:R-:W-:Y:S01]  /*106a80*/  PRMT R12, R29, 0x7773, RZ ;  /* 0x000077731d0c7816 */ /* 0x001fe200000000ff */
[----:B------:R-:W3:Y:S04]  /*106a90*/  LDL.LU.64 R26, [R1+0x1008] ;  /* 0x00100800011a7983 */ /* 0x000ee80000300a00 */
[----:B------:R0:W-:Y:S02]  /*106aa0*/  @P0 STG.E.U8 desc[UR62][R24.64], R12 ;  /* 0x0000000c18000986 */ /* 0x0001e4000c10113e */
[----:B0-----:R-:W-:Y:S02]  /*106ab0*/  PRMT R12, R15, 0x7770, RZ ;  /* 0x000077700f0c7816 */ /* 0x001fe400000000ff */
[----:B------:R-:W3:Y:S04]  /*106ac0*/  LDL.LU.64 R24, [R1+0x1010] ;  /* 0x0010100001187983 */ /* 0x000ee80000300a00 */
[----:B------:R-:W3:Y:S04]  /*106ad0*/  LDL.LU R29, [R1+0xe4] ;  /* 0x0000e400011d7983 */ /* 0x000ee80000300800 */
[----:B------:R0:W-:Y:S01]  /*106ae0*/  @P6 STG.E.U8 desc[UR62][R2.64], R12 ;  /* 0x0000000c02006986 */ /* 0x0001e2000c10113e */
[----:B------:R-:W-:-:S02]  /*106af0*/  LOP3.LUT P6, RZ, R14, 0x800, RZ, 0xc0, !PT ;  /* 0x000008000eff7812 */ /* 0x000fc400078cc0ff */
[----:B0-----:R-:W-:Y:S01]  /*106b00*/  PRMT R12, R15, 0x7771, RZ ;  /* 0x000077710f0c7816 */ /* 0x001fe200000000ff */
[----:B------:R-:W3:Y:S10]  /*106b10*/  LDL.LU.64 R2, [R1+0x1018] ;  /* 0x0010180001027983 */ /* 0x000ef40000300a00 */
[----:B------:R0:W-:Y:S01]  /*106b20*/  @P6 STG.E.U8 desc[UR62][R4.64], R12 ;  /* 0x0000000c04006986 */ /* 0x0001e2000c10113e */
[----:B------:R-:W-:-:S02]  /*106b30*/  LOP3.LUT P6, RZ, R14, 0x400, RZ, 0xc0, !PT ;  /* 0x000004000eff7812 */ /* 0x000fc400078cc0ff */
[----:B0-----:R-:W-:Y:S01]  /*106b40*/  PRMT R12, R15, 0x7772, RZ ;  /* 0x000077720f0c7816 */ /* 0x001fe200000000ff */
[----:B------:R-:W3:Y:S10]  /*106b50*/  LDL.LU.64 R4, [R1+0x1020] ;  /* 0x0010200001047983 */ /* 0x000ef40000300a00 */
[----:B----4-:R0:W-:Y:S01]  /*106b60*/  @P6 STG.E.U8 desc[UR62][R6.64], R12 ;  /* 0x0000000c06006986 */ /* 0x0101e2000c10113e */
[----:B------:R-:W-:-:S02]  /*106b70*/  LOP3.LUT P6, RZ, R14, 0x200, RZ, 0xc0, !PT ;  /* 0x000002000eff7812 */ /* 0x000fc400078cc0ff */
[----:B0-----:R-:W-:Y:S01]  /*106b80*/  PRMT R12, R15, 0x7773, RZ ;  /* 0x000077730f0c7816 */ /* 0x001fe200000000ff */
[----:B------:R-:W4:Y:S10]  /*106b90*/  LDL.LU.64 R6, [R1+0x1028] ;  /* 0x0010280001067983 */ /* 0x000f340000300a00 */
[----:B--2---:R0:W-:Y:S04]  /*106ba0*/  @P6 STG.E.U8 desc[UR62][R16.64], R12 ;  /* 0x0000000c10006986 */ /* 0x0041e8000c10113e */
[----:B0-----:R-:W2:Y:S01]  /*106bb0*/  LDL.LU.64 R16, [R1+0x3698] ;  /* 0x0036980001107983 */ /* 0x001ea20000300a00 */
[----:B------:R-:W-:-:S02]  /*106bc0*/  LOP3.LUT P6, RZ, R14, 0x100, RZ, 0xc0, !PT ;  /* 0x000001000eff7812 */ /* 0x000fc400078cc0ff */
[----:B---3--:R-:W-:-:S11]  /*106bd0*/  PRMT R12, R28, 0x7770, RZ ;  /* 0x000077701c0c7816 */ /* 0x008fd600000000ff */
        /* <DEDUP_REMOVED lines=33> */
[----:B----4-:R0:W-:Y:S04]  /*106df0*/  @P0 STG.E.U8 desc[UR62][R6.64], R12 ;  /* 0x0000000c06000986 */ /* 0x0101e8000c10113e */
[----:B0-----:R-:W3:Y:S04]  /*106e00*/  LDL.LU.64 R6, [R1+0x1030] ;  /* 0x0010300001067983 */ /* 0x001ee80000300a00 */
[----:B------:R-:W4:Y:S04]  /*106e10*/  LDL.LU.64 R22, [R1+0x1038] ;  /* 0x0010380001167983 */ /* 0x000f280000300a00 */
[----:B------:R-:W3:Y:S04]  /*106e20*/  LDL.LU.64 R26, [R1+0x1040] ;  /* 0x00104000011a7983 */ /* 0x000ee80000300a00 */
[----:B------:R-:W3:Y:S04]  /*106e30*/  LDL.LU.64 R24, [R1+0x1048] ;  /* 0x0010480001187983 */ /* 0x000ee80000300a00 */
[----:B------:R-:W3:Y:S01]  /*106e40*/  LDL.LU R28, [R1+0xe8] ;  /* 0x0000e800011c7983 */ /* 0x000ee20000300800 */
[----:B------:R-:W-:-:S02]  /*106e50*/  LOP3.LUT P6, RZ, R9, 0x1000000, RZ, 0xc0, !PT ;  /* 0x0100000009ff7812 */ /* 0x000fc400078cc0ff */
[----:B------:R-:W-:Y:S02]  /*106e60*/  LOP3.LUT R14, R14, 0xfffffffe, RZ, 0xc0, !PT ;  /* 0xfffffffe0e0e7812 */ /* 0x000fe400078ec0ff */
[----:B------:R-:W-:Y:S02]  /*106e70*/  LOP3.LUT P3, RZ, R9, 0x40000, RZ, 0xc0, !PT ;  /* 0x0004000009ff7812 */ /* 0x000fe4000786c0ff */
[----:B------:R-:W-:Y:S02]  /*106e80*/  LOP3.LUT P2, RZ, R10, 0x100000, RZ, 0xc0, !PT ;  /* 0x001000000aff7812 */ /* 0x000fe4000784c0ff */
[----:B------:R-:W-:Y:S01]  /*106e90*/  PRMT R12, R29, 0x7773, RZ ;  /* 0x000077731d0c7816 */ /* 0x000fe200000000ff */
[----:B------:R-:W4:Y:S04]  /*106ea0*/  LDL.LU.64 R2, [R1+0x1050] ;  /* 0x0010500001027983 */ /* 0x000f280000300a00 */
[----:B------:R-:W4:Y:S04]  /*106eb0*/  LDL.LU.64 R4, [R1+0x1058] ;  /* 0x0010580001047983 */ /* 0x000f280000300a00 */
[----:B------:R-:W4:Y:S01]  /*106ec0*/  LDL.LU R13, [R1+0xec] ;  /* 0x0000ec00010d7983 */ /* 0x000f220000300800 */
[----:B------:R-:W-:-:S02]  /*106ed0*/  LOP3.LUT P0, RZ, R9, 0x80000, RZ, 0xc0, !PT ;  /* 0x0008000009ff7812 */ /* 0x000fc4000780c0ff */
[----:B--2---:R-:W-:-:S04]  /*106ee0*/  LOP3.LUT R11, R11, 0xefffffff, RZ, 0xc0, !PT ;  /* 0xefffffff0b0b7812 */ /* 0x004fc800078ec0ff */
        /* <DEDUP_REMOVED lines=10> */
[----:B------:R-:W-:-:S13]  /*106f90*/  LOP3.LUT P6, RZ, R9, 0x400000, RZ, 0xc0, !PT ;  /* 0x0040000009ff7812 */ /* 0x000fda00078cc0ff */
[----:B------:R-:W-:Y:S02]  /*106fa0*/  @P6 LOP3.LUT R14, R14, 0x1, RZ, 0xfc, !PT ;  /* 0x000000010e0e6812 */ /* 0x000fe400078efcff */
[----:B------:R-:W-:Y:S02]  /*106fb0*/  LOP3.LUT P6, RZ, R9, 0x200000, RZ, 0xc0, !PT ;  /* 0x0020000009ff7812 */ /* 0x000fe400078cc0ff */
[----:B------:R-:W-:-:S11]  /*106fc0*/  LOP3.LUT R14, R14, 0xfffffffd, RZ, 0xc0, !PT ;  /* 0xfffffffd0e0e7812 */ /* 0x000fd600078ec0ff */
[----:B------:R-:W-:Y:S02]  /*106fd0*/  @P6 LOP3.LUT R14, R14, 0x2, RZ, 0xfc, !PT ;  /* 0x000000020e0e6812 */ /* 0x000fe400078efcff */
[----:B------:R-:W-:Y:S02]  /*106fe0*/  LOP3.LUT P6, RZ, R10, 0x800000, RZ, 0xc0, !PT ;  /* 0x008000000aff7812 */ /* 0x000fe400078cc0ff */
[----:B------:R-:W-:Y:S01]  /*106ff0*/  LOP3.LUT R14, R14, 0xfffffffb, RZ, 0xc0, !PT ;  /* 0xfffffffb0e0e7812 */ /* 0x000fe200078ec0ff */
[----:B---3--:R0:W-:Y:S10]  /*107000*/  @P3 STG.E.U8 desc[UR62][R6.64], R12 ;  /* 0x0000000c06003986 */ /* 0x0081f4000c10113e */
[----:B------:R-:W-:-:S02]  /*107010*/  @P6 LOP3.LUT R14, R14, 0x4, RZ, 0xfc, !PT ;  /* 0x000000040e0e6812 */ /* 0x000fc400078efcff */
[----:B------:R-:W-:Y:S02]  /*107020*/  LOP3.LUT P6, RZ, R10, 0x400000, RZ, 0xc0, !PT ;  /* 0x004000000aff7812 */ /* 0x000fe400078cc0ff */
[----:B0-----:R-:W-:Y:S02]  /*107030*/  PRMT R12, R28, 0x7770, RZ ;  /* 0x000077701c0c7816 */ /* 0x001fe400000000ff */
[----:B------:R-:W-:Y:S01]  /*107040*/  LOP3.LUT R14, R14, 0xfffffff7, RZ, 0xc0, !PT ;  /* 0xfffffff70e0e7812 */ /* 0x000fe200078ec0ff */
[----:B------:R-:W2:Y:S04]  /*107050*/  LDL.LU.64 R6, [R1+0x1060] ;  /* 0x0010600001067983 */ /* 0x000ea80000300a00 */
[----:B----4-:R-:W-:Y:S04]  /*107060*/  @P2 STG.E.U8 desc[UR62][R22.64], R12 ;  /* 0x0000000c16002986 */ /* 0x010fe8000c10113e */
[----:B------:R-:W3:Y:S01]  /*107070*/  LDL.LU R29, [R1+0xd0] ;  /* 0x0000d000011d7983 */ /* 0x000ee20000300800 */
[----:B------:R-:W-:-:S02]  /*107080*/  LOP3.LUT P3, RZ, R9, 0x2000000, RZ, 0xc0, !PT ;  /* 0x0200000009ff7812 */ /* 0x000fc4000786c0ff */
[C---:B------:R-:W-:Y:S01]  /*107090*/  LOP3.LUT P2, RZ, R9.reuse, 0x4000000, RZ, 0xc0, !PT ;  /* 0x0400000009ff7812 */ /* 0x040fe2000784c0ff */
[----:B------:R0:W-:Y:S01]  /*1070a0*/  STL.64 [R1+0x3670], R8 ;  /* 0x0036700801007387 */ /* 0x0001e20000100a00 */
[----:B------:R-:W-:Y:S02]  /*1070b0*/  @P6 LOP3.LUT R14, R14, 0x8, RZ, 0xfc, !PT ;  /* 0x000000080e0e6812 */ /* 0x000fe400078efcff */
[----:B------:R-:W-:Y:S02]  /*1070c0*/  LOP3.LUT P6, RZ, R9, 0x100000, RZ, 0xc0, !PT ;  /* 0x0010000009ff7812 */ /* 0x000fe400078cc0ff */
[----:B0-----:R-:W4:Y:S01]  /*1070d0*/  LDL.LU.64 R8, [R1+0x1070] ;  /* 0x0010700001087983 */ /* 0x001f220000300a00 */
[----:B------:R-:W-:Y:S02]  /*1070e0*/  LOP3.LUT P1, RZ, R10, 0x200000, RZ, 0xc0, !PT ;  /* 0x002000000aff7812 */ /* 0x000fe4000782c0ff */
[----:B------:R-:W-:-:S11]  /*1070f0*/  PRMT R12, R28, 0x7771, RZ ;  /* 0x000077711c0c7816 */ /* 0x000fd600000000ff */
[----:B------:R0:W-:Y:S02]  /*107100*/  @P1 STG.E.U8 desc[UR62][R26.64], R12 ;  /* 0x0000000c1a001986 */ /* 0x0001e4000c10113e */
[----:B0-----:R-:W-:-:S05]  /*107110*/  PRMT R12, R28, 0x7772, RZ ;  /* 0x000077721c0c7816 */ /* 0x001fca00000000ff */
[----:B------:R0:W-:Y:S02]  /*107120*/  @P0 STG.E.U8 desc[UR62][R24.64], R12 ;  /* 0x0000000c18000986 */ /* 0x0001e4000c10113e */
[----:B0-----:R-:W-:Y:S02]  /*107130*/  PRMT R12, R28, 0x7773, RZ ;  /* 0x000077731c0c7816 */ /* 0x001fe400000000ff */
[----:B----4-:R0:W-:Y:S04]  /*107140*/  STL.64 [R1+0x3678], R8 ;  /* 0x0036780801007387 */ /* 0x0101e80000100a00 */
[----:B0-----:R-:W4:Y:S04]  /*107150*/  LDL.LU.64 R8, [R1+0x1068] ;  /* 0x0010680001087983 */ /* 0x001f280000300a00 */
[----:B------:R0:W-:Y:S01]  /*107160*/  @P6 STG.E.U8 desc[UR62][R2.64], R12 ;  /* 0x0000000c02006986 */ /* 0x0001e2000c10113e */
[----:B------:R-:W-:-:S03]  /*107170*/  LOP3.LUT P6, RZ, R14, 0x8, RZ, 0xc0, !PT ;  /* 0x000000080eff7812 */ /* 0x000fc600078cc0ff */
[----:B------:R-:W3:Y:S04]  /*107180*/  LDL.LU.64 R16, [R1+0x1080] ;  /* 0x0010800001107983 */ /* 0x000ee80000300a00 */
[----:B------:R-:W3:Y:S04]  /*107190*/  LDL.LU.64 R18, [R1+0x1088] ;  /* 0x0010880001127983 */ /* 0x000ee80000300a00 */
[----:B------:R-:W3:Y:S04]  /*1071a0*/  LDL.LU.64 R20, [R1+0x1090] ;  /* 0x0010900001147983 */ /* 0x000ee80000300a00 */
[----:B------:R-:W3:Y:S04]  /*1071b0*/  LDL.LU.64 R22, [R1+0x1098] ;  /* 0x0010980001167983 */ /* 0x000ee80000300a00 */
[----:B------:R-:W3:Y:S04]  /*1071c0*/  LDL.LU.64 R26, [R1+0x10a0] ;  /* 0x0010a000011a7983 */ /* 0x000ee80000300a00 */
[----:B------:R-:W3:Y:S04]  /*1071d0*/  LDL.LU.64 R24, [R1+0x10a8] ;  /* 0x0010a80001187983 */ /* 0x000ee80000300a00 */
[----:B------:R-:W3:Y:S01]  /*1071e0*/  LDL.LU R28, [R1+0xd8] ;  /* 0x0000d800011c7983 */ /* 0x000ee20000300800 */
[----:B0-----:R-:W-:-:S03]  /*1071f0*/  PRMT R12, R13, 0x7770, RZ ;  /* 0x000077700d0c7816 */ /* 0x001fc600000000ff */
[----:B------:R-:W3:Y:S04]  /*107200*/  LDL.LU.64 R2, [R1+0x10b0] ;  /* 0x0010b00001027983 */ /* 0x000ee80000300a00 */
[----:B------:R0:W-:Y:S01]  /*107210*/  @P6 STG.E.U8 desc[UR62][R4.64], R12 ;  /* 0x0000000c04006986 */ /* 0x0001e2000c10113e */
[C---:B------:R-:W-:Y:S02]  /*107220*/  LOP3.LUT P6, RZ, R14.reuse, 0x4, RZ, 0xc0, !PT ;  /* 0x000000040eff7812 */ /* 0x040fe400078cc0ff */
[----:B0-----:R-:W-:Y:S01]  /*107230*/  PRMT R12, R13, 0x7771, RZ ;  /* 0x000077710d0c7816 */ /* 0x001fe200000000ff */
[----:B------:R-:W3:Y:S10]  /*107240*/  LDL.LU.64 R4, [R1+0x10b8] ;  /* 0x0010b80001047983 */ /* 0x000ef40000300a00 */
[----:B--2---:R0:W-:Y:S01]  /*107250*/  @P6 STG.E.U8 desc[UR62][R6.64], R12 ;  /* 0x0000000c06006986 */ /* 0x0041e2000c10113e */
[----:B------:R-:W-:-:S02]  /*107260*/  LOP3.LUT P6, RZ, R14, 0x2, RZ, 0xc0, !PT ;  /* 0x000000020eff7812 */ /* 0x000fc400078cc0ff */
[----:B0-----:R-:W-:Y:S01]  /*107270*/  PRMT R12, R13, 0x7772, RZ ;  /* 0x000077720d0c7816 */ /* 0x001fe200000000ff */
[----:B------:R-:W2:Y:S10]  /*107280*/  LDL.LU.64 R6, [R1+0x10c0] ;  /* 0x0010c00001067983 */ /* 0x000eb40000300a00 */
[----:B----4-:R0:W-:Y:S04]  /*107290*/  @P6 STG.E.U8 desc[UR62][R8.64], R12 ;  /* 0x0000000c08006986 */ /* 0x0101e8000c10113e */
[----:B0-----:R-:W4:Y:S01]  /*1072a0*/  LDL.LU.64 R8, [R1+0x3678] ;  /* 0x0036780001087983 */ /* 0x001f220000300a00 */
[----:B------:R-:W-:-:S03]  /*1072b0*/  LOP3.LUT P6, RZ, R14, 0x1, RZ, 0xc0, !PT ;  /* 0x000000010eff7812 */ /* 0x000fc600078cc0ff */
[----:B------:R-:W2:Y:S01]  /*1072c0*/  LDL.LU.64 R14, [R1+0x1078] ;  /* 0x00107800010e7983 */ /* 0x000ea20000300a00 */
[----:B------:R-:W-:Y:S02]  /*1072d0*/  PRMT R12, R13, 0x7773, RZ ;  /* 0x000077730d0c7816 */ /* 0x000fe400000000ff */
[C---:B------:R-:W-:Y:S02]  /*1072e0*/  LOP3.LUT P5, RZ, R10.reuse, 0x4000000, RZ, 0xc0, !PT ;  /* 0x040000000aff7812 */ /* 0x040fe400078ac0ff */
[C---:B------:R-:W-:Y:S02]  /*1072f0*/  LOP3.LUT P4, RZ, R10.reuse, 0x8000000, RZ, 0xc0, !PT ;  /* 0x080000000aff7812 */ /* 0x040fe4000788c0ff */
[C---:B------:R-:W-:Y:S02]  /*107300*/  LOP3.LUT P1, RZ, R10.reuse, 0x10000000, RZ, 0xc0, !PT ;  /* 0x100000000aff7812 */ /* 0x040fe4000782c0ff */
[----:B------:R-:W-:Y:S01]  /*107310*/  LOP3.LUT P0, RZ, R10, 0x20000000, RZ, 0xc0, !PT ;  /* 0x200000000aff7812 */ /* 0x000fe2000780c0ff */
[----:B----4-:R3:W-:Y:S01]  /*107320*/  @P6 STG.E.U8 desc[UR62][R8.64], R12 ;  /* 0x0000000c08006986 */ /* 0x0107e2000c10113e */
[----:B------:R-:W-:-:S02]  /*107330*/  LOP3.LUT P6, RZ, R11, 0x80000000, RZ, 0xc0, !PT ;  /* 0x800000000bff7812 */ /* 0x000fc400078cc0ff */
[----:B---3--:R-:W-:Y:S01]  /*107340*/  PRMT R12, R29, 0x7770, RZ ;  /* 0x000077701d0c7816 */ /* 0x008fe200000000ff */
[----:B------:R-:W3:Y:S10]  /*107350*/  LDL.LU.64 R8, [R1+0x3670] ;  /* 0x0036700001087983 */ /* 0x000ef40000300a00 */
[----:B--2---:R0:W-:Y:S01]  /*107360*/  @P6 STG.E.U8 desc[UR62][R14.64], R12 ;  /* 0x0000000c0e006986 */ /* 0x0041e2000c10113e */
[----:B------:R-:W-:-:S02]  /*107370*/  LOP3.LUT P6, RZ, R11, 0x40000000, RZ, 0xc0, !PT ;  /* 0x400000000bff7812 */ /* 0x000fc400078cc0ff */
        /* <DEDUP_REMOVED lines=19> */
[----:B0-----:R-:W-:Y:S02]  /*1074b0*/  PRMT R12, R28, 0x7771, RZ ;  /* 0x000077711c0c7816 */ /* 0x001fe400000000ff */
[----:B------:R-:W4:Y:S04]  /*1074c0*/  LDL.LU.64 R4, [R1+0x10c8] ;  /* 0x0010c80001047983 */ /* 0x000f280000300a00 */
[----:B------:R0:W-:Y:S04]  /*1074d0*/  @P0 STG.E.U8 desc[UR62][R6.64], R12 ;  /* 0x0000000c06000986 */ /* 0x0001e8000c10113e */
[----:B0-----:R-:W4:Y:S01]  /*1074e0*/  LDL.LU.64 R6, [R1+0x10d0] ;  /* 0x0010d00001067983 */ /* 0x001f220000300a00 */
[----:B------:R-:W-:-:S03]  /*1074f0*/  LOP3.LUT R11, R11, 0xffefffff, RZ, 0xc0, !PT ;  /* 0xffefffff0b0b7812 */ /* 0x000fc600078ec0ff */
[----:B------:R-:W4:Y:S04]  /*107500*/  LDL.LU.64 R26, [R1+0x10d8] ;  /* 0x0010d800011a7983 */ /* 0x000f280000300a00 */
[----:B------:R-:W4:Y:S04]  /*107510*/  LDL.LU.64 R24, [R1+0x10e0] ;  /* 0x0010e00001187983 */ /* 0x000f280000300a00 */
[----:B------:R-:W4:Y:S04]  /*107520*/  LDL.LU.64 R2, [R1+0x10e8] ;  /* 0x0010e80001027983 */ /* 0x000f280000300a00 */
[----:B------:R-:W4:Y:S01]  /*107530*/  LDL.LU R29, [R1+0xdc] ;  /* 0x0000dc00011d7983 */ /* 0x000f220000300800 */
[----:B---3--:R-:W-:-:S13]  /*107540*/  LOP3.LUT P6, RZ, R8, 0x2, RZ, 0xc0, !PT ;  /* 0x0000000208ff7812 */ /* 0x008fda00078cc0ff */
[----:B------:R-:W-:-:S04]  /*107550*/  @P6 LOP3.LUT R11, R11, 0x100000, RZ, 0xfc, !PT ;  /* 0x001000000b0b6812 */ /* 0x000fc800078efcff */
[----:B------:R-:W-:Y:S02]  /*107560*/  LOP3.LUT R11, R11, 0xffdfffff, RZ, 0xc0, !PT ;  /* 0xffdfffff0b0b7812 */ /* 0x000fe400078ec0ff */
[C---:B------:R-:W-:Y:S02]  /*107570*/  LOP3.LUT P3, RZ, R9.reuse, 0x8000000, RZ, 0xc0, !PT ;  /* 0x0800000009ff7812 */ /* 0x040fe4000786c0ff */
        /* <DEDUP_REMOVED lines=43> */
[----:B------:R-:W2:Y:S04]  /*107830*/  LDL.LU R21, [R1+0xc4] ;  /* 0x0000c40001157983 */ /* 0x000ea80000300800 */
[----:B------:R-:W2:Y:S04]  /*107840*/  LDL.LU.64 R14, [R1+0x1118] ;  /* 0x00111800010e7983 */ /* 0x000ea80000300a00 */
[----:B------:R-:W2:Y:S04]  /*107850*/  LDL.LU.64 R16, [R1+0x1120] ;  /* 0x0011200001107983 */ /* 0x000ea80000300a00 */
[----:B------:R-:W2:Y:S04]  /*107860*/  LDL.LU R28, [R1+0xc8] ;  /* 0x0000c800011c7983 */ /* 0x000ea80000300800 */
[----:B------:R-:W2:Y:S04]  /*107870*/  LDL.LU.64 R18, [R1+0x1128] ;  /* 0x0011280001127983 */ /* 0x000ea80000300a00 */
[----:B------:R-:W2:Y:S04]  /*107880*/  LDL.LU.64 R22, [R1+0x1130] ;  /* 0x0011300001167983 */ /* 0x000ea80000300a00 */
[----:B------:R-:W2:Y:S04]  /*107890*/  LDL.LU.64 R26, [R1+0x1138] ;  /* 0x00113800011a7983 */ /* 0x000ea80000300a00 */
[----:B------:R-:W2:Y:S01]  /*1078a0*/  LDL.LU.64 R24, [R1+0x1140] ;  /* 0x0011400001187983 */ /* 0x000ea20000300a00 */
[----:B0-----:R-:W-:-:S03]  /*1078b0*/  PRMT R9, R29, 0x7773, RZ ;  /* 0x000077731d097816 */ /* 0x001fc600000000ff */
[----:B------:R-:W2:Y:S04]  /*1078c0*/  LDL.LU.64 R2, [R1+0x1148] ;  /* 0x0011480001027983 */ /* 0x000ea80000300a00 */
[----:B------:R3:W-:Y:S01]  /*1078d0*/  @P6 STG.E.U8 desc[UR62][R4.64], R9 ;  /* 0x0000000904006986 */ /* 0x0007e2000c10113e */
[C---:B------:R-:W-:Y:S02]  /*1078e0*/  LOP3.LUT P6, RZ, R11.reuse, 0x4000000, RZ, 0xc0, !PT ;  /* 0x040000000bff7812 */ /* 0x040fe400078cc0ff */
[----:B---3--:R-:W-:Y:S01]  /*1078f0*/  PRMT R9, R20, 0x7770, RZ ;  /* 0x0000777014097816 */ /* 0x008fe200000000ff */
[----:B------:R-:W3:Y:S04]  /*107900*/  LDL.LU.64 R4, [R1+0x1150] ;  /* 0x0011500001047983 */ /* 0x000ee80000300a00 */
[----:B------:R-:W3:Y:S06]  /*107910*/  LDL.LU R29, [R1+0xcc] ;  /* 0x0000cc00011d7983 */ /* 0x000eec0000300800 */
[----:B----4-:R0:W-:Y:S01]  /*107920*/  @P6 STG.E.U8 desc[UR62][R6.64], R9 ;  /* 0x0000000906006986 */ /* 0x0101e2000c10113e */
[----:B------:R-:W-:-:S02]  /*107930*/  LOP3.LUT P6, RZ, R11, 0x2000000, RZ, 0xc0, !PT ;  /* 0x020000000bff7812 */ /* 0x000fc400078cc0ff */
[----:B0-----:R-:W-:Y:S01]  /*107940*/  PRMT R9, R20, 0x7771, RZ ;  /* 0x0000777114097816 */ /* 0x001fe200000000ff */
        /* <DEDUP_REMOVED lines=35> */
[----:B---3--:R0:W-:Y:S02]  /*107b80*/  @P1 STG.E.U8 desc[UR62][R4.64], R9 ;  /* 0x0000000904001986 */ /* 0x0081e4000c10113e */
[----:B0-----:R-:W-:-:S02]  /*107b90*/  PRMT R9, R29, 0x7770, RZ ;  /* 0x000077701d097816 */ /* 0x001fc400000000ff */
[----:B------:R-:W3:Y:S04]  /*107ba0*/  LDL.LU.64 R4, [R1+0x1168] ;  /* 0x0011680001047983 */ /* 0x000ee80000300a00 */
[----:B----4-:R0:W-:Y:S04]  /*107bb0*/  @P0 STG.E.U8 desc[UR62][R6.64], R9 ;  /* 0x0000000906000986 */ /* 0x0101e8000c10113e */
[----:B0-----:R-:W4:Y:S01]  /*107bc0*/  LDL.LU.64 R6, [R1+0x12b0] ;  /* 0x0012b00001067983 */ /* 0x001f220000300a00 */
[----:B------:R-:W-:Y:S02]  /*107bd0*/  LOP3.LUT P3, RZ, R0, 0x80, RZ, 0xc0, !PT ;  /* 0x0000008000ff7812 */ /* 0x000fe4000786c0ff */
[----:B------:R-:W-:-:S02]  /*107be0*/  LOP3.LUT P0, RZ, R8, 0x20, RZ, 0xc0, !PT ;  /* 0x0000002008ff7812 */ /* 0x000fc4000780c0ff */
[C---:B------:R-:W-:Y:S02]  /*107bf0*/  PRMT R9, R29.reuse, 0x7771, RZ ;  /* 0x000077711d097816 */ /* 0x040fe400000000ff */
[----:B------:R-:W-:Y:S01]  /*107c00*/  LOP3.LUT P1, RZ, R8, 0x40, RZ, 0xc0, !PT ;  /* 0x0000004008ff7812 */ /* 0x000fe2000782c0ff */
[----:B------:R-:W4:Y:S04]  /*107c10*/  LDL.LU.64 R26, [R1+0x12b8] ;  /* 0x0012b800011a7983 */ /* 0x000f280000300a00 */
[----:B------:R-:W4:Y:S04]  /*107c20*/  LDL.LU.64 R24, [R1+0x12c0] ;  /* 0x0012c00001187983 */ /* 0x000f280000300a00 */
[----:B------:R-:W4:Y:S04]  /*107c30*/  LDL.LU R12, [R1+0xb0] ;  /* 0x0000b000010c7983 */ /* 0x000f280000300800 */
[----:B--2---:R0:W-:Y:S02]  /*107c40*/  @P3 STG.E.U8 desc[UR62][R2.64], R9 ;  /* 0x0000000902003986 */ /* 0x0041e4000c10113e */
[----:B0-----:R-:W-:-:S02]  /*107c50*/  PRMT R9, R29, 0x7772, RZ ;  /* 0x000077721d097816 */ /* 0x001fc400000000ff */
[----:B------:R-:W2:Y:S04]  /*107c60*/  LDL.LU.64 R2, [R1+0x12c8] ;  /* 0x0012c80001027983 */ /* 0x000ea80000300a00 */
[----:B------:R-:W2:Y:S04]  /*107c70*/  LDL.LU R13, [R1+0xb4] ;  /* 0x0000b400010d7983 */ /* 0x000ea80000300800 */
[----:B---3--:R0:W-:Y:S02]  /*107c80*/  @P0 STG.E.U8 desc[UR62][R4.64], R9 ;  /* 0x0000000904000986 */ /* 0x0081e4000c10113e */
[----:B0-----:R-:W-:-:S02]  /*107c90*/  PRMT R9, R29, 0x7773, RZ ;  /* 0x000077731d097816 */ /* 0x001fc400000000ff */
[----:B------:R-:W3:Y:S04]  /*107ca0*/  LDL.LU.64 R4, [R1+0x12d0] ;  /* 0x0012d00001047983 */ /* 0x000ee80000300a00 */
[----:B----4-:R0:W-:Y:S04]  /*107cb0*/  @P1 STG.E.U8 desc[UR62][R6.64], R9 ;  /* 0x0000000906001986 */ /* 0x0101e8000c10113e */
        /* <DEDUP_REMOVED lines=24> */
[----:B------:R-:W-:Y:S02]  /*107e40*/  LOP3.LUT P2, RZ, R0, 0x100, RZ, 0xc0, !PT ;  /* 0x0000010000ff7812 */ /* 0x000fe4000784c0ff */
[----:B------:R-:W-:Y:S02]  /*107e50*/  PRMT R9, R12, 0x7770, RZ ;  /* 0x000077700c097816 */ /* 0x000fe400000000ff */
[----:B------:R-:W-:Y:S01]  /*107e60*/  LOP3.LUT R11, R11, 0xfffbffff, RZ, 0xc0, !PT ;  /* 0xfffbffff0b0b7812 */ /* 0x000fe200078ec0ff */
[----:B------:R-:W4:Y:S04]  /*107e70*/  LDL.LU.64 R14, [R1+0x12f0] ;  /* 0x0012f000010e7983 */ /* 0x000f280000300a00 */
[----:B------:R-:W4:Y:S04]  /*107e80*/  LDL.LU R28, [R1+0xb8] ;  /* 0x0000b800011c7983 */ /* 0x000f280000300800 */
[----:B------:R-:W4:Y:S04]  /*107e90*/  LDL.LU.64 R16, [R1+0x12f8] ;  /* 0x0012f80001107983 */ /* 0x000f280000300a00 */
[----:B------:R-:W4:Y:S04]  /*107ea0*/  LDL.LU.64 R18, [R1+0x1300] ;  /* 0x0013000001127983 */ /* 0x000f280000300a00 */
[----:B------:R-:W4:Y:S04]  /*107eb0*/  LDL.LU R29, [R1+0xbc] ;  /* 0x0000bc00011d7983 */ /* 0x000f280000300800 */
[----:B------:R-:W4:Y:S04]  /*107ec0*/  LDL.LU.64 R20, [R1+0x1308] ;  /* 0x0013080001147983 */ /* 0x000f280000300a00 */
[----:B------:R-:W4:Y:S01]  /*107ed0*/  LDL.LU.64 R22, [R1+0x1310] ;  /* 0x0013100001167983 */ /* 0x000f220000300a00 */
[----:B------:R-:W-:-:S02]  /*107ee0*/  @P6 LOP3.LUT R11, R11, 0x40000, RZ, 0xfc, !PT ;  /* 0x000400000b0b6812 */ /* 0x000fc400078efcff */
[----:B------:R-:W-:Y:S02]  /*107ef0*/  LOP3.LUT P6, RZ, R8, 0x80, RZ, 0xc0, !PT ;  /* 0x0000008008ff7812 */ /* 0x000fe400078cc0ff */
[----:B------:R-:W-:Y:S01]  /*107f00*/  LOP3.LUT R11, R11, 0xfff7ffff, RZ, 0xc0, !PT ;  /* 0xfff7ffff0b0b7812 */ /* 0x000fe200078ec0ff */
[----:B------:R0:W-:Y:S10]  /*107f10*/  @P2 STG.E.U8 desc[UR62][R26.64], R9 ;  /* 0x000000091a002986 */ /* 0x0001f4000c10113e */
[----:B------:R-:W-:-:S02]  /*107f20*/  @P6 LOP3.LUT R11, R11, 0x80000, RZ, 0xfc, !PT ;  /* 0x000800000b0b6812 */ /* 0x000fc400078efcff */
        /* <DEDUP_REMOVED lines=8> */
[----:B------:R-:W-:-:S02]  /*107fb0*/  LOP3.LUT P6, RZ, R11, 0x40000, RZ, 0xc0, !PT ;  /* 0x000400000bff7812 */ /* 0x000fc400078cc0ff */
[----:B0-----:R-:W-:Y:S01]  /*107fc0*/  PRMT R9, R12, 0x7773, RZ ;  /* 0x000077730c097816 */ /* 0x001fe200000000ff */
[----:B------:R-:W2:Y:S10]  /*107fd0*/  LDL.LU.64 R2, [R1+0x1328] ;  /* 0x0013280001027983 */ /* 0x000eb40000300a00 */
[----:B---3--:R0:W-:Y:S01]  /*107fe0*/  @P6 STG.E.U8 desc[UR62][R4.64], R9 ;  /* 0x0000000904006986 */ /* 0x0081e2000c10113e */
[----:B------:R-:W-:-:S02]  /*107ff0*/  LOP3.LUT P6, RZ, R11, 0x20000, RZ, 0xc0, !PT ;  /* 0x000200000bff7812 */ /* 0x000fc400078cc0ff */
        /* <DEDUP_REMOVED lines=9> */
[----:B------:R-:W-:Y:S02]  /*108090*/  PRMT R9, R13, 0x7772, RZ ;  /* 0x000077720d097816 */ /* 0x000fe400000000ff */
[C---:B------:R-:W-:Y:S02]  /*1080a0*/  LOP3.LUT P5, RZ, R8.reuse, 0x800, RZ, 0xc0, !PT ;  /* 0x0000080008ff7812 */ /* 0x040fe400078ac0ff */
[----:B------:R-:W-:-:S02]  /*1080b0*/  LOP3.LUT P4, RZ, R8, 0x1000, RZ, 0xc0, !PT ;  /* 0x0000100008ff7812 */ /* 0x000fc4000788c0ff */
[C---:B------:R-:W-:Y:S02]  /*1080c0*/  LOP3.LUT P3, RZ, R0.reuse, 0x4000, RZ, 0xc0, !PT ;  /* 0x0000400000ff7812 */ /* 0x040fe4000786c0ff */
[----:B------:R-:W-:Y:S02]  /*1080d0*/  LOP3.LUT P0, RZ, R0, 0x8000, RZ, 0xc0, !PT ;  /* 0x0000800000ff7812 */ /* 0x000fe4000780c0ff */
[C---:B------:R-:W-:Y:S02]  /*1080e0*/  LOP3.LUT P1, RZ, R8.reuse, 0x2000, RZ, 0xc0, !PT ;  /* 0x0000200008ff7812 */ /* 0x040fe4000782c0ff */
[----:B------:R-:W-:Y:S01]  /*1080f0*/  LOP3.LUT P2, RZ, R8, 0x4000, RZ, 0xc0, !PT ;  /* 0x0000400008ff7812 */ /* 0x000fe2000784c0ff */
[----:B----4-:R0:W-:Y:S01]  /*108100*/  @P6 STG.E.U8 desc[UR62][R6.64], R9 ;  /* 0x0000000906006986 */ /* 0x0101e2000c10113e */
[----:B------:R-:W-:Y:S02]  /*108110*/  LOP3.LUT P6, RZ, R11, 0x4000, RZ, 0xc0, !PT ;  /* 0x000040000bff7812 */ /* 0x000fe400078cc0ff */
[----:B0-----:R-:W-:Y:S01]  /*108120*/  PRMT R9, R13, 0x7773, RZ ;  /* 0x000077730d097816 */ /* 0x001fe200000000ff */
[----:B------:R-:W4:Y:S10]  /*108130*/  LDL.LU.64 R6, [R1+0x3640] ;  /* 0x0036400001067983 */ /* 0x000f340000300a00 */
        /* <DEDUP_REMOVED lines=16> */
[----:B--2---:R0:W-:Y:S02]  /*108240*/  @P1 STG.E.U8 desc[UR62][R2.64], R9 ;  /* 0x0000000902001986 */ /* 0x0041e4000c10113e */
[----:B0-----:R-:W-:-:S05]  /*108250*/  PRMT R9, R29, 0x7773, RZ ;  /* 0x000077731d097816 */ /* 0x001fca00000000ff */
[----:B---3--:R0:W-:Y:S04]  /*108260*/  @P2 STG.E.U8 desc[UR62][R4.64], R9 ;  /* 0x0000000904002986 */ /* 0x0081e8000c10113e */
[----:B0-----:R-:W2:Y:S04]  /*108270*/  LDL.LU.64 R4, [R1+0x1338] ;  /* 0x0013380001047983 */ /* 0x001ea80000300a00 */
[----:B------:R-:W3:Y:S04]  /*108280*/  LDL.LU.64 R16, [R1+0x1340] ;  /* 0x0013400001107983 */ /* 0x000ee80000300a00 */
[----:B------:R-:W2:Y:S04]  /*108290*/  LDL.LU.64 R18, [R1+0x1348] ;  /* 0x0013480001127983 */ /* 0x000ea80000300a00 */
[----:B------:R-:W2:Y:S04]  /*1082a0*/  LDL.LU R28, [R1+0x90] ;  /* 0x00009000011c7983 */ /* 0x000ea80000300800 */
[----:B------:R-:W3:Y:S01]  /*1082b0*/  LDL.LU.64 R22, [R1+0x1350] ;  /* 0x0013500001167983 */ /* 0x000ee20000300a00 */
[----:B------:R-:W-:-:S02]  /*1082c0*/  LOP3.LUT P4, RZ, R0, 0x1000000, RZ, 0xc0, !PT ;  /* 0x0100000000ff7812 */ /* 0x000fc4000788c0ff */
[----:B------:R-:W-:Y:S02]  /*1082d0*/  LOP3.LUT R11, R11, 0xffffffdf, RZ, 0xc0, !PT ;  /* 0xffffffdf0b0b7812 */ /* 0x000fe400078ec0ff */
[C---:B------:R-:W-:Y:S02]  /*1082e0*/  LOP3.LUT P0, RZ, R0.reuse, 0x10000, RZ, 0xc0, !PT ;  /* 0x0001000000ff7812 */ /* 0x040fe4000780c0ff */
[----:B------:R-:W-:Y:S02]  /*1082f0*/  LOP3.LUT P1, RZ, R0, 0x20000, RZ, 0xc0, !PT ;  /* 0x0002000000ff7812 */ /* 0x000fe4000782c0ff */
[C---:B------:R-:W-:Y:S02]  /*108300*/  LOP3.LUT P5, RZ, R8.reuse, 0x8000, RZ, 0xc0, !PT ;  /* 0x0000800008ff7812 */ /* 0x040fe400078ac0ff */
[----:B------:R-:W-:Y:S01]  /*108310*/  LOP3.LUT P3, RZ, R8, 0x10000, RZ, 0xc0, !PT ;  /* 0x0001000008ff7812 */ /* 0x000fe2000786c0ff */
[----:B------:R-:W3:Y:S04]  /*108320*/  LDL.LU.64 R26, [R1+0x1358] ;  /* 0x00135800011a7983 */ /* 0x000ee80000300a00 */
[----:B------:R-:W3:Y:S04]  /*108330*/  LDL.LU.64 R24, [R1+0x1360] ;  /* 0x0013600001187983 */ /* 0x000ee80000300a00 */
[----:B------:R-:W3:Y:S04]  /*108340*/  LDL.LU.64 R2, [R1+0x1368] ;  /* 0x0013680001027983 */ /* 0x000ee80000300a00 */
[----:B------:R-:W3:Y:S01]  /*108350*/  LDL.LU R21, [R1+0x94] ;  /* 0x0000940001157983 */ /* 0x000ee20000300800 */
        /* <DEDUP_REMOVED lines=19> */
[C---:B0-----:R-:W-:Y:S02]  /*108490*/  PRMT R8, R28.reuse, 0x7771, RZ ;  /* 0x000077711c087816 */ /* 0x041fe400000000ff */
[----:B------:R-:W2:Y:S04]  /*1084a0*/  LDL.LU.64 R4, [R1+0x1370] ;  /* 0x0013700001047983 */ /* 0x000ea80000300a00 */
[----:B------:R-:W2:Y:S04]  /*1084b0*/  LDL.LU R29, [R1+0x98] ;  /* 0x00009800011d7983 */ /* 0x000ea80000300800 */
[----:B------:R-:W2:Y:S04]  /*1084c0*/  LDL.LU.64 R14, [R1+0x1378] ;  /* 0x00137800010e7983 */ /* 0x000ea80000300a00 */
[----:B---3--:R0:W-:Y:S02]  /*1084d0*/  @P1 STG.E.U8 desc[UR62][R16.64], R8 ;  /* 0x0000000810001986 */ /* 0x0081e4000c10113e */
[----:B0-----:R-:W-:-:S05]  /*1084e0*/  PRMT R8, R28, 0x7772, RZ ;  /* 0x000077721c087816 */ /* 0x001fca00000000ff */
[----:B------:R0:W-:Y:S02]  /*1084f0*/  @P5 STG.E.U8 desc[UR62][R18.64], R8 ;  /* 0x0000000812005986 */ /* 0x0001e4000c10113e */
[----:B0-----:R-:W-:-:S05]  /*108500*/  PRMT R8, R28, 0x7773, RZ ;  /* 0x000077731c087816 */ /* 0x001fca00000000ff */
[----:B------:R0:W-:Y:S04]  /*108510*/  @P3 STG.E.U8 desc[UR62][R22.64], R8 ;  /* 0x0000000816003986 */ /* 0x0001e8000c10113e */
[----:B0-----:R-:W3:Y:S01]  /*108520*/  LDL.LU.64 R22, [R1+0x1388] ;  /* 0x0013880001167983 */ /* 0x001ee20000300a00 */
[----:B------:R-:W-:Y:S02]  /*108530*/  LOP3.LUT P2, RZ, R0, 0x40000, RZ, 0xc0, !PT ;  /* 0x0004000000ff7812 */ /* 0x000fe4000784c0ff */
[----:B------:R-:W-:Y:S02]  /*108540*/  LOP3.LUT R11, R11, 0xfffff7ff, RZ, 0xc0, !PT ;  /* 0xfffff7ff0b0b7812 */ /* 0x000fe400078ec0ff */
[----:B------:R-:W-:Y:S02]  /*108550*/  PRMT R8, R21, 0x7770, RZ ;  /* 0x0000777015087816 */ /* 0x000fe400000000ff */
[----:B------:R-:W-:-:S02]  /*108560*/  @P4 LOP3.LUT R11, R11, 0x800, RZ, 0xfc, !PT ;  /* 0x000008000b0b4812 */ /* 0x000fc400078efcff */
[----:B------:R-:W-:-:S05]  /*108570*/  LOP3.LUT P4, RZ, R0, 0x80000, RZ, 0xc0, !PT ;  /* 0x0008000000ff7812 */ /* 0x000fca000788c0ff */
[----:B------:R0:W-:Y:S02]  /*108580*/  @P2 STG.E.U8 desc[UR62][R26.64], R8 ;  /* 0x000000081a002986 */ /* 0x0001e4000c10113e */
[----:B0-----:R-:W-:-:S06]  /*108590*/  PRMT R8, R21, 0x7771, RZ ;  /* 0x0000777115087816 */ /* 0x001fcc00000000ff */
[----:B------:R0:W-:Y:S01]  /*1085a0*/  @P4 STG.E.U8 desc[UR62][R24.64], R8 ;  /* 0x0000000818004986 */ /* 0x0001e2000c10113e */
[----:B------:R-:W-:Y:S02]  /*1085b0*/  LOP3.LUT P4, RZ, R11, 0x800, RZ, 0xc0, !PT ;  /* 0x000008000bff7812 */ /* 0x000fe4000788c0ff */
[----:B0-----:R-:W-:Y:S01]  /*1085c0*/  PRMT R8, R21, 0x7772, RZ ;  /* 0x0000777215087816 */ /* 0x001fe200000000ff */
[----:B---3--:R0:W-:Y:S04]  /*1085d0*/  STL.64 [R1+0x3638], R22 ;  /* 0x0036381601007387 */ /* 0x0081e80000100a00 */
[----:B0-----:R-:W3:Y:S06]  /*1085e0*/  LDL.LU.64 R22, [R1+0x1380] ;  /* 0x0013800001167983 */ /* 0x001eec0000300a00 */
[----:B------:R0:W-:Y:S01]  /*1085f0*/  @P4 STG.E.U8 desc[UR62][R2.64], R8 ;  /* 0x0000000802004986 */ /* 0x0001e2000c10113e */
[----:B------:R-:W-:-:S03]  /*108600*/  LOP3.LUT P4, RZ, R11, 0x400, RZ, 0xc0, !PT ;  /* 0x000004000bff7812 */ /* 0x000fc6000788c0ff */
[----:B------:R-:W4:Y:S04]  /*108610*/  LDL.LU.64 R26, [R1+0x1390] ;  /* 0x00139000011a7983 */ /* 0x000f280000300a00 */
[----:B------:R-:W4:Y:S04]  /*108620*/  LDL.LU R28, [R1+0x9c] ;  /* 0x00009c00011c7983 */ /* 0x000f280000300800 */
[----:B------:R-:W4:Y:S01]  /*108630*/  LDL.LU.64 R24, [R1+0x1398] ;  /* 0x0013980001187983 */ /* 0x000f220000300a00 */
[----:B0-----:R-:W-:-:S03]  /*108640*/  PRMT R8, R21, 0x7773, RZ ;  /* 0x0000777315087816 */ /* 0x001fc600000000ff */
[----:B------:R-:W4:Y:S04]  /*108650*/  LDL.LU.64 R2, [R1+0x13a0] ;  /* 0x0013a00001027983 */ /* 0x000f280000300a00 */
[----:B------:R-:W4:Y:S04]  /*108660*/  LDL.LU.64 R18, [R1+0x13a8] ;  /* 0x0013a80001127983 */ /* 0x000f280000300a00 */
[----:B--2---:R0:W-:Y:S01]  /*108670*/  @P4 STG.E.U8 desc[UR62][R4.64], R8 ;  /* 0x0000000804004986 */ /* 0x0041e2000c10113e */
[----:B------:R-:W-:Y:S02]  /*108680*/  LOP3.LUT P4, RZ, R11, 0x200, RZ, 0xc0, !PT ;  /* 0x000002000bff7812 */ /* 0x000fe4000788c0ff */
[----:B0-----:R-:W-:Y:S01]  /*108690*/  PRMT R8, R29, 0x7770, RZ ;  /* 0x000077701d087816 */ /* 0x001fe200000000ff */
[----:B------:R-:W2:Y:S04]  /*1086a0*/  LDL.LU.64 R4, [R1+0x13b0] ;  /* 0x0013b00001047983 */ /* 0x000ea80000300a00 */
[----:B------:R-:W2:Y:S04]  /*1086b0*/  LDL.LU.64 R20, [R1+0x13b8] ;  /* 0x0013b80001147983 */ /* 0x000ea80000300a00 */
[----:B------:R-:W2:Y:S04]  /*1086c0*/  LDL.LU R13, [R1+0x80] ;  /* 0x00008000010d7983 */ /* 0x000ea80000300800 */
[----:B------:R-:W2:Y:S04]  /*1086d0*/  LDL.LU R16, [R1+0xa4] ;  /* 0x0000a40001107983 */ /* 0x000ea80000300800 */
[----:B------:R0:W-:Y:S01]  /*1086e0*/  @P4 STG.E.U8 desc[UR62][R14.64], R8 ;  /* 0x000000080e004986 */ /* 0x0001e2000c10113e */
[----:B------:R-:W-:-:S02]  /*1086f0*/  LOP3.LUT P4, RZ, R11, 0x100, RZ, 0xc0, !PT ;  /* 0x000001000bff7812 */ /* 0x000fc4000788c0ff */
[----:B0-----:R-:W-:Y:S01]  /*108700*/  PRMT R8, R29, 0x7771, RZ ;  /* 0x000077711d087816 */ /* 0x001fe200000000ff */
[----:B------:R-:W2:Y:S04]  /*108710*/  LDL.LU.64 R14, [R1+0x13c0] ;  /* 0x0013c000010e7983 */ /* 0x000ea80000300a00 */
[----:B------:R-:W2:Y:S06]  /*108720*/  LDL.LU R17, [R1+0xac] ;  /* 0x0000ac0001117983 */ /* 0x000eac0000300800 */
[----:B---3--:R0:W-:Y:S04]  /*108730*/  @P4 STG.E.U8 desc[UR62][R22.64], R8 ;  /* 0x0000000816004986 */ /* 0x0081e8000c10113e */
[----:B0-----:R-:W3:Y:S01]  /*108740*/  LDL.LU.64 R22, [R1+0x3638] ;  /* 0x0036380001167983 */ /* 0x001ee20000300a00 */
[----:B------:R-:W-:-:S02]  /*108750*/  LOP3.LUT P4, RZ, R11, 0x80, RZ, 0xc0, !PT ;  /* 0x000000800bff7812 */ /* 0x000fc4000788c0ff */
[----:B------:R-:W-:Y:S02]  /*108760*/  PRMT R8, R29, 0x7772, RZ ;  /* 0x000077721d087816 */ /* 0x000fe400000000ff */
[C---:B------:R-:W-:Y:S02]  /*108770*/  LOP3.LUT P0, RZ, R0.reuse, 0x2000000, RZ, 0xc0, !PT ;  /* 0x0200000000ff7812 */ /* 0x040fe4000780c0ff */
[C---:B------:R-:W-:Y:S02]  /*108780*/  LOP3.LUT P1, RZ, R0.reuse, 0x4000000, RZ, 0xc0, !PT ;  /* 0x0400000000ff7812 */ /* 0x040fe4000782c0ff */
[C---:B------:R-:W-:Y:S02]  /*108790*/  LOP3.LUT P6, RZ, R0.reuse, 0x8000000, RZ, 0xc0, !PT ;  /* 0x0800000000ff7812 */ /* 0x040fe400078cc0ff */
[C---:B------:R-:W-:Y:S02]  /*1087a0*/  LOP3.LUT P5, RZ, R0.reuse, 0x10000000, RZ, 0xc0, !PT ;  /* 0x1000000000ff7812 */ /* 0x040fe400078ac0ff */
[----:B------:R-:W-:-:S02]  /*1087b0*/  LOP3.LUT P3, RZ, R0, 0x20000000, RZ, 0xc0, !PT ;  /* 0x2000000000ff7812 */ /* 0x000fc4000786c0ff */
[----:B----4-:R-:W-:Y:S01]  /*1087c0*/  LOP3.LUT P2, RZ, R7, 0x1, RZ, 0xc0, !PT ;  /* 0x0000000107ff7812 */ /* 0x010fe2000784c0ff */
[----:B---3--:R0:W-:Y:S01]  /*1087d0*/  @P4 STG.E.U8 desc[UR62][R22.64], R8 ;  /* 0x0000000816004986 */ /* 0x0081e2000c10113e */
[----:B------:R-:W-:-:S03]  /*1087e0*/  LOP3.LUT P4, RZ, R11, 0x40, RZ, 0xc0, !PT ;  /* 0x000000400bff7812 */ /* 0x000fc6000788c0ff */
[----:B0-----:R-:W3:Y:S01]  /*1087f0*/  LDL.LU.64 R22, [R1+0x13c8] ;  /* 0x0013c80001167983 */ /* 0x001ee20000300a00 */
[----:B------:R-:W-:-:S09]  /*108800*/  PRMT R8, R29, 0x7773, RZ ;  /* 0x000077731d087816 */ /* 0x000fd200000000ff */
[----:B------:R0:W-:Y:S01]  /*108810*/  @P4 STG.E.U8 desc[UR62][R26.64], R8 ;  /* 0x000000081a004986 */ /* 0x0001e2000c10113e */
[----:B------:R-:W-:-:S03]  /*108820*/  LOP3.LUT P4, RZ, R11, 0x20, RZ, 0xc0, !PT ;  /* 0x000000200bff7812 */ /* 0x000fc6000788c0ff */
[----:B0-----:R-:W4:Y:S01]  /*108830*/  LDL.LU.64 R26, [R1+0x13d0] ;  /* 0x0013d000011a7983 */ /* 0x001f220000300a00 */
[----:B------:R-:W-:-:S03]  /*108840*/  PRMT R8, R28, 0x7770, RZ ;  /* 0x000077701c087816 */ /* 0x000fc600000000ff */
[----:B------:R-:W4:Y:S06]  /*108850*/  LDL.LU R29, [R1+0x84] ;  /* 0x00008400011d7983 */ /* 0x000f2c0000300800 */
[----:B------:R0:W-:Y:S04]  /*108860*/  @P4 STG.E.U8 desc[UR62][R24.64], R8 ;  /* 0x0000000818004986 */ /* 0x0001e8000c10113e */
[----:B0-----:R-:W4:Y:S01]  /*108870*/  LDL.LU.64 R24, [R1+0x13d8] ;  /* 0x0013d80001187983 */ /* 0x001f220000300a00 */
[----:B------:R-:W-:-:S05]  /*108880*/  PRMT R8, R28, 0x7771, RZ ;  /* 0x000077711c087816 */ /* 0x000fca00000000ff */
[----:B------:R0:W-:Y:S02]  /*108890*/  @P0 STG.E.U8 desc[UR62][R2.64], R8 ;  /* 0x0000000802000986 */ /* 0x0001e4000c10113e */
[C---:B0-----:R-:W-:Y:S02]  /*1088a0*/  PRMT R8, R28.reuse, 0x7772, RZ ;  /* 0x000077721c087816 */ /* 0x041fe400000000ff */
[----:B------:R-:W4:Y:S04]  /*1088b0*/  LDL.LU.64 R2, [R1+0x3630] ;  /* 0x0036300001027983 */ /* 0x000f280000300a00 */
[----:B------:R0:W-:Y:S04]  /*1088c0*/  @P1 STG.E.U8 desc[UR62][R18.64], R8 ;  /* 0x0000000812001986 */ /* 0x0001e8000c10113e */
[----:B0-----:R-:W4:Y:S01]  /*1088d0*/  LDL.LU.64 R18, [R1+0x13e0] ;  /* 0x0013e00001127983 */ /* 0x001f220000300a00 */
[----:B------:R-:W-:-:S05]  /*1088e0*/  PRMT R8, R28, 0x7773, RZ ;  /* 0x000077731c087816 */ /* 0x000fca00000000ff */
[----:B--2---:R0:W-:Y:S02]  /*1088f0*/  @P6 STG.E.U8 desc[UR62][R4.64], R8 ;  /* 0x0000000804006986 */ /* 0x0041e4000c10113e */
[C---:B0-----:R-:W-:Y:S02]  /*108900*/  PRMT R8, R13.reuse, 0x7770, RZ ;  /* 0x000077700d087816 */ /* 0x041fe400000000ff */
[----:B------:R-:W2:Y:S04]  /*108910*/  LDL.LU.64 R4, [R1+0x3628] ;  /* 0x0036280001047983 */ /* 0x000ea80000300a00 */
[----:B------:R0:W-:Y:S04]  /*108920*/  @P5 STG.E.U8 desc[UR62][R20.64], R8 ;  /* 0x0000000814005986 */ /* 0x0001e8000c10113e */
[----:B0-----:R-:W2:Y:S01]  /*108930*/  LDL.LU.64 R20, [R1+0x13e8] ;  /* 0x0013e80001147983 */ /* 0x001ea20000300a00 */
[----:B------:R-:W-:-:S05]  /*108940*/  PRMT R8, R13, 0x7771, RZ ;  /* 0x000077710d087816 */ /* 0x000fca00000000ff */
[----:B------:R0:W-:Y:S01]  /*108950*/  @P3 STG.E.U8 desc[UR62][R14.64], R8 ;  /* 0x000000080e003986 */ /* 0x0001e2000c10113e */
[----:B------:R-:W-:Y:S02]  /*108960*/  ISETP.LT.AND P3, PT, R16, UR22, !P2 ;  /* 0x0000001610007c0c */ /* 0x000fe4000d761270 */
[----:B------:R-:W-:Y:S02]  /*108970*/  LOP3.LUT P0, RZ, R11, 0x10, RZ, 0xc0, !PT ;  /* 0x000000100bff7812 */ /* 0x000fe4000780c0ff */
[C---:B------:R-:W-:Y:S02]  /*108980*/  LOP3.LUT P4, RZ, R7.reuse, 0x8, RZ, 0xc0, !PT ;  /* 0x0000000807ff7812 */ /* 0x040fe4000788c0ff */
[----:B------:R-:W-:Y:S02]  /*108990*/  LOP3.LUT P5, RZ, R7, 0x80, RZ, 0xc0, !PT ;  /* 0x0000008007ff7812 */ /* 0x000fe400078ac0ff */
[----:B------:R-:W-:Y:S01]  /*1089a0*/  LOP3.LUT P1, RZ, R11, 0x8, RZ, 0xc0, !PT ;  /* 0x000000080bff7812 */ /* 0x000fe2000782c0ff */
[----:B------:R-:W1:Y:S01]  /*1089b0*/  LDCU UR22, c[0x0][0x39c] ;  /* 0x00007380ff1677ac */ /* 0x000e620008000800 */
[----:B0-----:R-:W2:Y:S01]  /*1089c0*/  LDL.LU.64 R14, [R1+0x13f0] ;  /* 0x0013f000010e7983 */ /* 0x001ea20000300a00 */
[----:B------:R-:W-:-:S03]  /*1089d0*/  PRMT R8, R13, 0x7772, RZ ;  /* 0x000077720d087816 */ /* 0x000fc600000000ff */
[----:B------:R-:W2:Y:S04]  /*1089e0*/  LDL.LU R28, [R1+0x88] ;  /* 0x00008800011c7983 */ /* 0x000ea80000300800 */
[----:B---3--:R0:W-:Y:S01]  /*1089f0*/  @P3 STG.E.U8 desc[UR62][R22.64], R8 ;  /* 0x0000000816003986 */ /* 0x0081e2000c10113e */
[----:B------:R-:W-:-:S03]  /*108a00*/  ISETP.LT.AND P3, PT, R17, UR20, !P2 ;  /* 0x0000001411007c0c */ /* 0x000fc6000d761270 */
[----:B0-----:R-:W3:Y:S01]  /*108a10*/  LDL.LU.64 R22, [R1+0x13f8] ;  /* 0x0013f80001167983 */ /* 0x001ee20000300a00 */
[----:B------:R-:W-:Y:S01]  /*108a20*/  PRMT R8, R13, 0x7773, RZ ;  /* 0x000077730d087816 */ /* 0x000fe200000000ff */
[----:B------:R-:W0:Y:S08]  /*108a30*/  LDCU UR20, c[0x0][0x39c] ;  /* 0x00007380ff1477ac */ /* 0x000e300008000800 */
[----:B----4-:R4:W-:Y:S01]  /*108a40*/  @P3 STG.E.U8 desc[UR62][R26.64], R8 ;  /* 0x000000081a003986 */ /* 0x0109e2000c10113e */
[----:B------:R-:W-:-:S03]  /*108a50*/  ISETP.LT.AND P3, PT, R16, UR18, !P0 ;  /* 0x0000001210007c0c */ /* 0x000fc6000c761270 */
[----:B----4-:R-:W4:Y:S01]  /*108a60*/  LDL.LU.64 R26, [R1+0x1400] ;  /* 0x00140000011a7983 */ /* 0x010f220000300a00 */
[----:B------:R-:W-:Y:S02]  /*108a70*/  PRMT R8, R29, 0x7770, RZ ;  /* 0x000077701d087816 */ /* 0x000fe400000000ff */
[----:B------:R-:W-:Y:S01]  /*108a80*/  LOP3.LUT P2, RZ, R7, 0x800, RZ, 0xc0, !PT ;  /* 0x0000080007ff7812 */ /* 0x000fe2000784c0ff */
[----:B------:R-:W0:Y:S06]  /*108a90*/  LDCU UR18, c[0x0][0x39c] ;  /* 0x00007380ff1277ac */ /* 0x000e2c0008000800 */
[----:B------:R1:W-:Y:S04]  /*108aa0*/  @P3 STG.E.U8 desc[UR62][R24.64], R8 ;  /* 0x0000000818003986 */ /* 0x0003e8000c10113e */
[----:B-1----:R-:W4:Y:S01]  /*108ab0*/  LDL.LU.64 R24, [R1+0x1408] ;  /* 0x0014080001187983 */ /* 0x002f220000300a00 */
[----:B------:R-:W-:-:S02]  /*108ac0*/  ISETP.LT.AND P0, PT, R17, UR16, !P0 ;  /* 0x0000001011007c0c */ /* 0x000fc4000c701270 */
[----:B------:R-:W-:Y:S02]  /*108ad0*/  PRMT R8, R29, 0x7771, RZ ;  /* 0x000077711d087816 */ /* 0x000fe400000000ff */
[----:B------:R-:W-:Y:S01]  /*108ae0*/  LOP3.LUT P3, RZ, R7, 0x1000, RZ, 0xc0, !PT ;  /* 0x0000100007ff7812 */ /* 0x000fe2000786c0ff */
[----:B------:R-:W1:Y:S08]  /*108af0*/  LDCU UR16, c[0x0][0x39c] ;  /* 0x00007380ff1077ac */ /* 0x000e700008000800 */
[----:B------:R0:W-:Y:S01]  /*108b00*/  @P0 STG.E.U8 desc[UR62][R18.64], R8 ;  /* 0x0000000812000986 */ /* 0x0001e2000c10113e */
[----:B------:R-:W-:-:S02]  /*108b10*/  ISETP.LT.AND P0, PT, R16, UR6, !P4 ;  /* 0x0000000610007c0c */ /* 0x000fc4000e701270 */
[----:B------:R-:W-:Y:S01]  /*108b20*/  LOP3.LUT P6, RZ, R3, 0x20000000, RZ, 0xc0, !PT ;  /* 0x2000000003ff7812 */ /* 0x000fe200078cc0ff */
[----:B------:R-:W1:Y:S01]  /*108b30*/  LDCU UR6, c[0x0][0x398] ;  /* 0x00007300ff0677ac */ /* 0x000e620008000800 */
[----:B0-----:R-:W4:Y:S01]  /*108b40*/  LDL.LU.64 R18, [R1+0x1410] ;  /* 0x0014100001127983 */ /* 0x001f220000300a00 */
[----:B------:R-:W-:-:S03]  /*108b50*/  PRMT R8, R29, 0x7772, RZ ;  /* 0x000077721d087816 */ /* 0x000fc600000000ff */
[----:B------:R-:W4:Y:S05]  /*108b60*/  LDL.LU R13, [R1+0x8c] ;  /* 0x00008c00010d7983 */ /* 0x000f2a0000300800 */
[----:B--2---:R0:W-:Y:S01]  /*108b70*/  @P0 STG.E.U8 desc[UR62][R20.64], R8 ;  /* 0x0000000814000986 */ /* 0x0041e2000c10113e */
[----:B------:R-:W-:-:S03]  /*108b80*/  ISETP.LT.AND P0, PT, R17, UR14, !P4 ;  /* 0x0000000e11007c0c */ /* 0x000fc6000e701270 */
[----:B0-----:R-:W2:Y:S01]  /*108b90*/  LDL.LU.64 R20, [R1+0x1418] ;  /* 0x0014180001147983 */ /* 0x001ea20000300a00 */
[----:B------:R-:W-:Y:S01]  /*108ba0*/  PRMT R8, R29, 0x7773, RZ ;  /* 0x000077731d087816 */ /* 0x000fe200000000ff */
[----:B------:R-:W0:Y:S08]  /*108bb0*/  LDCU UR14, c[0x0][0x39c] ;  /* 0x00007380ff0e77ac */ /* 0x000e300008000800 */
[----:B------:R1:W-:Y:S01]  /*108bc0*/  @P0 STG.E.U8 desc[UR62][R14.64], R8 ;  /* 0x000000080e000986 */ /* 0x0003e2000c10113e */
[----:B------:R-:W-:-:S02]  /*108bd0*/  ISETP.LT.AND P0, PT, R16, UR10, !P5 ;  /* 0x0000000a10007c0c */ /* 0x000fc4000ef01270 */
[----:B------:R-:W-:Y:S01]  /*108be0*/  LOP3.LUT P4, RZ, R7, 0x8000, RZ, 0xc0, !PT ;  /* 0x0000800007ff7812 */ /* 0x000fe2000788c0ff */
[----:B------:R-:W0:Y:S01]  /*108bf0*/  LDCU UR10, c[0x0][0x39c] ;  /* 0x00007380ff0a77ac */ /* 0x000e220008000800 */
[----:B-1----:R-:W2:Y:S01]  /*108c00*/  LDL.LU.64 R14, [R1+0x1420] ;  /* 0x00142000010e7983 */ /* 0x002ea20000300a00 */
[----:B------:R-:W-:-:S08]  /*108c10*/  PRMT R8, R28, 0x7770, RZ ;  /* 0x000077701c087816 */ /* 0x000fd000000000ff */
[----:B---3--:R1:W-:Y:S01]  /*108c20*/  @P0 STG.E.U8 desc[UR62][R22.64], R8 ;  /* 0x0000000816000986 */ /* 0x0083e2000c10113e */
[----:B------:R-:W-:-:S03]  /*108c30*/  ISETP.LT.AND P0, PT, R17, UR12, !P5 ;  /* 0x0000000c11007c0c */ /* 0x000fc6000ef01270 */
[----:B-1----:R-:W3:Y:S01]  /*108c40*/  LDL.LU.64 R22, [R1+0x1428] ;  /* 0x0014280001167983 */ /* 0x002ee20000300a00 */
[----:B------:R-:W-:Y:S01]  /*108c50*/  PRMT R8, R28, 0x7771, RZ ;  /* 0x000077711c087816 */ /* 0x000fe200000000ff */
[----:B------:R-:W1:Y:S08]  /*108c60*/  LDCU UR12, c[0x0][0x398] ;  /* 0x00007300ff0c77ac */ /* 0x000e700008000800 */
[----:B----4-:R4:W-:Y:S01]  /*108c70*/  @P0 STG.E.U8 desc[UR62][R26.64], R8 ;  /* 0x000000081a000986 */ /* 0x0109e2000c10113e */
[----:B------:R-:W-:-:S02]  /*108c80*/  ISETP.LT.AND P0, PT, R16, UR8, !P2 ;  /* 0x0000000810007c0c */ /* 0x000fc4000d701270 */
[----:B------:R-:W-:Y:S01]  /*108c90*/  LOP3.LUT P5, RZ, R7, 0x20000, RZ, 0xc0, !PT ;  /* 0x0002000007ff7812 */ /* 0x000fe200078ac0ff */
[----:B------:R-:W0:Y:S01]  /*108ca0*/  LDCU UR8, c[0x0][0x39c] ;  /* 0x00007380ff0877ac */ /* 0x000e220008000800 */
[----:B----4-:R-:W4:Y:S01]  /*108cb0*/  LDL.LU.64 R26, [R1+0x1430] ;  /* 0x00143000011a7983 */ /* 0x010f220000300a00 */
[----:B------:R-:W-:-:S03]  /*108cc0*/  PRMT R8, R28, 0x7772, RZ ;  /* 0x000077721c087816 */ /* 0x000fc600000000ff */
[----:B------:R-:W4:Y:S05]  /*108cd0*/  LDL.LU R29, [R1+0x70] ;  /* 0x00007000011d7983 */ /* 0x000f2a0000300800 */
[----:B------:R0:W-:Y:S04]  /*108ce0*/  @P0 STG.E.U8 desc[UR62][R24.64], R8 ;  /* 0x0000000818000986 */ /* 0x0001e8000c10113e */
[----:B0-----:R-:W4:Y:S01]  /*108cf0*/  LDL.LU.64 R24, [R1+0x1438] ;  /* 0x0014380001187983 */ /* 0x001f220000300a00 */
[----:B------:R-:W-:-:S02]  /*108d00*/  ISETP.LT.AND P0, PT, R17, UR4, !P2 ;  /* 0x0000000411007c0c */ /* 0x000fc4000d701270 */
[----:B------:R-:W-:Y:S01]  /*108d10*/  PRMT R8, R28, 0x7773, RZ ;  /* 0x000077731c087816 */ /* 0x000fe200000000ff */
[----:B------:R-:W0:Y:S10]  /*108d20*/  LDCU UR4, c[0x0][0x398] ;  /* 0x00007300ff0477ac */ /* 0x000e340008000800 */
[----:B------:R0:W-:Y:S01]  /*108d30*/  @P0 STG.E.U8 desc[UR62][R18.64], R8 ;  /* 0x0000000812000986 */ /* 0x0001e2000c10113e */
[----:B------:R-:W-:-:S02]  /*108d40*/  ISETP.LT.AND P0, PT, R16, UR24, !P3 ;  /* 0x0000001810007c0c */ /* 0x000fc4000df01270 */
[----:B------:R-:W-:Y:S01]  /*108d50*/  LOP3.LUT P2, RZ, R7, 0x80000, RZ, 0xc0, !PT ;  /* 0x0008000007ff7812 */ /* 0x000fe2000784c0ff */
[----:B------:R-:W1:Y:S01]  /*108d60*/  LDCU UR24, c[0x0][0x39c] ;  /* 0x00007380ff1877ac */ /* 0x000e620008000800 */
[----:B0-----:R-:W4:Y:S01]  /*108d70*/  LDL.LU.64 R18, [R1+0x1440] ;  /* 0x0014400001127983 */ /* 0x001f220000300a00 */
[----:B------:R-:W-:-:S08]  /*108d80*/  PRMT R8, R13, 0x7770, RZ ;  /* 0x000077700d087816 */ /* 0x000fd000000000ff */
[----:B--2---:R0:W-:Y:S01]  /*108d90*/  @P0 STG.E.U8 desc[UR62][R20.64], R8 ;  /* 0x0000000814000986 */ /* 0x0041e2000c10113e */
[----:B------:R-:W-:-:S03]  /*108da0*/  ISETP.LT.AND P0, PT, R17, UR26, !P3 ;  /* 0x0000001a11007c0c */ /* 0x000fc6000df01270 */
[----:B0-----:R-:W2:Y:S01]  /*108db0*/  LDL.LU.64 R20, [R1+0x1448] ;  /* 0x0014480001147983 */ /* 0x001ea20000300a00 */
[C---:B------:R-:W-:Y:S01]  /*108dc0*/  PRMT R8, R13.reuse, 0x7771, RZ ;  /* 0x000077710d087816 */ /* 0x040fe200000000ff */
[----:B------:R-:W0:Y:S08]  /*108dd0*/  LDCU UR26, c[0x0][0x39c] ;  /* 0x00007380ff1a77ac */ /* 0x000e300008000800 */
[----:B------:R1:W-:Y:S01]  /*108de0*/  @P0 STG.E.U8 desc[UR62][R14.64], R8 ;  /* 0x000000080e000986 */ /* 0x0003e2000c10113e */
[----:B------:R-:W-:Y:S01]  /*108df0*/  ISETP.LT.AND P0, PT, R16, UR4, !P4 ;  /* 0x0000000410007c0c */ /* 0x000fe2000e701270 */
[----:B------:R-:W0:Y:S02]  /*108e00*/  LDCU UR4, c[0x0][0x398] ;  /* 0x00007300ff0477ac */ /* 0x000e240008000800 */
[----:B-1----:R-:W2:Y:S01]  /*108e10*/  LDL.LU.64 R14, [R1+0x1450] ;  /* 0x00145000010e7983 */ /* 0x002ea20000300a00 */
[----:B------:R-:W-:-:S03]  /*108e20*/  PRMT R8, R13, 0x7772, RZ ;  /* 0x000077720d087816 */ /* 0x000fc600000000ff */
[----:B------:R-:W2:Y:S06]  /*108e30*/  LDL.LU R28, [R1+0x74] ;  /* 0x00007400011c7983 */ /* 0x000eac0000300800 */
[----:B---3--:R1:W-:Y:S01]  /*108e40*/  @P0 STG.E.U8 desc[UR62][R22.64], R8 ;  /* 0x0000000816000986 */ /* 0x0083e2000c10113e */
[----:B0-----:R-:W-:Y:S01]  /*108e50*/  ISETP.LT.AND P0, PT, R17, UR4, !P4 ;  /* 0x0000000411007c0c */ /* 0x001fe2000e701270 */
[----:B------:R-:W0:Y:S02]  /*108e60*/  LDCU UR4, c[0x0][0x398] ;  /* 0x00007300ff0477ac */ /* 0x000e240008000800 */
[----:B-1----:R-:W3:Y:S01]  /*108e70*/  LDL.LU.64 R22, [R1+0x1458] ;  /* 0x0014580001167983 */ /* 0x002ee20000300a00 */
[----:B------:R-:W-:-:S09]  /*108e80*/  PRMT R8, R13, 0x7773, RZ ;  /* 0x000077730d087816 */ /* 0x000fd200000000ff */
[----:B----4-:R1:W-:Y:S01]  /*108e90*/  @P0 STG.E.U8 desc[UR62][R26.64], R8 ;  /* 0x000000081a000986 */ /* 0x0103e2000c10113e */
[----:B0-----:R-:W-:Y:S01]  /*108ea0*/  ISETP.LT.AND P0, PT, R16, UR4, !P5 ;  /* 0x0000000410007c0c */ /* 0x001fe2000ef01270 */
[----:B------:R-:W0:Y:S02]  /*108eb0*/  LDCU UR4, c[0x0][0x398] ;  /* 0x00007300ff0477ac */ /* 0x000e240008000800 */
[----:B-1----:R-:W4:Y:S01]  /*108ec0*/  LDL.LU.64 R26, [R1+0x1460] ;  /* 0x00146000011a7983 */ /* 0x002f220000300a00 */
[----:B------:R-:W-:-:S09]  /*108ed0*/  PRMT R8, R29, 0x7770, RZ ;  /* 0x000077701d087816 */ /* 0x000fd200000000ff */
[----:B------:R1:W-:Y:S04]  /*108ee0*/  @P0 STG.E.U8 desc[UR62][R24.64], R8 ;  /* 0x0000000818000986 */ /* 0x0003e8000c10113e */
[----:B-1----:R-:W4:Y:S01]  /*108ef0*/  LDL.LU.64 R24, [R1+0x1468] ;  /* 0x0014680001187983 */ /* 0x002f220000300a00 */
[----:B0-----:R-:W-:Y:S01]  /*108f00*/  ISETP.LT.AND P0, PT, R17, UR4, !P5 ;  /* 0x0000000411007c0c */ /* 0x001fe2000ef01270 */
[----:B------:R-:W0:Y:S01]  /*108f10*/  LDCU UR4, c[0x0][0x398] ;  /* 0x00007300ff0477ac */ /* 0x000e220008000800 */
[----:B------:R-:W-:-:S11]  /*108f20*/  PRMT R8, R29, 0x7771, RZ ;  /* 0x000077711d087816 */ /* 0x000fd600000000ff */
[----:B------:R1:W-:Y:S01]  /*108f30*/  @P0 STG.E.U8 desc[UR62][R18.64], R8 ;  /* 0x0000000812000986 */ /* 0x0003e2000c10113e */
[----:B0-----:R-:W-:Y:S01]  /*108f40*/  ISETP.LT.AND P0, PT, R16, UR4, !P2 ;  /* 0x0000000410007c0c */ /* 0x001fe2000d701270 */
[----:B------:R-:W0:Y:S02]  /*108f50*/  LDCU UR4, c[0x0][0x398] ;  /* 0x00007300ff0477ac */ /* 0x000e240008000800 */
[----:B-1----:R-:W4:Y:S01]  /*108f60*/  LDL.LU.64 R18, [R1+0x1470] ;  /* 0x0014700001127983 */ /* 0x002f220000300a00 */
[----:B------:R-:W-:-:S03]  /*108f70*/  PRMT R8, R29, 0x7772, RZ ;  /* 0x000077721d087816 */ /* 0x000fc600000000ff */
[----:B------:R-:W4:Y:S01]  /*108f80*/  LDL.LU R13, [R1+0x78] ;  /* 0x00007800010d7983 */ /* 0x000f220000300800 */
[----:B------:R-:W-:-:S05]  /*108f90*/  LOP3.LUT P3, RZ, R7, 0x200000, RZ, 0xc0, !PT ;  /* 0x0020000007ff7812 */ /* 0x000fca000786c0ff */
[----:B--2---:R1:W-:Y:S01]  /*108fa0*/  @P0 STG.E.U8 desc[UR62][R20.64], R8 ;  /* 0x0000000814000986 */ /* 0x0043e2000c10113e */
[----:B0-----:R-:W-:Y:S01]  /*108fb0*/  ISETP.LT.AND P0, PT, R17, UR4, !P2 ;  /* 0x0000000411007c0c */ /* 0x001fe2000d701270 */
[----:B------:R-:W0:Y:S02]  /*108fc0*/  LDCU UR4, c[0x0][0x398] ;  /* 0x00007300ff0477ac */ /* 0x000e240008000800 */
[----:B-1----:R-:W2:Y:S01]  /*108fd0*/  LDL.LU.64 R20, [R1+0x1478] ;  /* 0x0014780001147983 */ /* 0x002ea20000300a00 */
[----:B------:R-:W-:-:S09]  /*108fe0*/  PRMT R8, R29, 0x7773, RZ ;  /* 0x000077731d087816 */ /* 0x000fd200000000ff */
[----:B------:R1:W-:Y:S01]  /*108ff0*/  @P0 STG.E.U8 desc[UR62][R14.64], R8 ;  /* 0x000000080e000986 */ /* 0x0003e2000c10113e */
[----:B0-----:R-:W-:Y:S01]  /*109000*/  ISETP.LT.AND P0, PT, R16, UR4, !P3 ;  /* 0x0000000410007c0c */ /* 0x001fe2000df01270 */
[----:B------:R-:W0:Y:S02]  /*109010*/  LDCU UR4, c[0x0][0x398] ;  /* 0x00007300ff0477ac */ /* 0x000e240008000800 */
[----:B-1----:R-:W2:Y:S01]  /*109020*/  LDL.LU.64 R14, [R1+0x1480] ;  /* 0x00148000010e7983 */ /* 0x002ea20000300a00 */
[----:B------:R-:W-:Y:S02]  /*109030*/  PRMT R8, R28, 0x7770, RZ ;  /* 0x000077701c087816 */ /* 0x000fe400000000ff */
[C---:B------:R-:W-:Y:S02]  /*109040*/  LOP3.LUT P4, RZ, R7.reuse, 0x800000, RZ, 0xc0, !PT ;  /* 0x0080000007ff7812 */ /* 0x040fe4000788c0ff */
[C---:B------:R-:W-:Y:S02]  /*109050*/  LOP3.LUT P5, RZ, R7.reuse, 0x2000000, RZ, 0xc0, !PT ;  /* 0x0200000007ff7812 */ /* 0x040fe400078ac0ff */
[----:B------:R-:W-:-:S03]  /*109060*/  LOP3.LUT P2, RZ, R7, 0x8000000, RZ, 0xc0, !PT ;  /* 0x0800000007ff7812 */ /* 0x000fc6000784c0ff */
[----:B---3--:R1:W-:Y:S01]  /*109070*/  @P0 STG.E.U8 desc[UR62][R22.64], R8 ;  /* 0x0000000816000986 */ /* 0x0083e2000c10113e */
[----:B0-----:R-:W-:Y:S01]  /*109080*/  ISETP.LT.AND P0, PT, R17, UR4, !P3 ;  /* 0x0000000411007c0c */ /* 0x001fe2000df01270 */
[----:B------:R-:W0:Y:S02]  /*109090*/  LDCU UR4, c[0x0][0x398] ;  /* 0x00007300ff0477ac */ /* 0x000e240008000800 */
[----:B-1----:R-:W3:Y:S01]  /*1090a0*/  LDL.LU.64 R22, [R1+0x1488] ;  /* 0x0014880001167983 */ /* 0x002ee20000300a00 */
[----:B------:R-:W-:Y:S02]  /*1090b0*/  LOP3.LUT P3, RZ, R7, 0x40000000, RZ, 0xc0, !PT ;  /* 0x4000000007ff7812 */ /* 0x000fe4000786c0ff */
[----:B------:R-:W-:-:S07]  /*1090c0*/  PRMT R7, R28, 0x7771, RZ ;  /* 0x000077711c077816 */ /* 0x000fce00000000ff */
[----:B----4-:R1:W-:Y:S01]  /*1090d0*/  @P0 STG.E.U8 desc[UR62][R26.64], R7 ;  /* 0x000000071a000986 */ /* 0x0103e2000c10113e */
[----:B0-----:R-:W-:Y:S01]  /*1090e0*/  ISETP.LT.AND P0, PT, R16, UR4, !P4 ;  /* 0x0000000410007c0c */ /* 0x001fe2000e701270 */
[----:B------:R-:W0:Y:S02]  /*1090f0*/  LDCU UR4, c[0x0][0x398] ;  /* 0x00007300ff0477ac */ /* 0x000e240008000800 */
[----:B-1----:R-:W4:Y:S01]  /*109100*/  LDL.LU.64 R26, [R1+0x1490] ;  /* 0x00149000011a7983 */ /* 0x002f220000300a00 */
[----:B------:R-:W-:-:S03]  /*109110*/  PRMT R7, R28, 0x7772, RZ ;  /* 0x000077721c077816 */ /* 0x000fc600000000ff */
[----:B------:R-:W4:Y:S06]  /*109120*/  LDL.LU R29, [R1+0x7c] ;  /* 0x00007c00011d7983 */ /* 0x000f2c0000300800 */
        /* <DEDUP_REMOVED lines=9> */
[----:B------:R-:W-:-:S09]  /*1091c0*/  PRMT R7, R13, 0x7770, RZ ;  /* 0x000077700d077816 */ /* 0x000fd200000000ff */
        /* <DEDUP_REMOVED lines=25> */
[----:B------:R-:W-:Y:S02]  /*109360*/  PRMT R7, R29, 0x7771, RZ ;  /* 0x000077711d077816 */ /* 0x000fe400000000ff */
[----:B------:R-:W-:-:S09]  /*109370*/  LOP3.LUT P4, RZ, R6, 0x2, RZ, 0xc0, !PT ;  /* 0x0000000206ff7812 */ /* 0x000fd2000788c0ff */
        /* <DEDUP_REMOVED lines=17> */
[----:B------:R-:W-:-:S07]  /*109490*/  LOP3.LUT P2, RZ, R6, 0x20, RZ, 0xc0, !PT ;  /* 0x0000002006ff7812 */ /* 0x000fce000784c0ff */
        /* <DEDUP_REMOVED lines=15> */
[----:B------:R-:W-:-:S02]  /*109590*/  PRMT R7, R28, 0x7773, RZ ;  /* 0x000077731c077816 */ /* 0x000fc400000000ff */
[----:B------:R-:W-:-:S09]  /*1095a0*/  LOP3.LUT P3, RZ, R6, 0x80, RZ, 0xc0, !PT ;  /* 0x0000008006ff7812 */ /* 0x000fd2000786c0ff */
[----:B------:R1:W-:Y:S01]  /*1095b0*/  @P0 STG.E.U8 desc[UR62][R18.64], R7 ;  /* 0x0000000712000986 */ /* 0x0003e2000c10113e */
[----:B0-----:R-:W-:Y:S01]  /*1095c0*/  ISETP.LT.AND P0, PT, R16, UR4, !P3 ;  /* 0x0000000410007c0c */ /* 0x001fe2000df01270 */
[----:B------:R-:W0:Y:S02]  /*1095d0*/  LDCU UR4, c[0x0][0x398] ;  /* 0x00007300ff0477ac */ /* 0x000e240008000800 */
[----:B-1----:R-:W4:Y:S01]  /*1095e0*/  LDL.LU.64 R18, [R1+0x1500] ;  /* 0x0015000001127983 */ /* 0x002f220000300a00 */
[----:B------:R-:W-:Y:S02]  /*1095f0*/  PRMT R7, R13, 0x7770, RZ ;  /* 0x000077700d077816 */ /* 0x000fe400000000ff */
[----:B------:R-:W-:-:S07]  /*109600*/  LOP3.LUT P4, RZ, R6, 0x200, RZ, 0xc0, !PT ;  /* 0x0000020006ff7812 */ /* 0x000fce000788c0ff */
        /* <DEDUP_REMOVED lines=10> */
[----:B------:R-:W2:Y:S01]  /*1096b0*/  LDL.LU R28, [R1+0x6c] ;  /* 0x00006c00011c7983 */ /* 0x000ea20000300800 */
[----:B------:R-:W-:-:S05]  /*1096c0*/  LOP3.LUT P5, RZ, R6, 0x800, RZ, 0xc0, !PT ;  /* 0x0000080006ff7812 */ /* 0x000fca00078ac0ff */
        /* <DEDUP_REMOVED lines=68> */
[C---:B------:R-:W-:Y:S02]  /*109b10*/  LOP3.LUT P3, RZ, R6.reuse, 0x1000000, RZ, 0xc0, !PT ;  /* 0x0100000006ff7812 */ /* 0x040fe4000786c0ff */
[C---:B------:R-:W-:Y:S02]  /*109b20*/  LOP3.LUT P4, RZ, R6.reuse, 0x8000000, RZ, 0xc0, !PT ;  /* 0x0800000006ff7812 */ /* 0x040fe4000788c0ff */
[C---:B------:R-:W-:Y:S01]  /*109b30*/  LOP3.LUT P5, RZ, R6.reuse, 0x20000000, RZ, 0xc0, !PT ;  /* 0x2000000006ff7812 */ /* 0x040fe200078ac0ff */
[----:B---3--:R1:W-:Y:S01]  /*109b40*/  @P0 STG.E.U8 desc[UR62][R22.64], R7 ;  /* 0x0000000716000986 */ /* 0x0083e2000c10113e */
[----:B0-----:R-:W-:Y:S01]  /*109b50*/  ISETP.LT.AND P0, PT, R17, UR4, !P2 ;  /* 0x0000000411007c0c */ /* 0x001fe2000d701270 */
[----:B------:R-:W0:Y:S02]  /*109b60*/  LDCU UR4, c[0x0][0x398] ;  /* 0x00007300ff0477ac */ /* 0x000e240008000800 */
[----:B-1----:R-:W3:Y:S01]  /*109b70*/  LDL.LU.64 R22, [R1+0x1578] ;  /* 0x0015780001167983 */ /* 0x002ee20000300a00 */
[----:B------:R-:W-:-:S02]  /*109b80*/  LOP3.LUT P2, RZ, R6, 0x80000000, RZ, 0xc0, !PT ;  /* 0x8000000006ff7812 */ /* 0x000fc4000784c0ff */
[----:B------:R-:W-:-:S07]  /*109b90*/  PRMT R6, R13, 0x7773, RZ ;  /* 0x000077730d067816 */ /* 0x000fce00000000ff */
        /* <DEDUP_REMOVED lines=15> */
[----:B------:R-:W4:Y:S06]  /*109c90*/  LDL.LU R13, [R1+0x5c] ;  /* 0x00005c00010d7983 */ /* 0x000f2c0000300800 */
        /* <DEDUP_REMOVED lines=9> */
[----:B------:R-:W-:-:S09]  /*109d30*/  PRMT R6, R28, 0x7770, RZ ;  /* 0x000077701c067816 */ /* 0x000fd200000000ff */
        /* <DEDUP_REMOVED lines=126> */
[C---:B------:R-:W-:Y:S02]  /*10a520*/  LOP3.LUT P5, RZ, R5.reuse, 0x800000, RZ, 0xc0, !PT ;  /* 0x0080000005ff7812 */ /* 0x040fe400078ac0ff */
[C---:B------:R-:W-:Y:S02]  /*10a530*/  LOP3.LUT P2, RZ, R5.reuse, 0x2000000, RZ, 0xc0, !PT ;  /* 0x0200000005ff7812 */ /* 0x040fe4000784c0ff */
[----:B------:R-:W-:Y:S01]  /*10a540*/  LOP3.LUT P3, RZ, R5, 0x8000000, RZ, 0xc0, !PT ;  /* 0x0800000005ff7812 */ /* 0x000fe2000786c0ff */
[----:B--2---:R1:W-:Y:S01]  /*10a550*/  @P0 STG.E.U8 desc[UR62][R20.64], R6 ;  /* 0x0000000614000986 */ /* 0x0043e2000c10113e */
[----:B0-----:R-:W-:Y:S01]  /*10a560*/  ISETP.LT.AND P0, PT, R17, UR4, !P4 ;  /* 0x0000000411007c0c */ /* 0x001fe2000e701270 */
[----:B------:R-:W0:Y:S02]  /*10a570*/  LDCU UR4, c[0x0][0x398] ;  /* 0x00007300ff0477ac */ /* 0x000e240008000800 */
[----:B-1----:R-:W2:Y:S01]  /*10a580*/  LDL.LU.64 R20, [R1+0x1658] ;  /* 0x0016580001147983 */ /* 0x002ea20000300a00 */
[----:B------:R-:W-:-:S02]  /*10a590*/  LOP3.LUT P4, RZ, R5, 0x20000000, RZ, 0xc0, !PT ;  /* 0x2000000005ff7812 */ /* 0x000fc4000788c0ff */
[----:B------:R-:W-:-:S07]  /*10a5a0*/  PRMT R5, R29, 0x7773, RZ ;  /* 0x000077731d057816 */ /* 0x000fce00000000ff */
        /* <DEDUP_REMOVED lines=163> */
[C---:B------:R-:W-:Y:S02]  /*10afe0*/  LOP3.LUT P4, RZ, R4.reuse, 0x2000000, RZ, 0xc0, !PT ;  /* 0x0200000004ff7812 */ /* 0x040fe4000788c0ff */
[C---:B------:R-:W-:Y:S02]  /*10aff0*/  LOP3.LUT P5, RZ, R4.reuse, 0x4000000, RZ, 0xc0, !PT ;  /* 0x0400000004ff7812 */ /* 0x040fe400078ac0ff */
[----:B------:R-:W-:-:S03]  /*10b000*/  LOP3.LUT P2, RZ, R4, 0x20000000, RZ, 0xc0, !PT ;  /* 0x2000000004ff7812 */ /* 0x000fc6000784c0ff */
[----:B--2---:R1:W-:Y:S01]  /*10b010*/  @P0 STG.E.U8 desc[UR62][R20.64], R5 ;  /* 0x0000000514000986 */ /* 0x0043e2000c10113e */
[----:B0-----:R-:W-:Y:S01]  /*10b020*/  ISETP.LT.AND P0, PT, R17, UR4, !P3 ;  /* 0x0000000411007c0c */ /* 0x001fe2000df01270 */
[----:B------:R-:W0:Y:S02]  /*10b030*/  LDCU UR4, c[0x0][0x398] ;  /* 0x00007300ff0477ac */ /* 0x000e240008000800 */
[----:B-1----:R-:W2:Y:S01]  /*10b040*/  LDL.LU.64 R20, [R1+0x1748] ;  /* 0x0017480001147983 */ /* 0x002ea20000300a00 */
[----:B------:R-:W-:Y:S02]  /*10b050*/  LOP3.LUT P3, RZ, R4, 0x80000000, RZ, 0xc0, !PT ;  /* 0x8000000004ff7812 */ /* 0x000fe4000786c0ff */
[----:B------:R-:W-:-:S07]  /*10b060*/  PRMT R4, R13, 0x7771, RZ ;  /* 0x000077710d047816 */ /* 0x000fce00000000ff */
        /* <DEDUP_REMOVED lines=71> */
[----:B------:R-:W2:Y:S01]  /*10b4e0*/  LDL.LU R28, [R1] ;  /* 0x00000000011c7983 */ /* 0x000ea20000300800 */
        /* <DEDUP_REMOVED lines=88> */
[----:B------:R-:W0:Y:S01]  /*10ba70*/  LDCU UR4, c[0x0][0x398] ;  /* 0x00007300ff0477ac */ /* 0x000e220008000800 */
[----:B-1----:R-:W-:Y:S01]  /*10ba80*/  PRMT R4, R29, 0x7772, RZ ;  /* 0x000077721d047816 */ /* 0x002fe200000000ff */
[----:B------:R-:W4:Y:S01]  /*10ba90*/  LDL.LU.64 R18, [R1+0x1830] ;  /* 0x0018300001127983 */ /* 0x000f220000300a00 */
[C---:B------:R-:W-:Y:S02]  /*10baa0*/  LOP3.LUT P3, RZ, R3.reuse, 0x2000000, RZ, 0xc0, !PT ;  /* 0x0200000003ff7812 */ /* 0x040fe4000786c0ff */
[----:B------:R-:W-:Y:S01]  /*10bab0*/  LOP3.LUT P4, RZ, R3, 0x8000000, RZ, 0xc0, !PT ;  /* 0x0800000003ff7812 */ /* 0x000fe2000788c0ff */
[----:B------:R-:W4:Y:S06]  /*10bac0*/  LDL.LU R10, [R1+0x350] ;  /* 0x00035000010a7983 */ /* 0x000f2c0000300800 */
[----:B--2---:R1:W-:Y:S01]  /*10bad0*/  @P0 STG.E.U8 desc[UR62][R20.64], R4 ;  /* 0x0000000414000986 */ /* 0x0043e2000c10113e */
[----:B0-----:R-:W-:Y:S01]  /*10bae0*/  ISETP.LT.AND P0, PT, R17, UR4, !P2 ;  /* 0x0000000411007c0c */ /* 0x001fe2000d701270 */
[----:B------:R-:W0:Y:S01]  /*10baf0*/  LDCU UR4, c[0x0][0x398] ;  /* 0x00007300ff0477ac */ /* 0x000e220008000800 */
[----:B------:R-:W-:-:S02]  /*10bb00*/  LOP3.LUT P2, RZ, R3, 0x80000000, RZ, 0xc0, !PT ;  /* 0x8000000003ff7812 */ /* 0x000fc4000784c0ff */
[----:B------:R-:W-:Y:S01]  /*10bb10*/  PRMT R3, R29, 0x7773, RZ ;  /* 0x000077731d037816 */ /* 0x000fe200000000ff */
[----:B-1----:R-:W2:Y:S08]  /*10bb20*/  LDL.LU.64 R20, [R1+0x1838] ;  /* 0x0018380001147983 */ /* 0x002eb00000300a00 */
[----:B------:R1:W-:Y:S01]  /*10bb30*/  @P0 STG.E.U8 desc[UR62][R14.64], R3 ;  /* 0x000000030e000986 */ /* 0x0003e2000c10113e */
[----:B0-----:R-:W-:Y:S01]  /*10bb40*/  ISETP.LT.AND P0, PT, R16, UR4, !P3 ;  /* 0x0000000410007c0c */ /* 0x001fe2000df01270 */
[----:B------:R-:W0:Y:S01]  /*10bb50*/  LDCU UR4, c[0x0][0x398] ;  /* 0x00007300ff0477ac */ /* 0x000e220008000800 */
[----:B-1----:R-:W-:-:S11]  /*10bb60*/  PRMT R3, R28, 0x7770, RZ ;  /* 0x000077701c037816 */ /* 0x002fd600000000ff */
        /* <DEDUP_REMOVED lines=11> */
[----:B-1----:R-:W4:Y:S04]  /*10bc20*/  LDL.LU.64 R24, [R1+0x1850] ;  /* 0x0018500001187983 */ /* 0x002f280000300a00 */
[----:B------:R-:W4:Y:S04]  /*10bc30*/  LDL.LU.64 R12, [R1+0x1858] ;  /* 0x00185800010c7983 */ /* 0x000f280000300a00 */
[----:B------:R-:W4:Y:S01]  /*10bc40*/  LDL.LU R29, [R1+0x354] ;  /* 0x00035400011d7983 */ /* 0x000f220000300800 */
[----:B0-----:R-:W-:-:S03]  /*10bc50*/  ISETP.LT.AND P0, PT, R17, UR4, !P4 ;  /* 0x0000000411007c0c */ /* 0x001fc6000e701270 */
[----:B------:R-:W4:Y:S01]  /*10bc60*/  LDL.LU.64 R14, [R1+0x1860] ;  /* 0x00186000010e7983 */ /* 0x000f220000300a00 */
[----:B------:R-:W0:Y:S01]  /*10bc70*/  LDCU UR4, c[0x0][0x398] ;  /* 0x00007300ff0477ac */ /* 0x000e220008000800 */
[----:B------:R-:W-:-:S08]  /*10bc80*/  PRMT R3, R28, 0x7773, RZ ;  /* 0x000077731c037816 */ /* 0x000fd000000000ff */
        /* <DEDUP_REMOVED lines=13> */
[----:B------:R-:W-:Y:S01]  /*10bd60*/  PRMT R2, R10, 0x7771, RZ ;  /* 0x000077710a027816 */ /* 0x000fe200000000ff */
        /* <DEDUP_REMOVED lines=18> */
[----:B------:R-:W0:Y:S01]  /*10be90*/  LDCU UR4, c[0x0][0x398] ;  /* 0x00007300ff0477ac */ /* 0x000e220008000800 */
[----:B-1----:R-:W-:-:S11]  /*10bea0*/  PRMT R2, R29, 0x7771, RZ ;  /* 0x000077711d027816 */ /* 0x002fd600000000ff */
        /* <DEDUP_REMOVED lines=8> */
[----:B--2---:R1:W-:Y:S01]  /*10bf30*/  @P0 STG.E.U8 desc[UR62][R20.64], R2 ;  /* 0x0000000214000986 */ /* 0x0043e2000c10113e */
[----:B0-----:R-:W-:Y:S01]  /*10bf40*/  ISETP.LT.AND P0, PT, R16, UR4, !P5 ;  /* 0x0000000410007c0c */ /* 0x001fe2000ef01270 */
[----:B------:R-:W0:Y:S01]  /*10bf50*/  LDCU UR4, c[0x0][0x398] ;  /* 0x00007300ff0477ac */ /* 0x000e220008000800 */
[----:B-1----:R-:W-:-:S11]  /*10bf60*/  PRMT R2, R28, 0x7770, RZ ;  /* 0x000077701c027816 */ /* 0x002fd600000000ff */
[----:B---3--:R1:W-:Y:S01]  /*10bf70*/  @P0 STG.E.U8 desc[UR62][R22.64], R2 ;  /* 0x0000000216000986 */ /* 0x0083e2000c10113e */
[----:B0-----:R-:W-:Y:S01]  /*10bf80*/  ISETP.LT.AND P0, PT, R17, UR4, !P5 ;  /* 0x0000000411007c0c */ /* 0x001fe2000ef01270 */
[----:B------:R-:W0:Y:S01]  /*10bf90*/  LDCU UR4, c[0x0][0x398] ;  /* 0x00007300ff0477ac */ /* 0x000e220008000800 */
[----:B-1----:R-:W-:-:S11]  /*10bfa0*/  PRMT R2, R28, 0x7771, RZ ;  /* 0x000077711c027816 */ /* 0x002fd600000000ff */
[----:B----4-:R1:W-:Y:S01]  /*10bfb0*/  @P0 STG.E.U8 desc[UR62][R26.64], R2 ;  /* 0x000000021a000986 */ /* 0x0103e2000c10113e */
[----:B0-----:R-:W-:Y:S01]  /*10bfc0*/  ISETP.LT.AND P0, PT, R16, UR4, !P6 ;  /* 0x0000000410007c0c */ /* 0x001fe2000f701270 */
[----:B------:R-:W0:Y:S02]  /*10bfd0*/  LDCU UR4, c[0x0][0x398] ;  /* 0x00007300ff0477ac */ /* 0x000e240008000800 */
[----:B-1----:R-:W2:Y:S01]  /*10bfe0*/  LDL.LU.64 R26, [R1+0x1890] ;  /* 0x00189000011a7983 */ /* 0x002ea20000300a00 */
[----:B------:R-:W-:-:S09]  /*10bff0*/  PRMT R2, R28, 0x7772, RZ ;  /* 0x000077721c027816 */ /* 0x000fd200000000ff */
[----:B------:R1:W-:Y:S04]  /*10c000*/  @P0 STG.E.U8 desc[UR62][R24.64], R2 ;  /* 0x0000000218000986 */ /* 0x0003e8000c10113e */
[----:B-1----:R-:W3:Y:S04]  /*10c010*/  LDL.LU.64 R24, [R1+0x1898] ;  /* 0x0018980001187983 */ /* 0x002ee80000300a00 */
[----:B------:R-:W4:Y:S04]  /*10c020*/  LDL.LU R15, [R1+0x35c] ;  /* 0x00035c00010f7983 */ /* 0x000f280000300800 */
[----:B------:R-:W3:Y:S04]  /*10c030*/  LDL.LU.64 R20, [R1+0x18a0] ;  /* 0x0018a00001147983 */ /* 0x000ee80000300a00 */
[----:B------:R-:W3:Y:S04]  /*10c040*/  LDL.LU.64 R18, [R1+0x18b0] ;  /* 0x0018b00001127983 */ /* 0x000ee80000300a00 */
[----:B------:R-:W3:Y:S04]  /*10c050*/  LDL R29, [R1+0xa0] ;  /* 0x0000a000011d7983 */ /* 0x000ee80000100800 */
[----:B------:R-:W3:Y:S01]  /*10c060*/  LDL.LU.64 R22, [R1+0x18a8] ;  /* 0x0018a80001167983 */ /* 0x000ee20000300a00 */
[----:B0-----:R-:W-:-:S02]  /*10c070*/  ISETP.LT.AND P0, PT, R17, UR4, !P6 ;  /* 0x0000000411007c0c */ /* 0x001fc4000f701270 */
[C---:B------:R-:W-:Y:S02]  /*10c080*/  LOP3.LUT P5, RZ, R0.reuse, 0x80000000, RZ, 0xc0, !PT ;  /* 0x8000000000ff7812 */ /* 0x040fe400078ac0ff */
[----:B------:R-:W-:Y:S02]  /*10c090*/  LOP3.LUT P6, RZ, R0, 0x40000000, RZ, 0xc0, !PT ;  /* 0x4000000000ff7812 */ /* 0x000fe400078cc0ff */
[----:B------:R-:W-:Y:S02]  /*10c0a0*/  PRMT R0, R28, 0x7773, RZ ;  /* 0x000077731c007816 */ /* 0x000fe400000000ff */
[C---:B------:R-:W-:Y:S02]  /*10c0b0*/  LOP3.LUT P2, RZ, R11.reuse, 0x4, RZ, 0xc0, !PT ;  /* 0x000000040bff7812 */ /* 0x040fe4000784c0ff */
[C---:B------:R-:W-:Y:S02]  /*10c0c0*/  LOP3.LUT P3, RZ, R11.reuse, 0x2, RZ, 0xc0, !PT ;  /* 0x000000020bff7812 */ /* 0x040fe4000786c0ff */
[----:B------:R-:W-:Y:S01]  /*10c0d0*/  LOP3.LUT P4, RZ, R11, 0x1, RZ, 0xc0, !PT ;  /* 0x000000010bff7812 */ /* 0x000fe2000788c0ff */
[----:B------:R-:W0:Y:S01]  /*10c0e0*/  LDCU UR4, c[0x0][0x39c] ;  /* 0x00007380ff0477ac */ /* 0x000e220008000800 */
[----:B--2---:R1:W-:Y:S01]  /*10c0f0*/  @P0 STG.E.U8 desc[UR62][R26.64], R0 ;  /* 0x000000001a000986 */ /* 0x0043e2000c10113e */
[----:B------:R-:W-:-:S03]  /*10c100*/  ISETP.LT.AND P0, PT, R16, UR6, !P1 ;  /* 0x0000000610007c0c */ /* 0x000fc6000cf01270 */
[----:B-1----:R-:W2:Y:S04]  /*10c110*/  LDL.LU.64 R26, [R1+0x18b8] ;  /* 0x0018b800011a7983 */ /* 0x002ea80000300a00 */
[----:B------:R-:W2:Y:S01]  /*10c120*/  LDL.LU R28, [R1+0x3e0] ;  /* 0x0003e000011c7983 */ /* 0x000ea20000300800 */
[C---:B----4-:R-:W-:Y:S02]  /*10c130*/  PRMT R0, R15.reuse, 0x7770, RZ ;  /* 0x000077700f007816 */ /* 0x050fe400000000ff */
[C---:B------:R-:W-:Y:S02]  /*10c140*/  PRMT R3, R15.reuse, 0x7772, RZ ;  /* 0x000077720f037816 */ /* 0x040fe400000000ff */
[----:B------:R-:W-:Y:S01]  /*10c150*/  PRMT R2, R15, 0x7773, RZ ;  /* 0x000077730f027816 */ /* 0x000fe200000000ff */
[----:B------:R-:W1:Y:S01]  /*10c160*/  LDCU UR6, c[0x0][0x39c] ;  /* 0x00007380ff0677ac */ /* 0x000e620008000800 */
[----:B---3--:R3:W-:Y:S04]  /*10c170*/  @P0 STG.E.U8 desc[UR62][R24.64], R0 ;  /* 0x0000000018000986 */ /* 0x0087e8000c10113e */
[----:B---3--:R-:W3:Y:S01]  /*10c180*/  LDL.LU.64 R24, [R1+0x18c0] ;  /* 0x0018c00001187983 */ /* 0x008ee20000300a00 */
[----:B------:R-:W-:-:S02]  /*10c190*/  ISETP.LT.AND P1, PT, R17, UR12, !P1 ;  /* 0x0000000c11007c0c */ /* 0x000fc4000cf21270 */
[----:B------:R-:W-:Y:S02]  /*10c1a0*/  ISETP.LT.AND P0, PT, R16, UR64, !P2 ;  /* 0x0000004010007c0c */ /* 0x000fe4000d701270 */
[----:B------:R-:W-:Y:S01]  /*10c1b0*/  PRMT R0, R15, 0x7771, RZ ;  /* 0x000077710f007816 */ /* 0x000fe200000000ff */
[----:B------:R-:W4:Y:S01]  /*10c1c0*/  LDCU UR64, c[0x0][0x398] ;  /* 0x00007300ff4077ac */ /* 0x000f220008000800 */
[----:B------:R-:W4:Y:S01]  /*10c1d0*/  LDL.LU.64 R14, [R1+0x18c8] ;  /* 0x0018c800010e7983 */ /* 0x000f220000300a00 */
[----:B------:R-:W-:-:S03]  /*10c1e0*/  ISETP.LT.AND P2, PT, R17, UR65, !P2 ;  /* 0x0000004111007c0c */ /* 0x000fc6000d741270 */
[----:B------:R-:W4:Y:S01]  /*10c1f0*/  LDL.LU.64 R12, [R1+0x18d0] ;  /* 0x0018d000010c7983 */ /* 0x000f220000300a00 */
[----:B------:R-:W0:Y:S01]  /*10c200*/  LDCU UR65, c[0x0][0x398] ;  /* 0x00007300ff4177ac */ /* 0x000e220008000800 */
[----:B------:R-:W0:Y:S02]  /*10c210*/  LDCU UR12, c[0x0][0x39c] ;  /* 0x00007380ff0c77ac */ /* 0x000e240008000800 */
[----:B------:R1:W-:Y:S04]  /*10c220*/  @P1 STG.E.U8 desc[UR62][R20.64], R0 ;  /* 0x0000000014001986 */ /* 0x0003e8000c10113e */
[----:B------:R0:W-:Y:S04]  /*10c230*/  @P0 STG.E.U8 desc[UR62][R18.64], R3 ;  /* 0x0000000312000986 */ /* 0x0001e8000c10113e */
[----:B-1----:R-:W4:Y:S04]  /*10c240*/  LDL.LU R20, [R1+0x3e4] ;  /* 0x0003e40001147983 */ /* 0x002f280000300800 */
[----:B0-----:R-:W4:Y:S04]  /*10c250*/  LDL.LU.64 R18, [R1+0x18d8] ;  /* 0x0018d80001127983 */ /* 0x001f280000300a00 */
[----:B------:R0:W-:Y:S04]  /*10c260*/  @P2 STG.E.U8 desc[UR62][R22.64], R2 ;  /* 0x0000000216002986 */ /* 0x0001e8000c10113e */
[----:B0-----:R-:W4:Y:S01]  /*10c270*/  LDL.LU.64 R22, [R1+0x18e0] ;  /* 0x0018e00001167983 */ /* 0x001f220000300a00 */
[----:B------:R-:W-:Y:S01]  /*10c280*/  ISETP.LT.AND P1, PT, R16, UR66, !P3 ;  /* 0x0000004210007c0c */ /* 0x000fe2000df21270 */
[----:B------:R-:W-:Y:S01]  /*10c290*/  VIADD R0, R29, 0x1ff ;  /* 0x000001ff1d007836 */ /* 0x000fe20000000000 */
[----:B------:R-:W-:Y:S01]  /*10c2a0*/  ISETP.LT.AND P3, PT, R17, UR67, !P3 ;  /* 0x0000004311007c0c */ /* 0x000fe2000df61270 */
[----:B------:R-:W0:Y:S03]  /*10c2b0*/  LDCU UR66, c[0x0][0x398] ;  /* 0x00007300ff4277ac */ /* 0x000e260008000800 */
[----:B------:R-:W-:Y:S01]  /*10c2c0*/  ISETP.GE.AND P0, PT, R0, UR25, PT ;  /* 0x0000001900007c0c */ /* 0x000fe2000bf06270 */
[----:B------:R-:W1:Y:S01]  /*10c2d0*/  LDCU UR25, c[0x0][0x398] ;  /* 0x00007300ff1977ac */ /* 0x000e620008000800 */
[----:B--2---:R-:W-:-:S05]  /*10c2e0*/  PRMT R0, R28, 0x7770, RZ ;  /* 0x000077701c007816 */ /* 0x004fca00000000ff */
[----:B------:R2:W-:Y:S04]  /*10c2f0*/  @P1 STG.E.U8 desc[UR62][R26.64], R0 ;  /* 0x000000001a001986 */ /* 0x0005e8000c10113e */
[----:B--2---:R-:W2:Y:S01]  /*10c300*/  LDL.LU.64 R26, [R1+0x18e8] ;  /* 0x0018e800011a7983 */ /* 0x004ea20000300a00 */
[----:B------:R-:W-:-:S05]  /*10c310*/  PRMT R0, R28, 0x7771, RZ ;  /* 0x000077711c007816 */ /* 0x000fca00000000ff */
[----:B---3--:R3:W-:Y:S04]  /*10c320*/  @P3 STG.E.U8 desc[UR62][R24.64], R0 ;  /* 0x0000000018003986 */ /* 0x0087e8000c10113e */
[----:B---3--:R-:W3:Y:S01]  /*10c330*/  LDL.LU.64 R24, [R1+0x18f0] ;  /* 0x0018f00001187983 */ /* 0x008ee20000300a00 */
[----:B----4-:R-:W-:Y:S02]  /*10c340*/  ISETP.LT.AND P2, PT, R16, UR64, !P4 ;  /* 0x0000004010007c0c */ /* 0x010fe4000e741270 */
[C---:B------:R-:W-:Y:S02]  /*10c350*/  ISETP.LT.AND P4, PT, R17.reuse, UR65, !P4 ;  /* 0x0000004111007c0c */ /* 0x040fe4000e781270 */
[----:B------:R-:W-:Y:S02]  /*10c360*/  PRMT R0, R28, 0x7772, RZ ;  /* 0x000077721c007816 */ /* 0x000fe400000000ff */
[----:B-1----:R-:W-:Y:S01]  /*10c370*/  ISETP.LT.AND P3, PT, R16, UR25, !P5 ;  /* 0x0000001910007c0c */ /* 0x002fe2000ef61270 */
[----:B------:R-:W4:Y:S01]  /*10c380*/  LDL.LU R21, [R1+0x3e8] ;  /* 0x0003e80001157983 */ /* 0x000f220000300800 */
[----:B0-----:R-:W-:Y:S01]  /*10c390*/  ISETP.LT.AND P5, PT, R17, UR66, !P5 ;  /* 0x0000004211007c0c */ /* 0x001fe2000efa1270 */
[----:B------:R-:W-:Y:S01]  /*10c3a0*/  VIADD R2, R29, 0x1f5 ;  /* 0x000001f51d027836 */ /* 0x000fe20000000000 */
[----:B------:R-:W0:Y:S01]  /*10c3b0*/  LDCU UR64, c[0x0][0x398] ;  /* 0x00007300ff4077ac */ /* 0x000e220008000800 */
[----:B------:R-:W1:Y:S02]  /*10c3c0*/  LDCU UR25, c[0x0][0x398] ;  /* 0x00007300ff1977ac */ /* 0x000e640008000800 */
[----:B------:R0:W-:Y:S02]  /*10c3d0*/  @P2 STG.E.U8 desc[UR62][R14.64], R0 ;  /* 0x000000000e002986 */ /* 0x0001e4000c10113e */
[----:B0-----:R-:W-:-:S02]  /*10c3e0*/  PRMT R0, R28, 0x7773, RZ ;  /* 0x000077731c007816 */ /* 0x001fc400000000ff */
[----:B------:R-:W4:Y:S04]  /*10c3f0*/  LDL.LU.64 R14, [R1+0x18f8] ;  /* 0x0018f800010e7983 */ /* 0x000f280000300a00 */
[----:B------:R0:W-:Y:S01]  /*10c400*/  @P4 STG.E.U8 desc[UR62][R12.64], R0 ;  /* 0x000000000c004986 */ /* 0x0001e2000c10113e */
[----:B------:R-:W-:Y:S01]  /*10c410*/  ISETP.GE.AND P1, PT, R2, UR23, PT ;  /* 0x0000001702007c0c */ /* 0x000fe2000bf26270 */
[----:B------:R-:W1:Y:S01]  /*10c420*/  LDCU UR23, c[0x0][0x398] ;  /* 0x00007300ff1777ac */ /* 0x000e620008000800 */
[----:B0-----:R-:W-:-:S05]  /*10c430*/  PRMT R0, R20, 0x7770, RZ ;  /* 0x0000777014007816 */ /* 0x001fca00000000ff */
[----:B------:R0:W-:Y:S04]  /*10c440*/  @P3 STG.E.U8 desc[UR62][R18.64], R0 ;  /* 0x0000000012003986 */ /* 0x0001e8000c10113e */
[----:B0-----:R-:W4:Y:S01]  /*10c450*/  LDL.LU.64 R18, [R1+0x1900] ;  /* 0x0019000001127983 */ /* 0x001f220000300a00 */
[----:B------:R-:W-:-:S05]  /*10c460*/  PRMT R0, R20, 0x7771, RZ ;  /* 0x0000777114007816 */ /* 0x000fca00000000ff */
[----:B------:R0:W-:Y:S04]  /*10c470*/  @P5 STG.E.U8 desc[UR62][R22.64], R0 ;  /* 0x0000000016005986 */ /* 0x0001e8000c10113e */
[----:B0-----:R-:W4:Y:S01]  /*10c480*/  LDL.LU.64 R22, [R1+0x1910] ;  /* 0x0019100001167983 */ /* 0x001f220000300a00 */
[----:B-1----:R-:W-:Y:S02]  /*10c490*/  ISETP.LT.AND P4, PT, R16, UR23, !P6 ;  /* 0x0000001710007c0c */ /* 0x002fe4000f781270 */
[----:B------:R-:W-:Y:S02]  /*10c4a0*/  ISETP.LT.AND P6, PT, R17, UR64, !P6 ;  /* 0x0000004011007c0c */ /* 0x000fe4000f7c1270 */
[C---:B------:R-:W-:Y:S01]  /*10c4b0*/  PRMT R0, R20.reuse, 0x7772, RZ ;  /* 0x0000777214007816 */ /* 0x040fe200000000ff */
[----:B------:R-:W-:Y:S01]  /*10c4c0*/  VIADD R2, R29, 0x1f6 ;  /* 0x000001f61d027836 */ /* 0x000fe20000000000 */
[----:B------:R-:W0:Y:S07]  /*10c4d0*/  LDCU UR23, c[0x0][0x398] ;  /* 0x00007300ff1777ac */ /* 0x000e2e0008000800 */
[----:B--2---:R1:W-:Y:S04]  /*10c4e0*/  @P4 STG.E.U8 desc[UR62][R26.64], R0 ;  /* 0x000000001a004986 */ /* 0x0043e8000c10113e */
[----:B-1----:R-:W2:Y:S01]  /*10c4f0*/  LDL.LU.64 R26, [R1+0x1908] ;  /* 0x00190800011a7983 */ /* 0x002ea20000300a00 */
[----:B------:R-:W-:-:S03]  /*10c500*/  PRMT R0, R20, 0x7773, RZ ;  /* 0x0000777314007816 */ /* 0x000fc600000000ff */
[----:B------:R-:W2:Y:S04]  /*10c510*/  LDL.LU R28, [R1+0x3ec] ;  /* 0x0003ec00011c7983 */ /* 0x000ea80000300800 */
[----:B---3--:R1:W-:Y:S04]  /*10c520*/  @P6 STG.E.U8 desc[UR62][R24.64], R0 ;  /* 0x0000000018006986 */ /* 0x0083e8000c10113e */
[----:B-1----:R-:W3:Y:S01]  /*10c530*/  LDL.LU.64 R24, [R1+0x1918] ;  /* 0x0019180001187983 */ /* 0x002ee20000300a00 */
[----:B------:R-:W-:Y:S01]  /*10c540*/  ISETP.GE.AND P2, PT, R2, UR21, PT ;  /* 0x0000001502007c0c */ /* 0x000fe2000bf46270 */
[----:B------:R-:W1:Y:S01]  /*10c550*/  LDCU UR21, c[0x0][0x398] ;  /* 0x00007300ff1577ac */ /* 0x000e620008000800 */
[----:B------:R-:W-:-:S05]  /*10c560*/  VIADD R2, R29, 0x1ac ;  /* 0x000001ac1d027836 */ /* 0x000fca0000000000 */
[----:B------:R-:W-:Y:S01]  /*10c570*/  ISETP.GE.AND P3, PT, R2, UR61, PT ;  /* 0x0000003d02007c0c */ /* 0x000fe2000bf66270 */
[----:B------:R-:W-:Y:S01]  /*10c580*/  VIADD R2, R29, 0x1ad ;  /* 0x000001ad1d027836 */ /* 0x000fe20000000000 */
[C---:B----4-:R-:W-:Y:S02]  /*10c590*/  PRMT R0, R21.reuse, 0x7770, RZ ;  /* 0x0000777015007816 */ /* 0x050fe400000000ff */
[----:B------:R-:W-:Y:S01]  /*10c5a0*/  PRMT R3, R21, 0x7772, RZ ;  /* 0x0000777215037816 */ /* 0x000fe200000000ff */
[----:B------:R-:W4:Y:S01]  /*10c5b0*/  LDCU UR61, c[0x0][0x398] ;  /* 0x00007300ff3d77ac */ /* 0x000f220008000800 */
[----:B-1----:R-:W-:Y:S02]  /*10c5c0*/  ISETP.LT.AND P5, PT, R16, UR21, !P3 ;  /* 0x0000001510007c0c */ /* 0x002fe4000dfa1270 */
[----:B------:R-:W-:Y:S02]  /*10c5d0*/  ISETP.LT.AND P3, PT, R17, UR25, !P3 ;  /* 0x0000001911007c0c */ /* 0x000fe4000df61270 */
[----:B------:R-:W-:Y:S01]  /*10c5e0*/  ISETP.GE.AND P4, PT, R2, UR60, PT ;  /* 0x0000003c02007c0c */ /* 0x000fe2000bf86270 */
[----:B------:R-:W1:Y:S01]  /*10c5f0*/  LDCU UR60, c[0x0][0x398] ;  /* 0x00007300ff3c77ac */ /* 0x000e620008000800 */
[----:B------:R-:W1:Y:S01]  /*10c600*/  LDCU UR25, c[0x0][0x398] ;  /* 0x00007300ff1977ac */ /* 0x000e620008000800 */
[----:B------:R-:W1:Y:S01]  /*10c610*/  LDCU UR21, c[0x0][0x39c] ;  /* 0x00007380ff1577ac */ /* 0x000e620008000800 */
[----:B0-----:R-:W-:-:S05]  /*10c620*/  ISETP.LT.AND P6, PT, R16, UR23, !P4 ;  /* 0x0000001710007c0c */ /* 0x001fca000e7c1270 */
[----:B------:R0:W-:Y:S01]  /*10c630*/  @P5 STG.E.U8 desc[UR62][R14.64], R0 ;  /* 0x000000000e005986 */ /* 0x0001e2000c10113e */
[----:B------:R-:W-:Y:S01]  /*10c640*/  VIADD R2, R29, 0x1ae ;  /* 0x000001ae1d027836 */ /* 0x000fe20000000000 */
[----:B------:R-:W1:Y:S02]  /*10c650*/  LDCU UR23, c[0x0][0x39c] ;  /* 0x00007380ff1777ac */ /* 0x000e640008000800 */
[----:B0-----:R-:W3:Y:S01]  /*10c660*/  LDL.LU.64 R14, [R1+0x1920] ;  /* 0x00192000010e7983 */ /* 0x001ee20000300a00 */
[----:B------:R-:W-:-:S05]  /*10c670*/  PRMT R0, R21, 0x7771, RZ ;  /* 0x0000777115007816 */ /* 0x000fca00000000ff */
[----:B------:R0:W-:Y:S04]  /*10c680*/  @P3 STG.E.U8 desc[UR62][R18.64], R0 ;  /* 0x0000000012003986 */ /* 0x0001e8000c10113e */
[----:B0-----:R-:W3:Y:S04]  /*10c690*/  LDL.LU.64 R18, [R1+0x1930] ;  /* 0x0019300001127983 */ /* 0x001ee80000300a00 */
[----:B------:R0:W-:Y:S04]  /*10c6a0*/  @P6 STG.E.U8 desc[UR62][R22.64], R3 ;  /* 0x0000000316006986 */ /* 0x0001e8000c10113e */
[----:B0-----:R-:W3:Y:S01]  /*10c6b0*/  LDL.LU.64 R22, [R1+0x1928] ;  /* 0x0019280001167983 */ /* 0x001ee20000300a00 */
[----:B----4-:R-:W-:-:S02]  /*10c6c0*/  ISETP.LT.AND P4, PT, R17, UR61, !P4 ;  /* 0x0000003d11007c0c */ /* 0x010fc4000e781270 */
[----:B------:R-:W-:Y:S01]  /*10c6d0*/  ISETP.GE.AND P5, PT, R2, UR59, PT ;  /* 0x0000003b02007c0c */ /* 0x000fe2000bfa6270 */
[----:B------:R-:W-:Y:S01]  /*10c6e0*/  VIADD R2, R29, 0x1af ;  /* 0x000001af1d027836 */ /* 0x000fe20000000000 */
[----:B------:R-:W-:Y:S01]  /*10c6f0*/  PRMT R0, R21, 0x7773, RZ ;  /* 0x0000777315007816 */ /* 0x000fe200000000ff */
[----:B------:R-:W4:Y:S01]  /*10c700*/  LDL.LU R12, [R1+0x3d0] ;  /* 0x0003d000010c7983 */ /* 0x000f220000300800 */
[----:B-1----:R-:W-:Y:S01]  /*10c710*/  ISETP.LT.AND P3, PT, R16, UR60, !P5 ;  /* 0x0000003c10007c0c */ /* 0x002fe2000ef61270 */
[----:B------:R-:W0:Y:S01]  /*10c720*/  LDCU UR59, c[0x0][0x398] ;  /* 0x00007300ff3b77ac */ /* 0x000e220008000800 */
[----:B------:R-:W-:Y:S01]  /*10c730*/  ISETP.GE.AND P6, PT, R2, UR58, PT ;  /* 0x0000003a02007c0c */ /* 0x000fe2000bfc6270 */
[----:B------:R-:W1:Y:S04]  /*10c740*/  LDCU UR61, c[0x0][0x398] ;  /* 0x00007300ff3d77ac */ /* 0x000e680008000800 */
[----:B--2---:R2:W-:Y:S01]  /*10c750*/  @P4 STG.E.U8 desc[UR62][R26.64], R0 ;  /* 0x000000001a004986 */ /* 0x0045e2000c10113e */
[----:B------:R-:W-:-:S02]  /*10c760*/  ISETP.LT.AND P5, PT, R17, UR25, !P5 ;  /* 0x0000001911007c0c */ /* 0x000fc4000efa1270 */
[C---:B------:R-:W-:Y:S02]  /*10c770*/  PRMT R2, R28.reuse, 0x7770, RZ ;  /* 0x000077701c027816 */ /* 0x040fe400000000ff */
[----:B------:R-:W-:Y:S01]  /*10c780*/  PRMT R3, R28, 0x7772, RZ ;  /* 0x000077721c037816 */ /* 0x000fe200000000ff */
[----:B------:R-:W1:Y:S01]  /*10c790*/  LDCU UR58, c[0x0][0x398] ;  /* 0x00007300ff3a77ac */ /* 0x000e620008000800 */
[----:B------:R-:W1:Y:S01]  /*10c7a0*/  LDCU UR60, c[0x0][0x398] ;  /* 0x00007300ff3c77ac */ /* 0x000e620008000800 */
[----:B--2---:R-:W2:Y:S01]  /*10c7b0*/  LDL.LU.64 R26, [R1+0x1938] ;  /* 0x00193800011a7983 */ /* 0x004ea20000300a00 */
[----:B------:R-:W-:Y:S01]  /*10c7c0*/  VIADD R0, R29, 0x1b0 ;  /* 0x000001b01d007836 */ /* 0x000fe20000000000 */
[----:B0-----:R-:W-:Y:S01]  /*10c7d0*/  ISETP.LT.AND P4, PT, R16, UR59, !P6 ;  /* 0x0000003b10007c0c */ /* 0x001fe2000f781270 */
[----:B------:R-:W0:Y:S01]  /*10c7e0*/  LDCU UR25, c[0x0][0x39c] ;  /* 0x00007380ff1977ac */ /* 0x000e220008000800 */
[----:B---3--:R3:W-:Y:S01]  /*10c7f0*/  @P3 STG.E.U8 desc[UR62][R24.64], R2 ;  /* 0x0000000218003986 */ /* 0x0087e2000c10113e */
[----:B------:R-:W0:Y:S03]  /*10c800*/  LDCU UR59, c[0x0][0x398] ;  /* 0x00007300ff3b77ac */ /* 0x000e260008000800 */
[----:B---3--:R-:W3:Y:S01]  /*10c810*/  LDL.LU.64 R24, [R1+0x1940] ;  /* 0x0019400001187983 */ /* 0x008ee20000300a00 */
[----:B------:R-:W-:-:S02]  /*10c820*/  ISETP.GE.AND P3, PT, R0, UR57, PT ;  /* 0x0000003900007c0c */ /* 0x000fc4000bf66270 */
[C---:B------:R-:W-:Y:S01]  /*10c830*/  PRMT R0, R28.reuse, 0x7771, RZ ;  /* 0x000077711c007816 */ /* 0x040fe200000000ff */
[----:B------:R-:W3:Y:S01]  /*10c840*/  LDL.LU.64 R20, [R1+0x1948] ;  /* 0x0019480001147983 */ /* 0x000ee20000300a00 */
[----:B-1----:R-:W-:Y:S02]  /*10c850*/  ISETP.LT.AND P6, PT, R17, UR61, !P6 ;  /* 0x0000003d11007c0c */ /* 0x002fe4000f7c1270 */
[----:B------:R-:W-:Y:S01]  /*10c860*/  PRMT R2, R28, 0x7773, RZ ;  /* 0x000077731c027816 */ /* 0x000fe200000000ff */
[----:B------:R-:W1:Y:S01]  /*10c870*/  LDCU UR57, c[0x0][0x398] ;  /* 0x00007300ff3977ac */ /* 0x000e620008000800 */
[----:B------:R0:W-:Y:S04]  /*10c880*/  @P5 STG.E.U8 desc[UR62][R14.64], R0 ;  /* 0x000000000e005986 */ /* 0x0001e8000c10113e */
[----:B0-----:R-:W3:Y:S04]  /*10c890*/  LDL.LU.64 R14, [R1+0x1950] ;  /* 0x00195000010e7983 */ /* 0x001ee80000300a00 */
[----:B------:R-:W3:Y:S04]  /*10c8a0*/  LDL.LU R13, [R1+0x3d4] ;  /* 0x0003d400010d7983 */ /* 0x000ee80000300800 */
[----:B------:R0:W-:Y:S04]  /*10c8b0*/  @P4 STG.E.U8 desc[UR62][R18.64], R3 ;  /* 0x0000000312004986 */ /* 0x0001e8000c10113e */
[----:B0-----:R-:W3:Y:S04]  /*10c8c0*/  LDL.LU.64 R18, [R1+0x1958] ;  /* 0x0019580001127983 */ /* 0x001ee80000300a00 */
[----:B------:R0:W-:Y:S04]  /*10c8d0*/  @P6 STG.E.U8 desc[UR62][R22.64], R2 ;  /* 0x0000000216006986 */ /* 0x0001e8000c10113e */
[----:B0-----:R-:W3:Y:S01]  /*10c8e0*/  LDL.LU.64 R22, [R1+0x1960] ;  /* 0x0019600001167983 */ /* 0x001ee20000300a00 */
[----:B------:R-:W-:Y:S01]  /*10c8f0*/  ISETP.LT.AND P5, PT, R16, UR58, !P3 ;  /* 0x0000003a10007c0c */ /* 0x000fe2000dfa1270 */
[----:B------:R-:W-:Y:S01]  /*10c900*/  VIADD R0, R29, 0x1b1 ;  /* 0x000001b11d007836 */ /* 0x000fe20000000000 */
[----:B------:R-:W-:Y:S01]  /*10c910*/  ISETP.LT.AND P3, PT, R17, UR60, !P3 ;  /* 0x0000003c11007c0c */ /* 0x000fe2000df61270 */
[----:B------:R-:W0:Y:S03]  /*10c920*/  LDCU UR58, c[0x0][0x398] ;  /* 0x00007300ff3a77ac */ /* 0x000e260008000800 */
[----:B------:R-:W-:-:S02]  /*10c930*/  ISETP.GE.AND P4, PT, R0, UR52, PT ;  /* 0x0000003400007c0c */ /* 0x000fc4000bf86270 */
[C---:B----4-:R-:W-:Y:S01]  /*10c940*/  PRMT R0, R12.reuse, 0x7770, RZ ;  /* 0x000077700c007816 */ /* 0x050fe200000000ff */
[----:B------:R-:W4:Y:S04]  /*10c950*/  LDCU UR52, c[0x0][0x398] ;  /* 0x00007300ff3477ac */ /* 0x000f280008000800 */
[----:B--2---:R2:W-:Y:S04]  /*10c960*/  @P5 STG.E.U8 desc[UR62][R26.64], R0 ;  /* 0x000000001a005986 */ /* 0x0045e8000c10113e */
[----:B--2---:R-:W2:Y:S01]  /*10c970*/  LDL.LU.64 R26, [R1+0x1968] ;  /* 0x00196800011a7983 */ /* 0x004ea20000300a00 */
[----:B------:R-:W-:-:S05]  /*10c980*/  PRMT R0, R12, 0x7771, RZ ;  /* 0x000077710c007816 */ /* 0x000fca00000000ff */
[----:B---3--:R3:W-:Y:S04]  /*10c990*/  @P3 STG.E.U8 desc[UR62][R24.64], R0 ;  /* 0x0000000018003986 */ /* 0x0087e8000c10113e */
[----:B---3--:R-:W3:Y:S01]  /*10c9a0*/  LDL.LU.64 R24, [R1+0x1970] ;  /* 0x0019700001187983 */ /* 0x008ee20000300a00 */
[----:B-1----:R-:W-:Y:S01]  /*10c9b0*/  ISETP.LT.AND P6, PT, R16, UR57, !P4 ;  /* 0x0000003910007c0c */ /* 0x002fe2000e7c1270 */
[----:B------:R-:W-:Y:S01]  /*10c9c0*/  VIADD R2, R29, 0x1b2 ;  /* 0x000001b21d027836 */ /* 0x000fe20000000000 */
[----:B------:R-:W-:Y:S02]  /*10c9d0*/  ISETP.LT.AND P4, PT, R17, UR59, !P4 ;  /* 0x0000003b11007c0c */ /* 0x000fe4000e781270 */
[----:B------:R-:W-:Y:S01]  /*10c9e0*/  PRMT R0, R12, 0x7772, RZ ;  /* 0x000077720c007816 */ /* 0x000fe200000000ff */
[----:B------:R-:W3:Y:S01]  /*10c9f0*/  LDL.LU R28, [R1+0x3d8] ;  /* 0x0003d800011c7983 */ /* 0x000ee20000300800 */
[----:B------:R-:W1:Y:S01]  /*10ca00*/  LDCU UR57, c[0x0][0x398] ;  /* 0x00007300ff3977ac */ /* 0x000e620008000800 */
[----:B------:R-:W-:Y:S01]  /*10ca10*/  ISETP.GE.AND P5, PT, R2, UR56, PT ;  /* 0x0000003802007c0c */ /* 0x000fe2000bfa6270 */
[----:B------:R-:W1:Y:S03]  /*10ca20*/  LDCU UR56, c[0x0][0x398] ;  /* 0x00007300ff3877ac */ /* 0x000e660008000800 */
[----:B----4-:R-:W-:-:S02]  /*10ca30*/  ISETP.LT.AND P3, PT, R16, UR52, !P5 ;  /* 0x0000003410007c0c */ /* 0x010fc4000ef61270 */
[----:B------:R4:W-:Y:S01]  /*10ca40*/  @P6 STG.E.U8 desc[UR62][R20.64], R0 ;  /* 0x0000000014006986 */ /* 0x0009e2000c10113e */
[----:B0-----:R-:W-:Y:S01]  /*10ca50*/  ISETP.LT.AND P5, PT, R17, UR58, !P5 ;  /* 0x0000003a11007c0c */ /* 0x001fe2000efa1270 */
[----:B------:R-:W-:Y:S01]  /*10ca60*/  VIADD R2, R29, 0x1b3 ;  /* 0x000001b31d027836 */ /* 0x000fe20000000000 */
[----:B------:R-:W0:Y:S01]  /*10ca70*/  LDCU UR52, c[0x0][0x398] ;  /* 0x00007300ff3477ac */ /* 0x000e220008000800 */
[----:B----4-:R-:W-:Y:S01]  /*10ca80*/  PRMT R0, R12, 0x7773, RZ ;  /* 0x000077730c007816 */ /* 0x010fe200000000ff */
[----:B------:R-:W4:Y:S04]  /*10ca90*/  LDL.LU.64 R20, [R1+0x1978] ;  /* 0x0019780001147983 */ /* 0x000f280000300a00 */
[----:B------:R0:W-:Y:S02]  /*10caa0*/  @P4 STG.E.U8 desc[UR62][R14.64], R0 ;  /* 0x000000000e004986 */ /* 0x0001e4000c10113e */
[----:B0-----:R-:W-:-:S05]  /*10cab0*/  PRMT R0, R13, 0x7770, RZ ;  /* 0x000077700d007816 */ /* 0x001fca00000000ff */
[----:B------:R0:W-:Y:S04]  /*10cac0*/  @P3 STG.E.U8 desc[UR62][R18.64], R0 ;  /* 0x0000000012003986 */ /* 0x0001e8000c10113e */
[----:B0-----:R-:W4:Y:S01]  /*10cad0*/  LDL.LU.64 R18, [R1+0x1980] ;  /* 0x0019800001127983 */ /* 0x001f220000300a00 */
[----:B------:R-:W-:-:S05]  /*10cae0*/  PRMT R0, R13, 0x7771, RZ ;  /* 0x000077710d007816 */ /* 0x000fca00000000ff */
[----:B------:R0:W-:Y:S04]  /*10caf0*/  @P5 STG.E.U8 desc[UR62][R22.64], R0 ;  /* 0x0000000016005986 */ /* 0x0001e8000c10113e */
[----:B0-----:R-:W4:Y:S01]  /*10cb00*/  LDL.LU.64 R22, [R1+0x1990] ;  /* 0x0019900001167983 */ /* 0x001f220000300a00 */
[----:B------:R-:W-:Y:S02]  /*10cb10*/  ISETP.GE.AND P6, PT, R2, UR55, PT ;  /* 0x0000003702007c0c */ /* 0x000fe4000bfc6270 */
[----:B------:R-:W-:Y:S01]  /*10cb20*/  PRMT R0, R13, 0x7772, RZ ;  /* 0x000077720d007816 */ /* 0x000fe200000000ff */
[----:B------:R-:W-:Y:S01]  /*10cb30*/  VIADD R2, R29, 0x1b4 ;  /* 0x000001b41d027836 */ /* 0x000fe20000000000 */
[----:B------:R-:W0:Y:S01]  /*10cb40*/  LDCU UR55, c[0x0][0x398] ;  /* 0x00007300ff3777ac */ /* 0x000e220008000800 */
[----:B-1----:R-:W-:-:S02]  /*10cb50*/  ISETP.LT.AND P4, PT, R16, UR56, !P6 ;  /* 0x0000003810007c0c */ /* 0x002fc4000f781270 */
[----:B------:R-:W-:Y:S01]  /*10cb60*/  ISETP.LT.AND P6, PT, R17, UR57, !P6 ;  /* 0x0000003911007c0c */ /* 0x000fe2000f7c1270 */
[----:B------:R-:W1:Y:S10]  /*10cb70*/  LDCU UR56, c[0x0][0x398] ;  /* 0x00007300ff3877ac */ /* 0x000e740008000800 */
[----:B--2---:R2:W-:Y:S04]  /*10cb80*/  @P4 STG.E.U8 desc[UR62][R26.64], R0 ;  /* 0x000000001a004986 */ /* 0x0045e8000c10113e */
[----:B--2---:R-:W2:Y:S01]  /*10cb90*/  LDL.LU.64 R26, [R1+0x1988] ;  /* 0x00198800011a7983 */ /* 0x004ea20000300a00 */
[----:B------:R-:W-:-:S03]  /*10cba0*/  PRMT R0, R13, 0x7773, RZ ;  /* 0x000077730d007816 */ /* 0x000fc600000000ff */
[----:B------:R-:W2:Y:S04]  /*10cbb0*/  LDL.LU R15, [R1+0x3dc] ;  /* 0x0003dc00010f7983 */ /* 0x000ea80000300800 */
[----:B---3--:R3:W-:Y:S04]  /*10cbc0*/  @P6 STG.E.U8 desc[UR62][R24.64], R0 ;  /* 0x0000000018006986 */ /* 0x0087e8000c10113e */
[----:B---3--:R-:W3:Y:S01]  /*10cbd0*/  LDL.LU.64 R24, [R1+0x1998] ;  /* 0x0019980001187983 */ /* 0x008ee20000300a00 */
[----:B------:R-:W-:Y:S01]  /*10cbe0*/  ISETP.GE.AND P3, PT, R2, UR54, PT ;  /* 0x0000003602007c0c */ /* 0x000fe2000bf66270 */
[----:B------:R-:W1:Y:S03]  /*10cbf0*/  LDCU UR54, c[0x0][0x398] ;  /* 0x00007300ff3677ac */ /* 0x000e660008000800 */
[----:B------:R-:W-:Y:S01]  /*10cc00*/  ISETP.LT.AND P5, PT, R16, UR52, !P3 ;  /* 0x0000003410007c0c */ /* 0x000fe2000dfa1270 */
[----:B------:R-:W-:Y:S01]  /*10cc10*/  VIADD R2, R29, 0x1b5 ;  /* 0x000001b51d027836 */ /* 0x000fe20000000000 */
[----:B0-----:R-:W-:-:S02]  /*10cc20*/  ISETP.LT.AND P3, PT, R17, UR55, !P3 ;  /* 0x0000003711007c0c */ /* 0x001fc4000df61270 */
[C---:B------:R-:W-:Y:S02]  /*10cc30*/  PRMT R0, R28.reuse, 0x7770, RZ ;  /* 0x000077701c007816 */ /* 0x040fe400000000ff */
[----:B------:R-:W-:Y:S01]  /*10cc40*/  PRMT R3, R28, 0x7772, RZ ;  /* 0x000077721c037816 */ /* 0x000fe200000000ff */
[----:B------:R-:W0:Y:S01]  /*10cc50*/  LDCU UR55, c[0x0][0x398] ;  /* 0x00007300ff3777ac */ /* 0x000e220008000800 */
[----:B------:R-:W-:Y:S01]  /*10cc60*/  ISETP.GE.AND P4, PT, R2, UR53, PT ;  /* 0x0000003502007c0c */ /* 0x000fe2000bf86270 */
[----:B------:R-:W0:Y:S01]  /*10cc70*/  LDCU UR53, c[0x0][0x398] ;  /* 0x00007300ff3577ac */ /* 0x000e220008000800 */
[----:B------:R-:W0:Y:S03]  /*10cc80*/  LDCU UR52, c[0x0][0x39c] ;  /* 0x00007380ff3477ac */ /* 0x000e260008000800 */
[----:B----4-:R4:W-:Y:S01]  /*10cc90*/  @P5 STG.E.U8 desc[UR62][R20.64], R0 ;  /* 0x0000000014005986 */ /* 0x0109e2000c10113e */
[----:B-1----:R-:W-:-:S02]  /*10cca0*/  ISETP.LT.AND P6, PT, R16, UR54, !P4 ;  /* 0x0000003610007c0c */ /* 0x002fc4000e7c1270 */
[----:B----4-:R-:W-:Y:S01]  /*10ccb0*/  PRMT R0, R28, 0x7771, RZ ;  /* 0x000077711c007816 */ /* 0x010fe200000000ff */
[----:B------:R-:W4:Y:S01]  /*10ccc0*/  LDL.LU.64 R20, [R1+0x19a0] ;  /* 0x0019a00001147983 */ /* 0x000f220000300a00 */
[----:B------:R-:W-:Y:S01]  /*10ccd0*/  VIADD R2, R29, 0x1b6 ;  /* 0x000001b61d027836 */ /* 0x000fe20000000000 */
[----:B------:R-:W1:Y:S02]  /*10cce0*/  LDCU UR54, c[0x0][0x398] ;  /* 0x00007300ff3677ac */ /* 0x000e640008000800 */
[----:B------:R0:W-:Y:S04]  /*10ccf0*/  @P3 STG.E.U8 desc[UR62][R18.64], R0 ;  /* 0x0000000012003986 */ /* 0x0001e8000c10113e */
[----:B0-----:R-:W4:Y:S04]  /*10cd00*/  LDL.LU.64 R18, [R1+0x19b0] ;  /* 0x0019b00001127983 */ /* 0x001f280000300a00 */
[----:B------:R0:W-:Y:S04]  /*10cd10*/  @P6 STG.E.U8 desc[UR62][R22.64], R3 ;  /* 0x0000000316006986 */ /* 0x0001e8000c10113e */
[----:B0-----:R-:W4:Y:S01]  /*10cd20*/  LDL.LU.64 R22, [R1+0x19a8] ;  /* 0x0019a80001167983 */ /* 0x001f220000300a00 */
[----:B------:R-:W-:-:S02]  /*10cd30*/  ISETP.LT.AND P4, PT, R17, UR56, !P4 ;  /* 0x0000003811007c0c */ /* 0x000fc4000e781270 */
[----:B------:R-:W-:Y:S01]  /*10cd40*/  ISETP.GE.AND P5, PT, R2, UR51, PT ;  /* 0x0000003302007c0c */ /* 0x000fe2000bfa6270 */
[----:B------:R-:W-:Y:S01]  /*10cd50*/  VIADD R2, R29, 0x1b7 ;  /* 0x000001b71d027836 */ /* 0x000fe20000000000 */
[----:B------:R-:W-:Y:S01]  /*10cd60*/  PRMT R0, R28, 0x7773, RZ ;  /* 0x000077731c007816 */ /* 0x000fe200000000ff */
[----:B------:R-:W0:Y:S01]  /*10cd70*/  LDCU UR56, c[0x0][0x398] ;  /* 0x00007300ff3877ac */ /* 0x000e220008000800 */
[----:B------:R-:W-:Y:S01]  /*10cd80*/  ISETP.LT.AND P3, PT, R16, UR53, !P5 ;  /* 0x0000003510007c0c */ /* 0x000fe2000ef61270 */
[----:B------:R-:W4:Y:S01]  /*10cd90*/  LDL.LU R28, [R1+0x3c0] ;  /* 0x0003c000011c7983 */ /* 0x000f220000300800 */
[----:B------:R-:W-:Y:S01]  /*10cda0*/  ISETP.GE.AND P6, PT, R2, UR50, PT ;  /* 0x0000003202007c0c */ /* 0x000fe2000bfc6270 */
[----:B------:R-:W0:Y:S04]  /*10cdb0*/  LDCU UR51, c[0x0][0x39c] ;  /* 0x00007380ff3377ac */ /* 0x000e280008000800 */
[----:B--2---:R2:W-:Y:S01]  /*10cdc0*/  @P4 STG.E.U8 desc[UR62][R26.64], R0 ;  /* 0x000000001a004986 */ /* 0x0045e2000c10113e */
[----:B-1----:R-:W-:-:S02]  /*10cdd0*/  ISETP.LT.AND P5, PT, R17, UR54, !P5 ;  /* 0x0000003611007c0c */ /* 0x002fc4000efa1270 */
[C---:B------:R-:W-:Y:S02]  /*10cde0*/  PRMT R2, R15.reuse, 0x7770, RZ ;  /* 0x000077700f027816 */ /* 0x040fe400000000ff */
[----:B------:R-:W-:Y:S01]  /*10cdf0*/  PRMT R3, R15, 0x7772, RZ ;  /* 0x000077720f037816 */ /* 0x000fe200000000ff */
[----:B------:R-:W1:Y:S01]  /*10ce00*/  LDCU UR50, c[0x0][0x398] ;  /* 0x00007300ff3277ac */ /* 0x000e620008000800 */
[----:B------:R-:W0:Y:S01]  /*10ce10*/  LDCU UR53, c[0x0][0x398] ;  /* 0x00007300ff3577ac */ /* 0x000e220008000800 */
[----:B--2---:R-:W2:Y:S01]  /*10ce20*/  LDL.LU.64 R26, [R1+0x19b8] ;  /* 0x0019b800011a7983 */ /* 0x004ea20000300a00 */
[----:B------:R-:W-:Y:S01]  /*10ce30*/  VIADD R0, R29, 0x1b8 ;  /* 0x000001b81d007836 */ /* 0x000fe20000000000 */
[----:B------:R-:W-:Y:S01]  /*10ce40*/  ISETP.LT.AND P4, PT, R16, UR55, !P6 ;  /* 0x0000003710007c0c */ /* 0x000fe2000f781270 */
[----:B------:R-:W0:Y:S01]  /*10ce50*/  LDCU UR54, c[0x0][0x398] ;  /* 0x00007300ff3677ac */ /* 0x000e220008000800 */
[----:B---3--:R3:W-:Y:S01]  /*10ce60*/  @P3 STG.E.U8 desc[UR62][R24.64], R2 ;  /* 0x0000000218003986 */ /* 0x0087e2000c10113e */
[----:B------:R-:W0:Y:S03]  /*10ce70*/  LDCU UR55, c[0x0][0x398] ;  /* 0x00007300ff3777ac */ /* 0x000e260008000800 */
[----:B---3--:R-:W3:Y:S01]  /*10ce80*/  LDL.LU.64 R24, [R1+0x19c0] ;  /* 0x0019c00001187983 */ /* 0x008ee20000300a00 */
[----:B------:R-:W-:-:S02]  /*10ce90*/  ISETP.GE.AND P3, PT, R0, UR49, PT ;  /* 0x0000003100007c0c */ /* 0x000fc4000bf66270 */
[C---:B------:R-:W-:Y:S02]  /*10cea0*/  PRMT R0, R15.reuse, 0x7771, RZ ;  /* 0x000077710f007816 */ /* 0x040fe400000000ff */
[----:B------:R-:W-:Y:S02]  /*10ceb0*/  PRMT R2, R15, 0x7773, RZ ;  /* 0x000077730f027816 */ /* 0x000fe400000000ff */
[----:B0-----:R-:W-:Y:S01]  /*10cec0*/  ISETP.LT.AND P6, PT, R17, UR56, !P6 ;  /* 0x0000003811007c0c */ /* 0x001fe2000f7c1270 */
[----:B------:R-:W3:Y:S04]  /*10ced0*/  LDL.LU.64 R14, [R1+0x19c8] ;  /* 0x0019c800010e7983 */ /* 0x000ee80000300a00 */
[----:B------:R-:W3:Y:S01]  /*10cee0*/  LDL.LU.64 R12, [R1+0x19d0] ;  /* 0x0019d000010c7983 */ /* 0x000ee20000300a00 */
[----:B------:R-:W0:Y:S03]  /*10cef0*/  LDCU UR49, c[0x0][0x39c] ;  /* 0x00007380ff3177ac */ /* 0x000e260008000800 */
[----:B----4-:R4:W-:Y:S04]  /*10cf00*/  @P5 STG.E.U8 desc[UR62][R20.64], R0 ;  /* 0x0000000014005986 */ /* 0x0109e8000c10113e */
[----:B----4-:R-:W4:Y:S04]  /*10cf10*/  LDL.LU R20, [R1+0x3c4] ;  /* 0x0003c40001147983 */ /* 0x010f280000300800 */
[----:B------:R0:W-:Y:S04]  /*10cf20*/  @P4 STG.E.U8 desc[UR62][R18.64], R3 ;  /* 0x0000000312004986 */ /* 0x0001e8000c10113e */
[----:B0-----:R-:W4:Y:S04]  /*10cf30*/  LDL.LU.64 R18, [R1+0x19d8] ;  /* 0x0019d80001127983 */ /* 0x001f280000300a00 */
[----:B------:R0:W-:Y:S04]  /*10cf40*/  @P6 STG.E.U8 desc[UR62][R22.64], R2 ;  /* 0x0000000216006986 */ /* 0x0001e8000c10113e */
[----:B0-----:R-:W4:Y:S01]  /*10cf50*/  LDL.LU.64 R22, [R1+0x19e0] ;  /* 0x0019e00001167983 */ /* 0x001f220000300a00 */
[----:B-1----:R-:W-:Y:S01]  /*10cf60*/  ISETP.LT.AND P5, PT, R16, UR50, !P3 ;  /* 0x0000003210007c0c */ /* 0x002fe2000dfa1270 */
[----:B------:R-:W-:Y:S01]  /*10cf70*/  VIADD R0, R29, 0x1b9 ;  /* 0x000001b91d007836 */ /* 0x000fe20000000000 */
[----:B------:R-:W-:Y:S01]  /*10cf80*/  ISETP.LT.AND P3, PT, R17, UR53, !P3 ;  /* 0x0000003511007c0c */ /* 0x000fe2000df61270 */
[----:B------:R-:W0:Y:S01]  /*10cf90*/  LDCU UR50, c[0x0][0x398] ;  /* 0x00007300ff3277ac */ /* 0x000e220008000800 */
[----:B------:R-:W-:Y:S01]  /*10cfa0*/  VIADD R2, R29, 0x1ba ;  /* 0x000001ba1d027836 */ /* 0x000fe20000000000 */
[----:B------:R-:W1:Y:S01]  /*10cfb0*/  LDCU UR53, c[0x0][0x398] ;  /* 0x00007300ff3577ac */ /* 0x000e620008000800 */
[----:B------:R-:W-:-:S02]  /*10cfc0*/  ISETP.GE.AND P4, PT, R0, UR44, PT ;  /* 0x0000002c00007c0c */ /* 0x000fc4000bf86270 */
[C---:B------:R-:W-:Y:S01]  /*10cfd0*/  PRMT R0, R28.reuse, 0x7770, RZ ;  /* 0x000077701c007816 */ /* 0x040fe200000000ff */
[----:B------:R-:W0:Y:S04]  /*10cfe0*/  LDCU UR44, c[0x0][0x398] ;  /* 0x00007300ff2c77ac */ /* 0x000e280008000800 */
[----:B--2---:R2:W-:Y:S04]  /*10cff0*/  @P5 STG.E.U8 desc[UR62][R26.64], R0 ;  /* 0x000000001a005986 */ /* 0x0045e8000c10113e */
[----:B--2---:R-:W2:Y:S01]  /*10d000*/  LDL.LU.64 R26, [R1+0x19f0] ;  /* 0x0019f000011a7983 */ /* 0x004ea20000300a00 */
[----:B------:R-:W-:-:S05]  /*10d010*/  PRMT R0, R28, 0x7771, RZ ;  /* 0x000077711c007816 */ /* 0x000fca00000000ff */
[----:B---3--:R3:W-:Y:S04]  /*10d020*/  @P3 STG.E.U8 desc[UR62][R24.64], R0 ;  /* 0x0000000018003986 */ /* 0x0087e8000c10113e */
[----:B---3--:R-:W3:Y:S01]  /*10d030*/  LDL.LU.64 R24, [R1+0x19f8] ;  /* 0x0019f80001187983 */ /* 0x008ee20000300a00 */
[----:B------:R-:W-:Y:S02]  /*10d040*/  ISETP.LT.AND P6, PT, R16, UR54, !P4 ;  /* 0x0000003610007c0c */ /* 0x000fe4000e7c1270 */
[----:B------:R-:W-:Y:S02]  /*10d050*/  ISETP.LT.AND P4, PT, R17, UR55, !P4 ;  /* 0x0000003711007c0c */ /* 0x000fe4000e781270 */
[----:B------:R-:W-:Y:S02]  /*10d060*/  ISETP.GE.AND P5, PT, R2, UR48, PT ;  /* 0x0000003002007c0c */ /* 0x000fe4000bfa6270 */
[----:B------:R-:W-:Y:S01]  /*10d070*/  PRMT R0, R28, 0x7772, RZ ;  /* 0x000077721c007816 */ /* 0x000fe200000000ff */
[----:B------:R-:W3:Y:S01]  /*10d080*/  LDL.LU R21, [R1+0x3c8] ;  /* 0x0003c80001157983 */ /* 0x000ee20000300800 */
[----:B------:R-:W1:Y:S01]  /*10d090*/  LDCU UR48, c[0x0][0x398] ;  /* 0x00007300ff3077ac */ /* 0x000e620008000800 */
[----:B0-----:R-:W-:-:S02]  /*10d0a0*/  ISETP.LT.AND P3, PT, R16, UR44, !P5 ;  /* 0x0000002c10007c0c */ /* 0x001fc4000ef61270 */
[----:B------:R-:W-:Y:S01]  /*10d0b0*/  ISETP.LT.AND P5, PT, R17, UR50, !P5 ;  /* 0x0000003211007c0c */ /* 0x000fe2000efa1270 */
[----:B------:R-:W-:Y:S01]  /*10d0c0*/  VIADD R2, R29, 0x1bb ;  /* 0x000001bb1d027836 */ /* 0x000fe20000000000 */
[----:B------:R-:W0:Y:S01]  /*10d0d0*/  LDCU UR44, c[0x0][0x398] ;  /* 0x00007300ff2c77ac */ /* 0x000e220008000800 */
[----:B------:R1:W-:Y:S02]  /*10d0e0*/  @P6 STG.E.U8 desc[UR62][R14.64], R0 ;  /* 0x000000000e006986 */ /* 0x0003e4000c10113e */
[----:B-1----:R-:W-:Y:S02]  /*10d0f0*/  PRMT R0, R28, 0x7773, RZ ;  /* 0x000077731c007816 */ /* 0x002fe400000000ff */
[----:B------:R-:W3:Y:S04]  /*10d100*/  LDL.LU.64 R14, [R1+0x1a00] ;  /* 0x001a0000010e7983 */ /* 0x000ee80000300a00 */
[----:B------:R4:W-:Y:S02]  /*10d110*/  @P4 STG.E.U8 desc[UR62][R12.64], R0 ;  /* 0x000000000c004986 */ /* 0x0009e4000c10113e */
[----:B----4-:R-:W-:-:S05]  /*10d120*/  PRMT R0, R20, 0x7770, RZ ;  /* 0x0000777014007816 */ /* 0x010fca00000000ff */
[----:B------:R1:W-:Y:S04]  /*10d130*/  @P3 STG.E.U8 desc[UR62][R18.64], R0 ;  /* 0x0000000012003986 */ /* 0x0003e8000c10113e */
[----:B-1----:R-:W4:Y:S01]  /*10d140*/  LDL.LU.64 R18, [R1+0x1a08] ;  /* 0x001a080001127983 */ /* 0x002f220000300a00 */
[----:B------:R-:W-:-:S05]  /*10d150*/  PRMT R0, R20, 0x7771, RZ ;  /* 0x0000777114007816 */ /* 0x000fca00000000ff */
[----:B------:R1:W-:Y:S04]  /*10d160*/  @P5 STG.E.U8 desc[UR62][R22.64], R0 ;  /* 0x0000000016005986 */ /* 0x0003e8000c10113e */
[----:B-1----:R-:W4:Y:S01]  /*10d170*/  LDL.LU.64 R22, [R1+0x1a18] ;  /* 0x001a180001167983 */ /* 0x002f220000300a00 */
[----:B------:R-:W-:Y:S02]  /*10d180*/  ISETP.GE.AND P6, PT, R2, UR47, PT ;  /* 0x0000002f02007c0c */ /* 0x000fe4000bfc6270 */
[----:B------:R-:W-:Y:S01]  /*10d190*/  PRMT R0, R20, 0x7772, RZ ;  /* 0x0000777214007816 */ /* 0x000fe200000000ff */
[----:B------:R-:W-:Y:S01]  /*10d1a0*/  VIADD R2, R29, 0x1bc ;  /* 0x000001bc1d027836 */ /* 0x000fe20000000000 */
[----:B------:R-:W1:Y:S01]  /*10d1b0*/  LDCU UR47, c[0x0][0x398] ;  /* 0x00007300ff2f77ac */ /* 0x000e620008000800 */
[----:B------:R-:W-:-:S02]  /*10d1c0*/  ISETP.LT.AND P4, PT, R16, UR48, !P6 ;  /* 0x0000003010007c0c */ /* 0x000fc4000f781270 */
[----:B------:R-:W-:Y:S01]  /*10d1d0*/  ISETP.LT.AND P6, PT, R17, UR53, !P6 ;  /* 0x0000003511007c0c */ /* 0x000fe2000f7c1270 */
[----:B------:R-:W0:Y:S10]  /*10d1e0*/  LDCU UR48, c[0x0][0x398] ;  /* 0x00007300ff3077ac */ /* 0x000e340008000800 */
        /* <DEDUP_REMOVED lines=8> */
[----:B0-----:R-:W-:Y:S01]  /*10d270*/  ISETP.LT.AND P5, PT, R16, UR44, !P3 ;  /* 0x0000002c10007c0c */ /* 0x001fe2000dfa1270 */
[----:B------:R-:W-:Y:S01]  /*10d280*/  VIADD R2, R29, 0x1bd ;  /* 0x000001bd1d027836 */ /* 0x000fe20000000000 */
[----:B-1----:R-:W-:-:S02]  /*10d290*/  ISETP.LT.AND P3, PT, R17, UR47, !P3 ;  /* 0x0000002f11007c0c */ /* 0x002fc4000df61270 */
[C---:B------:R-:W-:Y:S02]  /*10d2a0*/  PRMT R0, R21.reuse, 0x7770, RZ ;  /* 0x0000777015007816 */ /* 0x040fe400000000ff */
[----:B------:R-:W-:Y:S01]  /*10d2b0*/  PRMT R3, R21, 0x7772, RZ ;  /* 0x0000777215037816 */ /* 0x000fe200000000ff */
[----:B------:R-:W0:Y:S01]  /*10d2c0*/  LDCU UR47, c[0x0][0x398] ;  /* 0x00007300ff2f77ac */ /* 0x000e220008000800 */
[----:B------:R-:W-:Y:S01]  /*10d2d0*/  ISETP.GE.AND P4, PT, R2, UR45, PT ;  /* 0x0000002d02007c0c */ /* 0x000fe2000bf86270 */
[----:B------:R-:W1:Y:S01]  /*10d2e0*/  LDCU UR45, c[0x0][0x398] ;  /* 0x00007300ff2d77ac */ /* 0x000e620008000800 */
[----:B------:R-:W0:Y:S03]  /*10d2f0*/  LDCU UR44, c[0x0][0x39c] ;  /* 0x00007380ff2c77ac */ /* 0x000e260008000800 */
[----:B------:R1:W-:Y:S01]  /*10d300*/  @P5 STG.E.U8 desc[UR62][R14.64], R0 ;  /* 0x000000000e005986 */ /* 0x0003e2000c10113e */
[----:B------:R-:W-:-:S03]  /*10d310*/  ISETP.LT.AND P6, PT, R16, UR46, !P4 ;  /* 0x0000002e10007c0c */ /* 0x000fc6000e7c1270 */
[----:B-1----:R-:W3:Y:S01]  /*10d320*/  LDL.LU.64 R14, [R1+0x1a30] ;  /* 0x001a3000010e7983 */ /* 0x002ee20000300a00 */
[----:B------:R-:W-:Y:S01]  /*10d330*/  PRMT R0, R21, 0x7771, RZ ;  /* 0x0000777115007816 */ /* 0x000fe200000000ff */
[----:B------:R-:W-:Y:S01]  /*10d340*/  VIADD R2, R29, 0x1be ;  /* 0x000001be1d027836 */ /* 0x000fe20000000000 */
[----:B------:R-:W1:Y:S03]  /*10d350*/  LDCU UR46, c[0x0][0x398] ;  /* 0x00007300ff2e77ac */ /* 0x000e660008000800 */
[----:B----4-:R4:W-:Y:S04]  /*10d360*/  @P3 STG.E.U8 desc[UR62][R18.64], R0 ;  /* 0x0000000012003986 */ /* 0x0109e8000c10113e */
[----:B----4-:R-:W4:Y:S04]  /*10d370*/  LDL.LU.64 R18, [R1+0x1a40] ;  /* 0x001a400001127983 */ /* 0x010f280000300a00 */
[----:B------:R0:W-:Y:S04]  /*10d380*/  @P6 STG.E.U8 desc[UR62][R22.64], R3 ;  /* 0x0000000316006986 */ /* 0x0001e8000c10113e */
[----:B0-----:R-:W4:Y:S01]  /*10d390*/  LDL.LU.64 R22, [R1+0x1a38] ;  /* 0x001a380001167983 */ /* 0x001f220000300a00 */
[----:B------:R-:W-:-:S02]  /*10d3a0*/  ISETP.LT.AND P4, PT, R17, UR48, !P4 ;  /* 0x0000003011007c0c */ /* 0x000fc4000e781270 */
[----:B------:R-:W-:Y:S01]  /*10d3b0*/  ISETP.GE.AND P5, PT, R2, UR43, PT ;  /* 0x0000002b02007c0c */ /* 0x000fe2000bfa6270 */
[----:B------:R-:W-:Y:S01]  /*10d3c0*/  VIADD R2, R29, 0x1bf ;  /* 0x000001bf1d027836 */ /* 0x000fe20000000000 */
[----:B------:R-:W-:Y:S01]  /*10d3d0*/  PRMT R0, R21, 0x7773, RZ ;  /* 0x0000777315007816 */ /* 0x000fe200000000ff */
[----:B------:R-:W4:Y:S01]  /*10d3e0*/  LDL.LU R12, [R1+0x3b0] ;  /* 0x0003b000010c7983 */ /* 0x000f220000300800 */
[----:B------:R-:W-:Y:S01]  /*10d3f0*/  ISETP.LT.AND P3, PT, R16, UR45, !P5 ;  /* 0x0000002d10007c0c */ /* 0x000fe2000ef61270 */
[----:B------:R-:W0:Y:S01]  /*10d400*/  LDCU UR48, c[0x0][0x398] ;  /* 0x00007300ff3077ac */ /* 0x000e220008000800 */
        /* <DEDUP_REMOVED lines=13> */
[----:B------:R-:W1:Y:S03]  /*10d4e0*/  LDCU UR47, c[0x0][0x398] ;  /* 0x00007300ff2f77ac */ /* 0x000e660008000800 */
[----:B---3--:R-:W3:Y:S01]  /*10d4f0*/  LDL.LU.64 R24, [R1+0x1a50] ;  /* 0x001a500001187983 */ /* 0x008ee20000300a00 */
[----:B------:R-:W-:-:S02]  /*10d500*/  ISETP.GE.AND P3, PT, R0, UR41, PT ;  /* 0x0000002900007c0c */ /* 0x000fc4000bf66270 */
[C---:B------:R-:W-:Y:S02]  /*10d510*/  PRMT R0, R28.reuse, 0x7771, RZ ;  /* 0x000077711c007816 */ /* 0x040fe400000000ff */
[----:B0-----:R-:W-:Y:S01]  /*10d520*/  ISETP.LT.AND P6, PT, R17, UR48, !P6 ;  /* 0x0000003011007c0c */ /* 0x001fe2000f7c1270 */
[----:B------:R-:W3:Y:S01]  /*10d530*/  LDL.LU.64 R20, [R1+0x1a58] ;  /* 0x001a580001147983 */ /* 0x000ee20000300a00 */
[----:B------:R-:W-:Y:S01]  /*10d540*/  PRMT R2, R28, 0x7773, RZ ;  /* 0x000077731c027816 */ /* 0x000fe200000000ff */
[----:B------:R-:W0:Y:S02]  /*10d550*/  LDCU UR41, c[0x0][0x39c] ;  /* 0x00007380ff2977ac */ /* 0x000e240008000800 */
[----:B------:R0:W-:Y:S04]  /*10d560*/  @P5 STG.E.U8 desc[UR62][R14.64], R0 ;  /* 0x000000000e005986 */ /* 0x0001e8000c10113e */
[----:B0-----:R-:W3:Y:S04]  /*10d570*/  LDL.LU.64 R14, [R1+0x1a60] ;  /* 0x001a6000010e7983 */ /* 0x001ee80000300a00 */
[----:B------:R-:W3:Y:S04]  /*10d580*/  LDL.LU R13, [R1+0x3b4] ;  /* 0x0003b400010d7983 */ /* 0x000ee80000300800 */
[----:B----4-:R0:W-:Y:S04]  /*10d590*/  @P4 STG.E.U8 desc[UR62][R18.64], R3 ;  /* 0x0000000312004986 */ /* 0x0101e8000c10113e */
[----:B0-----:R-:W4:Y:S04]  /*10d5a0*/  LDL.LU.64 R18, [R1+0x1a68] ;  /* 0x001a680001127983 */ /* 0x001f280000300a00 */
[----:B------:R0:W-:Y:S04]  /*10d5b0*/  @P6 STG.E.U8 desc[UR62][R22.64], R2 ;  /* 0x0000000216006986 */ /* 0x0001e8000c10113e */
[----:B0-----:R-:W4:Y:S01]  /*10d5c0*/  LDL.LU.64 R22, [R1+0x1a70] ;  /* 0x001a700001167983 */ /* 0x001f220000300a00 */
[----:B-1----:R-:W-:-:S02]  /*10d5d0*/  ISETP.LT.AND P5, PT, R16, UR42, !P3 ;  /* 0x0000002a10007c0c */ /* 0x002fc4000dfa1270 */
[----:B------:R-:W-:Y:S02]  /*10d5e0*/  ISETP.LT.AND P3, PT, R17, UR45, !P3 ;  /* 0x0000002d11007c0c */ /* 0x000fe4000df61270 */
[C---:B------:R-:W-:Y:S01]  /*10d5f0*/  PRMT R2, R12.reuse, 0x7770, RZ ;  /* 0x000077700c027816 */ /* 0x040fe200000000ff */
[----:B------:R-:W-:Y:S01]  /*10d600*/  VIADD R0, R29, 0x1c1 ;  /* 0x000001c11d007836 */ /* 0x000fe20000000000 */
[----:B------:R-:W0:Y:S01]  /*10d610*/  LDCU UR42, c[0x0][0x398] ;  /* 0x00007300ff2a77ac */ /* 0x000e220008000800 */
[----:B------:R-:W1:Y:S06]  /*10d620*/  LDCU UR45, c[0x0][0x398] ;  /* 0x00007300ff2d77ac */ /* 0x000e6c0008000800 */
[----:B--2---:R2:W-:Y:S04]  /*10d630*/  @P5 STG.E.U8 desc[UR62][R26.64], R2 ;  /* 0x000000021a005986 */ /* 0x0045e8000c10113e */
[----:B--2---:R-:W2:Y:S01]  /*10d640*/  LDL.LU.64 R26, [R1+0x1a80] ;  /* 0x001a8000011a7983 */ /* 0x004ea20000300a00 */
[----:B------:R-:W-:-:S05]  /*10d650*/  PRMT R2, R12, 0x7771, RZ ;  /* 0x000077710c027816 */ /* 0x000fca00000000ff */
[----:B---3--:R3:W-:Y:S04]  /*10d660*/  @P3 STG.E.U8 desc[UR62][R24.64], R2 ;  /* 0x0000000218003986 */ /* 0x0087e8000c10113e */
[----:B---3--:R-:W3:Y:S01]  /*10d670*/  LDL.LU.64 R24, [R1+0x1a88] ;  /* 0x001a880001187983 */ /* 0x008ee20000300a00 */
[----:B------:R-:W-:Y:S01]  /*10d680*/  ISETP.GE.AND P4, PT, R0, UR36, PT ;  /* 0x0000002400007c0c */ /* 0x000fe2000bf86270 */
[----:B------:R-:W0:Y:S01]  /*10d690*/  LDCU UR36, c[0x0][0x398] ;  /* 0x00007300ff2477ac */ /* 0x000e220008000800 */
[C---:B------:R-:W-:Y:S02]  /*10d6a0*/  VIADD R0, R29.reuse, 0x1c2 ;  /* 0x000001c21d007836 */ /* 0x040fe40000000000 */
[----:B------:R-:W-:Y:S01]  /*10d6b0*/  VIADD R2, R29, 0x1c3 ;  /* 0x000001c31d027836 */ /* 0x000fe20000000000 */
[----:B------:R-:W-:Y:S01]  /*10d6c0*/  ISETP.LT.AND P6, PT, R16, UR46, !P4 ;  /* 0x0000002e10007c0c */ /* 0x000fe2000e7c1270 */
[----:B------:R-:W3:Y:S01]  /*10d6d0*/  LDL.LU R28, [R1+0x3b8] ;  /* 0x0003b800011c7983 */ /* 0x000ee20000300800 */
[----:B------:R-:W-:-:S02]  /*10d6e0*/  ISETP.GE.AND P5, PT, R0, UR40, PT ;  /* 0x0000002800007c0c */ /* 0x000fc4000bfa6270 */
[----:B------:R-:W-:Y:S02]  /*10d6f0*/  ISETP.LT.AND P4, PT, R17, UR47, !P4 ;  /* 0x0000002f11007c0c */ /* 0x000fe4000e781270 */
[----:B------:R-:W-:Y:S01]  /*10d700*/  PRMT R0, R12, 0x7772, RZ ;  /* 0x000077720c007816 */ /* 0x000fe200000000ff */
[----:B------:R-:W1:Y:S01]  /*10d710*/  LDCU UR40, c[0x0][0x398] ;  /* 0x00007300ff2877ac */ /* 0x000e620008000800 */
[----:B0-----:R-:W-:-:S05]  /*10d720*/  ISETP.LT.AND P3, PT, R16, UR36, !P5 ;  /* 0x0000002410007c0c */ /* 0x001fca000ef61270 */
[----:B------:R0:W-:Y:S01]  /*10d730*/  @P6 STG.E.U8 desc[UR62][R20.64], R0 ;  /* 0x0000000014006986 */ /* 0x0001e2000c10113e */
[----:B------:R-:W-:Y:S02]  /*10d740*/  ISETP.LT.AND P5, PT, R17, UR42, !P5 ;  /* 0x0000002a11007c0c */ /* 0x000fe4000efa1270 */
[----:B------:R-:W-:Y:S02]  /*10d750*/  ISETP.GE.AND P6, PT, R2, UR39, PT ;  /* 0x0000002702007c0c */ /* 0x000fe4000bfc6270 */
[C---:B------:R-:W-:Y:S01]  /*10d760*/  PRMT R2, R13.reuse, 0x7770, RZ ;  /* 0x000077700d027816 */ /* 0x040fe200000000ff */
[----:B------:R-:W1:Y:S01]  /*10d770*/  LDCU UR36, c[0x0][0x398] ;  /* 0x00007300ff2477ac */ /* 0x000e620008000800 */
[----:B------:R-:W1:Y:S01]  /*10d780*/  LDCU UR39, c[0x0][0x398] ;  /* 0x00007300ff2777ac */ /* 0x000e620008000800 */
[----:B0-----:R-:W-:Y:S01]  /*10d790*/  PRMT R0, R12, 0x7773, RZ ;  /* 0x000077730c007816 */ /* 0x001fe200000000ff */
[----:B------:R-:W3:Y:S04]  /*10d7a0*/  LDL.LU.64 R20, [R1+0x1a90] ;  /* 0x001a900001147983 */ /* 0x000ee80000300a00 */
[----:B------:R-:W-:Y:S04]  /*10d7b0*/  @P4 STG.E.U8 desc[UR62][R14.64], R0 ;  /* 0x000000000e004986 */ /* 0x000fe8000c10113e */
[----:B----4-:R0:W-:Y:S04]  /*10d7c0*/  @P3 STG.E.U8 desc[UR62][R18.64], R2 ;  /* 0x0000000212003986 */ /* 0x0101e8000c10113e */
[----:B0-----:R-:W4:Y:S01]  /*10d7d0*/  LDL.LU.64 R18, [R1+0x1a98] ;  /* 0x001a980001127983 */ /* 0x001f220000300a00 */
[----:B------:R-:W-:-:S05]  /*10d7e0*/  PRMT R2, R13, 0x7771, RZ ;  /* 0x000077710d027816 */ /* 0x000fca00000000ff */
[----:B------:R0:W-:Y:S04]  /*10d7f0*/  @P5 STG.E.U8 desc[UR62][R22.64], R2 ;  /* 0x0000000216005986 */ /* 0x0001e8000c10113e */
[----:B0-----:R-:W4:Y:S01]  /*10d800*/  LDL.LU.64 R22, [R1+0x1aa8] ;  /* 0x001aa80001167983 */ /* 0x001f220000300a00 */
[----:B-1----:R-:W-:Y:S02]  /*10d810*/  ISETP.LT.AND P4, PT, R16, UR40, !P6 ;  /* 0x0000002810007c0c */ /* 0x002fe4000f781270 */
[----:B------:R-:W-:Y:S02]  /*10d820*/  ISETP.LT.AND P6, PT, R17, UR45, !P6 ;  /* 0x0000002d11007c0c */ /* 0x000fe4000f7c1270 */
[----:B------:R-:W-:Y:S01]  /*10d830*/  PRMT R2, R13, 0x7772, RZ ;  /* 0x000077720d027816 */ /* 0x000fe200000000ff */
        /* <DEDUP_REMOVED lines=10> */
[----:B------:R-:W-:-:S02]  /*10d8e0*/  VIADD R0, R29, 0x1c5 ;  /* 0x000001c51d007836 */ /* 0x000fc40000000000 */
[----:B------:R-:W-:Y:S02]  /*10d8f0*/  ISETP.LT.AND P5, PT, R16, UR36, !P3 ;  /* 0x0000002410007c0c */ /* 0x000fe4000dfa1270 */
[----:B------:R-:W-:Y:S01]  /*10d900*/  ISETP.LT.AND P3, PT, R17, UR39, !P3 ;  /* 0x0000002711007c0c */ /* 0x000fe2000df61270 */
[----:B------:R-:W-:Y:S01]  /*10d910*/  VIADD R2, R29, 0x1c6 ;  /* 0x000001c61d027836 */ /* 0x000fe20000000000 */
[----:B------:R-:W-:Y:S02]  /*10d920*/  ISETP.GE.AND P4, PT, R0, UR37, PT ;  /* 0x0000002500007c0c */ /* 0x000fe4000bf86270 */
[C---:B------:R-:W-:Y:S01]  /*10d930*/  PRMT R0, R28.reuse, 0x7770, RZ ;  /* 0x000077701c007816 */ /* 0x040fe200000000ff */
[----:B------:R-:W4:Y:S01]  /*10d940*/  LDCU UR37, c[0x0][0x398] ;  /* 0x00007300ff2577ac */ /* 0x000f220008000800 */
[----:B------:R-:W-:Y:S01]  /*10d950*/  PRMT R3, R28, 0x7773, RZ ;  /* 0x000077731c037816 */ /* 0x000fe200000000ff */
[----:B------:R-:W2:Y:S01]  /*10d960*/  LDCU UR39, c[0x0][0x398] ;  /* 0x00007300ff2777ac */ /* 0x000ea20008000800 */
[----:B------:R-:W2:Y:S01]  /*10d970*/  LDCU UR36, c[0x0][0x39c] ;  /* 0x00007380ff2477ac */ /* 0x000ea20008000800 */
[----:B-1----:R-:W-:-:S02]  /*10d980*/  ISETP.LT.AND P6, PT, R16, UR38, !P4 ;  /* 0x0000002610007c0c */ /* 0x002fc4000e7c1270 */
[----:B------:R1:W-:Y:S01]  /*10d990*/  @P5 STG.E.U8 desc[UR62][R20.64], R0 ;  /* 0x0000000014005986 */ /* 0x0003e2000c10113e */
[----:B------:R-:W-:Y:S02]  /*10d9a0*/  ISETP.GE.AND P5, PT, R2, UR35, PT ;  /* 0x0000002302007c0c */ /* 0x000fe4000bfa6270 */
[C---:B------:R-:W-:Y:S02]  /*10d9b0*/  PRMT R2, R28.reuse, 0x7772, RZ ;  /* 0x000077721c027816 */ /* 0x040fe400000000ff */
[----:B0-----:R-:W-:Y:S01]  /*10d9c0*/  ISETP.LT.AND P4, PT, R17, UR40, !P4 ;  /* 0x0000002811007c0c */ /* 0x001fe2000e781270 */
[----:B------:R-:W0:Y:S01]  /*10d9d0*/  LDCU UR38, c[0x0][0x398] ;  /* 0x00007300ff2677ac */ /* 0x000e220008000800 */
[----:B------:R-:W0:Y:S01]  /*10d9e0*/  LDCU UR40, c[0x0][0x398] ;  /* 0x00007300ff2877ac */ /* 0x000e220008000800 */
[----:B------:R-:W0:Y:S01]  /*10d9f0*/  LDCU UR35, c[0x0][0x39c] ;  /* 0x00007380ff2377ac */ /* 0x000e220008000800 */
[----:B-1----:R-:W-:Y:S01]  /*10da00*/  PRMT R0, R28, 0x7771, RZ ;  /* 0x000077711c007816 */ /* 0x002fe200000000ff */
[----:B------:R-:W3:Y:S04]  /*10da10*/  LDL.LU.64 R20, [R1+0x1ac0] ;  /* 0x001ac00001147983 */ /* 0x000ee80000300a00 */
[----:B----4-:R1:W-:Y:S04]  /*10da20*/  @P3 STG.E.U8 desc[UR62][R18.64], R0 ;  /* 0x0000000012003986 */ /* 0x0103e8000c10113e */
[----:B-1----:R-:W4:Y:S04]  /*10da30*/  LDL.LU.64 R18, [R1+0x1ad0] ;  /* 0x001ad00001127983 */ /* 0x002f280000300a00 */
[----:B------:R1:W-:Y:S04]  /*10da40*/  @P6 STG.E.U8 desc[UR62][R22.64], R2 ;  /* 0x0000000216006986 */ /* 0x0003e8000c10113e */
[----:B-1----:R-:W4:Y:S01]  /*10da50*/  LDL.LU.64 R22, [R1+0x1ac8] ;  /* 0x001ac80001167983 */ /* 0x002f220000300a00 */
[----:B------:R-:W-:Y:S01]  /*10da60*/  ISETP.LT.AND P3, PT, R16, UR37, !P5 ;  /* 0x0000002510007c0c */ /* 0x000fe2000ef61270 */
[----:B------:R-:W-:-:S02]  /*10da70*/  VIADD R0, R29, 0x1c7 ;  /* 0x000001c71d007836 */ /* 0x000fc40000000000 */
[----:B------:R-:W4:Y:S01]  /*10da80*/  LDL.LU R28, [R1+0x3a0] ;  /* 0x0003a000011c7983 */ /* 0x000f220000300800 */
[----:B------:R-:W-:Y:S01]  /*10da90*/  VIADD R2, R29, 0x1c8 ;  /* 0x000001c81d027836 */ /* 0x000fe20000000000 */
[----:B------:R-:W1:Y:S01]  /*10daa0*/  LDCU UR37, c[0x0][0x398] ;  /* 0x00007300ff2577ac */ /* 0x000e620008000800 */
[----:B------:R-:W-:Y:S01]  /*10dab0*/  ISETP.GE.AND P6, PT, R0, UR34, PT ;  /* 0x0000002200007c0c */ /* 0x000fe2000bfc6270 */
[----:B--2---:R2:W-:Y:S01]  /*10dac0*/  @P4 STG.E.U8 desc[UR62][R26.64], R3 ;  /* 0x000000031a004986 */ /* 0x0045e2000c10113e */
[----:B0-----:R-:W-:Y:S02]  /*10dad0*/  ISETP.LT.AND P5, PT, R17, UR38, !P5 ;  /* 0x0000002611007c0c */ /* 0x001fe4000efa1270 */
[----:B------:R-:W-:Y:S01]  /*10dae0*/  PRMT R0, R15, 0x7770, RZ ;  /* 0x000077700f007816 */ /* 0x000fe200000000ff */
[----:B------:R-:W0:Y:S01]  /*10daf0*/  LDCU UR34, c[0x0][0x398] ;  /* 0x00007300ff2277ac */ /* 0x000e220008000800 */
[----:B--2---:R-:W2:Y:S01]  /*10db00*/  LDL.LU.64 R26, [R1+0x1ad8] ;  /* 0x001ad800011a7983 */ /* 0x004ea20000300a00 */
[----:B------:R-:W-:-:S02]  /*10db10*/  ISETP.LT.AND P4, PT, R16, UR39, !P6 ;  /* 0x0000002710007c0c */ /* 0x000fc4000f781270 */
[C---:B------:R-:W-:Y:S01]  /*10db20*/  PRMT R3, R15.reuse, 0x7773, RZ ;  /* 0x000077730f037816 */ /* 0x040fe200000000ff */
[----:B------:R-:W0:Y:S01]  /*10db30*/  LDCU UR38, c[0x0][0x398] ;  /* 0x00007300ff2677ac */ /* 0x000e220008000800 */
[----:B---3--:R3:W-:Y:S01]  /*10db40*/  @P3 STG.E.U8 desc[UR62][R24.64], R0 ;  /* 0x0000000018003986 */ /* 0x0087e2000c10113e */
[----:B------:R-:W0:Y:S03]  /*10db50*/  LDCU UR39, c[0x0][0x398] ;  /* 0x00007300ff2777ac */ /* 0x000e260008000800 */
[----:B---3--:R-:W3:Y:S01]  /*10db60*/  LDL.LU.64 R24, [R1+0x1ae0] ;  /* 0x001ae00001187983 */ /* 0x008ee20000300a00 */
[----:B------:R-:W-:Y:S02]  /*10db70*/  ISETP.GE.AND P3, PT, R2, UR33, PT ;  /* 0x0000002102007c0c */ /* 0x000fe4000bf66270 */
[----:B------:R-:W-:Y:S02]  /*10db80*/  PRMT R2, R15, 0x7771, RZ ;  /* 0x000077710f027816 */ /* 0x000fe400000000ff */
[----:B------:R-:W-:-:S02]  /*10db90*/  ISETP.LT.AND P6, PT, R17, UR40, !P6 ;  /* 0x0000002811007c0c */ /* 0x000fc4000f7c1270 */
[----:B------:R-:W-:Y:S01]  /*10dba0*/  PRMT R0, R15, 0x7772, RZ ;  /* 0x000077720f007816 */ /* 0x000fe200000000ff */
[----:B------:R-:W0:Y:S01]  /*10dbb0*/  LDCU UR33, c[0x0][0x39c] ;  /* 0x00007380ff2177ac */ /* 0x000e220008000800 */
[----:B------:R-:W3:Y:S04]  /*10dbc0*/  LDL.LU.64 R14, [R1+0x1ae8] ;  /* 0x001ae800010e7983 */ /* 0x000ee80000300a00 */
[----:B------:R-:W3:Y:S04]  /*10dbd0*/  LDL.LU.64 R12, [R1+0x1af0] ;  /* 0x001af000010c7983 */ /* 0x000ee80000300a00 */
[----:B------:R0:W-:Y:S04]  /*10dbe0*/  @P5 STG.E.U8 desc[UR62][R20.64], R2 ;  /* 0x0000000214005986 */ /* 0x0001e8000c10113e */
[----:B0-----:R-:W3:Y:S04]  /*10dbf0*/  LDL.LU R20, [R1+0x3a4] ;  /* 0x0003a40001147983 */ /* 0x001ee80000300800 */
[----:B----4-:R0:W-:Y:S04]  /*10dc00*/  @P4 STG.E.U8 desc[UR62][R18.64], R0 ;  /* 0x0000000012004986 */ /* 0x0101e8000c10113e */
[----:B0-----:R-:W4:Y:S04]  /*10dc10*/  LDL.LU.64 R18, [R1+0x1af8] ;  /* 0x001af80001127983 */ /* 0x001f280000300a00 */
[----:B------:R0:W-:Y:S04]  /*10dc20*/  @P6 STG.E.U8 desc[UR62][R22.64], R3 ;  /* 0x0000000316006986 */ /* 0x0001e8000c10113e */
[----:B0-----:R-:W4:Y:S01]  /*10dc30*/  LDL.LU.64 R22, [R1+0x1b00] ;  /* 0x001b000001167983 */ /* 0x001f220000300a00 */
[----:B------:R-:W-:-:S02]  /*10dc40*/  ISETP.LT.AND P5, PT, R16, UR34, !P3 ;  /* 0x0000002210007c0c */ /* 0x000fc4000dfa1270 */
[----:B-1----:R-:W-:Y:S02]  /*10dc50*/  ISETP.LT.AND P3, PT, R17, UR37, !P3 ;  /* 0x0000002511007c0c */ /* 0x002fe4000df61270 */
        /* <DEDUP_REMOVED lines=11> */
[----:B------:R-:W-:Y:S01]  /*10dd10*/  VIADD R2, R29, 0x1ca ;  /* 0x000001ca1d027836 */ /* 0x000fe20000000000 */
[----:B------:R-:W-:Y:S02]  /*10dd20*/  PRMT R0, R28, 0x7772, RZ ;  /* 0x000077721c007816 */ /* 0x000fe400000000ff */
[----:B------:R-:W-:Y:S01]  /*10dd30*/  ISETP.LT.AND P6, PT, R16, UR38, !P4 ;  /* 0x0000002610007c0c */ /* 0x000fe2000e7c1270 */
[----:B------:R-:W3:Y:S01]  /*10dd40*/  LDL.LU R21, [R1+0x3a8] ;  /* 0x0003a80001157983 */ /* 0x000ee20000300800 */
[----:B------:R-:W-:-:S02]  /*10dd50*/  ISETP.GE.AND P5, PT, R2, UR32, PT ;  /* 0x0000002002007c0c */ /* 0x000fc4000bfa6270 */
[----:B------:R-:W-:Y:S01]  /*10dd60*/  ISETP.LT.AND P4, PT, R17, UR39, !P4 ;  /* 0x0000002711007c0c */ /* 0x000fe2000e781270 */
[----:B------:R-:W-:Y:S01]  /*10dd70*/  VIADD R2, R29, 0x1cb ;  /* 0x000001cb1d027836 */ /* 0x000fe20000000000 */
[----:B------:R-:W1:Y:S01]  /*10dd80*/  LDCU UR32, c[0x0][0x398] ;  /* 0x00007300ff2077ac */ /* 0x000e620008000800 */
[----:B0-----:R-:W-:-:S06]  /*10dd90*/  ISETP.LT.AND P3, PT, R16, UR28, !P5 ;  /* 0x0000001c10007c0c */ /* 0x001fcc000ef61270 */
[----:B------:R0:W-:Y:S01]  /*10dda0*/  @P6 STG.E.U8 desc[UR62][R14.64], R0 ;  /* 0x000000000e006986 */ /* 0x0001e2000c10113e */
[----:B------:R-:W-:Y:S02]  /*10ddb0*/  ISETP.LT.AND P5, PT, R17, UR34, !P5 ;  /* 0x0000002211007c0c */ /* 0x000fe4000efa1270 */
[----:B------:R-:W-:Y:S02]  /*10ddc0*/  ISETP.GE.AND P6, PT, R2, UR31, PT ;  /* 0x0000001f02007c0c */ /* 0x000fe4000bfc6270 */
[----:B------:R-:W-:Y:S01]  /*10ddd0*/  PRMT R2, R20, 0x7770, RZ ;  /* 0x0000777014027816 */ /* 0x000fe200000000ff */
        /* <DEDUP_REMOVED lines=36> */
[----:B------:R-:W-:Y:S02]  /*10e020*/  PRMT R2, R21, 0x7772, RZ ;  /* 0x0000777215027816 */ /* 0x000fe400000000ff */
[----:B0-----:R-:W-:Y:S01]  /*10e030*/  ISETP.LT.AND P4, PT, R17, UR32, !P4 ;  /* 0x0000002011007c0c */ /* 0x001fe2000e781270 */
[----:B------:R-:W0:Y:S01]  /*10e040*/  LDCU UR30, c[0x0][0x398] ;  /* 0x00007300ff1e77ac */ /* 0x000e220008000800 */
[----:B------:R-:W0:Y:S01]  /*10e050*/  LDCU UR32, c[0x0][0x398] ;  /* 0x00007300ff2077ac */ /* 0x000e220008000800 */
[----:B------:R-:W0:Y:S01]  /*10e060*/  LDCU UR27, c[0x0][0x39c] ;  /* 0x00007380ff1b77ac */ /* 0x000e220008000800 */
[----:B-1----:R-:W3:Y:S01]  /*10e070*/  LDL.LU.64 R14, [R1+0x1b50] ;  /* 0x001b5000010e7983 */ /* 0x002ee20000300a00 */
[----:B------:R-:W-:-:S05]  /*10e080*/  PRMT R0, R21, 0x7771, RZ ;  /* 0x0000777115007816 */ /* 0x000fca00000000ff */
        /* <DEDUP_REMOVED lines=16> */
[----:B------:R-:W-:Y:S01]  /*10e190*/  PRMT R3, R28, 0x7773, RZ ;  /* 0x000077731c037816 */ /* 0x000fe200000000ff */
[----:B------:R-:W0:Y:S01]  /*10e1a0*/  LDCU UR30, c[0x0][0x398] ;  /* 0x00007300ff1e77ac */ /* 0x000e220008000800 */
[----:B---3--:R3:W-:Y:S04]  /*10e1b0*/  @P3 STG.E.U8 desc[UR62][R24.64], R0 ;  /* 0x0000000018003986 */ /* 0x0087e8000c10113e */
[----:B---3--:R-:W3:Y:S01]  /*10e1c0*/  LDL.LU.64 R24, [R1+0x1b70] ;  /* 0x001b700001187983 */ /* 0x008ee20000300a00 */
[----:B------:R-:W-:Y:S02]  /*10e1d0*/  ISETP.GE.AND P3, PT, R2, UR26, PT ;  /* 0x0000001a02007c0c */ /* 0x000fe4000bf66270 */
[C---:B------:R-:W-:Y:S02]  /*10e1e0*/  PRMT R2, R28.reuse, 0x7771, RZ ;  /* 0x000077711c027816 */ /* 0x040fe400000000ff */
[----:B------:R-:W-:Y:S01]  /*10e1f0*/  ISETP.LT.AND P6, PT, R17, UR32, !P6 ;  /* 0x0000002011007c0c */ /* 0x000fe2000f7c1270 */
        /* <DEDUP_REMOVED lines=107> */
[----:B------:R-:W3:Y:S01]  /*10e8b0*/  LDL.LU.64 R12, [R1+0x1c10] ;  /* 0x001c1000010c7983 */ /* 0x000ee20000300a00 */
[----:B------:R-:W0:Y:S03]  /*10e8c0*/  LDCU UR4, c[0x0][0x39c] ;  /* 0x00007380ff0477ac */ /* 0x000e260008000800 */
[----:B------:R0:W-:Y:S04]  /*10e8d0*/  @P5 STG.E.U8 desc[UR62][R20.64], R2 ;  /* 0x0000000214005986 */ /* 0x0001e8000c10113e */
[----:B0-----:R-:W3:Y:S04]  /*10e8e0*/  LDL.LU R20, [R1+0x384] ;  /* 0x0003840001147983 */ /* 0x001ee80000300800 */
[----:B----4-:R0:W-:Y:S04]  /*10e8f0*/  @P4 STG.E.U8 desc[UR62][R18.64], R0 ;  /* 0x0000000012004986 */ /* 0x0101e8000c10113e */
[----:B0-----:R-:W4:Y:S04]  /*10e900*/  LDL.LU.64 R18, [R1+0x1c18] ;  /* 0x001c180001127983 */ /* 0x001f280000300a00 */
[----:B------:R0:W-:Y:S04]  /*10e910*/  @P6 STG.E.U8 desc[UR62][R22.64], R3 ;  /* 0x0000000316006986 */ /* 0x0001e8000c10113e */
[----:B0-----:R-:W4:Y:S01]  /*10e920*/  LDL.LU.64 R22, [R1+0x1c20] ;  /* 0x001c200001167983 */ /* 0x001f220000300a00 */
[----:B------:R-:W-:-:S02]  /*10e930*/  ISETP.LT.AND P5, PT, R16, UR8, !P3 ;  /* 0x0000000810007c0c */ /* 0x000fc4000dfa1270 */
[----:B------:R-:W-:Y:S02]  /*10e940*/  ISETP.LT.AND P3, PT, R17, UR16, !P3 ;  /* 0x0000001011007c0c */ /* 0x000fe4000df61270 */
[C---:B------:R-:W-:Y:S01]  /*10e950*/  PRMT R0, R28.reuse, 0x7770, RZ ;  /* 0x000077701c007816 */ /* 0x040fe200000000ff */
[----:B------:R-:W-:Y:S01]  /*10e960*/  VIADD R2, R29, 0x1d9 ;  /* 0x000001d91d027836 */ /* 0x000fe20000000000 */
[----:B------:R-:W0:Y:S01]  /*10e970*/  LDCU UR8, c[0x0][0x398] ;  /* 0x00007300ff0877ac */ /* 0x000e220008000800 */
[----:B------:R-:W0:Y:S06]  /*10e980*/  LDCU UR16, c[0x0][0x398] ;  /* 0x00007300ff1077ac */ /* 0x000e2c0008000800 */
        /* <DEDUP_REMOVED lines=9> */
[----:B-1----:R-:W-:Y:S01]  /*10ea20*/  ISETP.LT.AND P6, PT, R16, UR18, !P4 ;  /* 0x0000001210007c0c */ /* 0x002fe2000e7c1270 */
[----:B------:R-:W3:Y:S01]  /*10ea30*/  LDL.LU R21, [R1+0x388] ;  /* 0x0003880001157983 */ /* 0x000ee20000300800 */
[----:B------:R-:W-:-:S02]  /*10ea40*/  ISETP.GE.AND P5, PT, R2, UR12, PT ;  /* 0x0000000c02007c0c */ /* 0x000fc4000bfa6270 */
[----:B------:R-:W-:Y:S01]  /*10ea50*/  ISETP.LT.AND P4, PT, R17, UR20, !P4 ;  /* 0x0000001411007c0c */ /* 0x000fe2000e781270 */
[----:B------:R-:W-:Y:S01]  /*10ea60*/  VIADD R2, R29, 0x1db ;  /* 0x000001db1d027836 */ /* 0x000fe20000000000 */
[----:B------:R-:W1:Y:S01]  /*10ea70*/  LDCU UR12, c[0x0][0x398] ;  /* 0x00007300ff0c77ac */ /* 0x000e620008000800 */
[----:B------:R-:W1:Y:S01]  /*10ea80*/  LDCU UR18, c[0x0][0x398] ;  /* 0x00007300ff1277ac */ /* 0x000e620008000800 */
[----:B------:R-:W1:Y:S01]  /*10ea90*/  LDCU UR20, c[0x0][0x398] ;  /* 0x00007300ff1477ac */ /* 0x000e620008000800 */
[----:B0-----:R-:W-:-:S04]  /*10eaa0*/  ISETP.LT.AND P3, PT, R16, UR6, !P5 ;  /* 0x0000000610007c0c */ /* 0x001fc8000ef61270 */
[----:B------:R0:W-:Y:S01]  /*10eab0*/  @P6 STG.E.U8 desc[UR62][R14.64], R0 ;  /* 0x000000000e006986 */ /* 0x0001e2000c10113e */
[----:B------:R-:W-:Y:S02]  /*10eac0*/  ISETP.LT.AND P5, PT, R17, UR8, !P5 ;  /* 0x0000000811007c0c */ /* 0x000fe4000efa1270 */
[----:B------:R-:W-:Y:S02]  /*10ead0*/  ISETP.GE.AND P6, PT, R2, UR21, PT ;  /* 0x0000001502007c0c */ /* 0x000fe4000bfc6270 */
[----:B------:R-:W-:Y:S01]  /*10eae0*/  PRMT R2, R20, 0x7770, RZ ;  /* 0x0000777014027816 */ /* 0x000fe200000000ff */
[----:B------:R-:W1:Y:S01]  /*10eaf0*/  LDCU UR6, c[0x0][0x398] ;  /* 0x00007300ff0677ac */ /* 0x000e620008000800 */
        /* <DEDUP_REMOVED lines=14> */
[----:B------:R-:W0:Y:S01]  /*10ebe0*/  LDCU UR12, c[0x0][0x398] ;  /* 0x00007300ff0c77ac */ /* 0x000e220008000800 */
[----:B------:R-:W1:Y:S06]  /*10ebf0*/  LDCU UR16, c[0x0][0x398] ;  /* 0x00007300ff1077ac */ /* 0x000e6c0008000800 */
[----:B--2---:R2:W-:Y:S04]  /*10ec00*/  @P4 STG.E.U8 desc[UR62][R26.64], R2 ;  /* 0x000000021a004986 */ /* 0x0045e8000c10113e */
[----:B--2---:R-:W2:Y:S01]  /*10ec10*/  LDL.LU.64 R26, [R1+0x1c48] ;  /* 0x001c4800011a7983 */ /* 0x004ea20000300a00 */
[----:B------:R-:W-:-:S03]  /*10ec20*/  PRMT R2, R20, 0x7773, RZ ;  /* 0x0000777314027816 */ /* 0x000fc600000000ff */
[----:B------:R-:W2:Y:S04]  /*10ec30*/  LDL.LU R28, [R1+0x38c] ;  /* 0x00038c00011c7983 */ /* 0x000ea80000300800 */
[----:B---3--:R3:W-:Y:S04]  /*10ec40*/  @P6 STG.E.U8 desc[UR62][R24.64], R2 ;  /* 0x0000000218006986 */ /* 0x0087e8000c10113e */
[----:B---3--:R-:W3:Y:S01]  /*10ec50*/  LDL.LU.64 R24, [R1+0x1c70] ;  /* 0x001c700001187983 */ /* 0x008ee20000300a00 */
[----:B------:R-:W-:Y:S01]  /*10ec60*/  ISETP.GE.AND P3, PT, R0, UR23, PT ;  /* 0x0000001700007c0c */ /* 0x000fe2000bf66270 */
[----:B------:R-:W-:-:S02]  /*10ec70*/  VIADD R0, R29, 0x1dd ;  /* 0x000001dd1d007836 */ /* 0x000fc40000000000 */
[----:B------:R-:W-:Y:S01]  /*10ec80*/  VIADD R2, R29, 0x1de ;  /* 0x000001de1d027836 */ /* 0x000fe20000000000 */
[----:B------:R-:W3:Y:S01]  /*10ec90*/  LDL.LU.64 R12, [R1+0x1c80] ;  /* 0x001c8000010c7983 */ /* 0x000ee20000300a00 */
[----:B------:R-:W-:Y:S02]  /*10eca0*/  ISETP.LT.AND P5, PT, R16, UR6, !P3 ;  /* 0x0000000610007c0c */ /* 0x000fe4000dfa1270 */
[----:B------:R-:W-:Y:S02]  /*10ecb0*/  ISETP.LT.AND P3, PT, R17, UR8, !P3 ;  /* 0x0000000811007c0c */ /* 0x000fe4000df61270 */
[----:B------:R-:W-:Y:S02]  /*10ecc0*/  ISETP.GE.AND P4, PT, R0, UR25, PT ;  /* 0x0000001900007c0c */ /* 0x000fe4000bf86270 */
[C---:B------:R-:W-:Y:S02]  /*10ecd0*/  PRMT R0, R21.reuse, 0x7770, RZ ;  /* 0x0000777015007816 */ /* 0x040fe400000000ff */
[----:B------:R-:W-:Y:S01]  /*10ece0*/  PRMT R3, R21, 0x7773, RZ ;  /* 0x0000777315037816 */ /* 0x000fe200000000ff */
[----:B------:R-:W1:Y:S01]  /*10ecf0*/  LDCU UR23, c[0x0][0x398] ;  /* 0x00007300ff1777ac */ /* 0x000e620008000800 */
[----:B0-----:R-:W-:Y:S01]  /*10ed00*/  ISETP.LT.AND P6, PT, R16, UR12, !P4 ;  /* 0x0000000c10007c0c */ /* 0x001fe2000e7c1270 */
[----:B------:R-:W0:Y:S01]  /*10ed10*/  LDCU UR25, c[0x0][0x398] ;  /* 0x00007300ff1977ac */ /* 0x000e220008000800 */
[----:B------:R-:W0:Y:S01]  /*10ed20*/  LDCU UR6, c[0x0][0x39c] ;  /* 0x00007380ff0677ac */ /* 0x000e220008000800 */
[----:B------:R-:W0:Y:S01]  /*10ed30*/  LDCU UR8, c[0x0][0x39c] ;  /* 0x00007380ff0877ac */ /* 0x000e220008000800 */
[----:B------:R1:W-:Y:S01]  /*10ed40*/  @P5 STG.E.U8 desc[UR62][R14.64], R0 ;  /* 0x000000000e005986 */ /* 0x0003e2000c10113e */
[----:B------:R-:W-:-:S02]  /*10ed50*/  ISETP.GE.AND P5, PT, R2, UR52, PT ;  /* 0x0000003402007c0c */ /* 0x000fc4000bfa6270 */
[C---:B------:R-:W-:Y:S01]  /*10ed60*/  PRMT R2, R21.reuse, 0x7772, RZ ;  /* 0x0000777215027816 */ /* 0x040fe200000000ff */
[----:B------:R-:W0:Y:S01]  /*10ed70*/  LDCU UR12, c[0x0][0x398] ;  /* 0x00007300ff0c77ac */ /* 0x000e220008000800 */
[----:B-1----:R-:W-:-:S05]  /*10ed80*/  PRMT R0, R21, 0x7771, RZ ;  /* 0x0000777115007816 */ /* 0x002fca00000000ff */
[----:B----4-:R1:W-:Y:S04]  /*10ed90*/  @P3 STG.E.U8 desc[UR62][R18.64], R0 ;  /* 0x0000000012003986 */ /* 0x0103e8000c10113e */
[----:B-1----:R-:W4:Y:S04]  /*10eda0*/  LDL.LU.64 R18, [R1+0x1c88] ;  /* 0x001c880001127983 */ /* 0x002f280000300a00 */
[----:B------:R1:W-:Y:S04]  /*10edb0*/  @P6 STG.E.U8 desc[UR62][R22.64], R2 ;  /* 0x0000000216006986 */ /* 0x0003e8000c10113e */
[----:B-1----:R-:W4:Y:S01]  /*10edc0*/  LDL.LU.64 R22, [R1+0x1c78] ;  /* 0x001c780001167983 */ /* 0x002f220000300a00 */
[----:B------:R-:W-:-:S02]  /*10edd0*/  ISETP.LT.AND P4, PT, R17, UR16, !P4 ;  /* 0x0000001011007c0c */ /* 0x000fc4000e781270 */
[----:B------:R-:W-:Y:S01]  /*10ede0*/  ISETP.LT.AND P3, PT, R16, UR18, !P5 ;  /* 0x0000001210007c0c */ /* 0x000fe2000ef61270 */
[C---:B------:R-:W-:Y:S01]  /*10edf0*/  VIADD R0, R29.reuse, 0x1df ;  /* 0x000001df1d007836 */ /* 0x040fe20000000000 */
[----:B------:R-:W4:Y:S01]  /*10ee00*/  LDL.LU R20, [R1+0x370] ;  /* 0x0003700001147983 */ /* 0x000f220000300800 */
[----:B------:R-:W1:Y:S01]  /*10ee10*/  LDCU UR16, c[0x0][0x398] ;  /* 0x00007300ff1077ac */ /* 0x000e620008000800 */
[----:B------:R-:W-:Y:S01]  /*10ee20*/  VIADD R2, R29, 0x1e0 ;  /* 0x000001e01d027836 */ /* 0x000fe20000000000 */
[----:B------:R-:W0:Y:S01]  /*10ee30*/  LDCU UR18, c[0x0][0x398] ;  /* 0x00007300ff1277ac */ /* 0x000e220008000800 */
[----:B------:R-:W-:-:S05]  /*10ee40*/  ISETP.GE.AND P6, PT, R0, UR51, PT ;  /* 0x0000003300007c0c */ /* 0x000fca000bfc6270 */
[----:B--2---:R2:W-:Y:S01]  /*10ee50*/  @P4 STG.E.U8 desc[UR62][R26.64], R3 ;  /* 0x000000031a004986 */ /* 0x0045e2000c10113e */
[----:B------:R-:W-:-:S03]  /*10ee60*/  PRMT R0, R28, 0x7770, RZ ;  /* 0x000077701c007816 */ /* 0x000fc600000000ff */
[----:B--2---:R-:W2:Y:S04]  /*10ee70*/  LDL.LU.64 R26, [R1+0x1c98] ;  /* 0x001c9800011a7983 */ /* 0x004ea80000300a00 */
[----:B---3--:R3:W-:Y:S04]  /*10ee80*/  @P3 STG.E.U8 desc[UR62][R24.64], R0 ;  /* 0x0000000018003986 */ /* 0x0087e8000c10113e */
[----:B---3--:R-:W3:Y:S01]  /*10ee90*/  LDL.LU.64 R24, [R1+0x1c90] ;  /* 0x001c900001187983 */ /* 0x008ee20000300a00 */
[----:B0-----:R-:W-:Y:S02]  /*10eea0*/  ISETP.LT.AND P5, PT, R17, UR12, !P5 ;  /* 0x0000000c11007c0c */ /* 0x001fe4000efa1270 */
[----:B-1----:R-:W-:-:S02]  /*10eeb0*/  ISETP.LT.AND P4, PT, R16, UR16, !P6 ;  /* 0x0000001010007c0c */ /* 0x002fc4000f781270 */
[----:B------:R-:W-:Y:S02]  /*10eec0*/  ISETP.GE.AND P3, PT, R2, UR49, PT ;  /* 0x0000003102007c0c */ /* 0x000fe4000bf66270 */
[C---:B------:R-:W-:Y:S02]  /*10eed0*/  PRMT R2, R28.reuse, 0x7771, RZ ;  /* 0x000077711c027816 */ /* 0x040fe400000000ff */
[----:B------:R-:W-:Y:S01]  /*10eee0*/  ISETP.LT.AND P6, PT, R17, UR20, !P6 ;  /* 0x0000001411007c0c */ /* 0x000fe2000f7c1270 */
[----:B------:R-:W3:Y:S01]  /*10eef0*/  LDL.LU.64 R14, [R1+0x1cb8] ;  /* 0x001cb800010e7983 */ /* 0x000ee20000300a00 */
[C---:B------:R-:W-:Y:S02]  /*10ef00*/  PRMT R0, R28.reuse, 0x7772, RZ ;  /* 0x000077721c007816 */ /* 0x040fe400000000ff */
[----:B------:R-:W-:Y:S01]  /*10ef10*/  PRMT R3, R28, 0x7773, RZ ;  /* 0x000077731c037816 */ /* 0x000fe200000000ff */
[----:B------:R-:W0:Y:S01]  /*10ef20*/  LDCU UR16, c[0x0][0x398] ;  /* 0x00007300ff1077ac */ /* 0x000e220008000800 */
[----:B------:R-:W1:Y:S01]  /*10ef30*/  LDCU UR20, c[0x0][0x398] ;  /* 0x00007300ff1477ac */ /* 0x000e620008000800 */
[----:B------:R-:W0:Y:S01]  /*10ef40*/  LDCU UR12, c[0x0][0x39c] ;  /* 0x00007380ff0c77ac */ /* 0x000e220008000800 */
[----:B------:R1:W-:Y:S04]  /*10ef50*/  @P5 STG.E.U8 desc[UR62][R12.64], R2 ;  /* 0x000000020c005986 */ /* 0x0003e8000c10113e */
[----:B-1----:R-:W3:Y:S04]  /*10ef60*/  LDL.LU.64 R12, [R1+0x1cb0] ;  /* 0x001cb000010c7983 */ /* 0x002ee80000300a00 */
[----:B------:R-:W3:Y:S01]  /*10ef70*/  LDL.LU R28, [R1+0x374] ;  /* 0x00037400011c7983 */ /* 0x000ee20000300800 */
[----:B------:R-:W-:-:S03]  /*10ef80*/  ISETP.LT.AND P5, PT, R16, UR18, !P3 ;  /* 0x0000001210007c0c */ /* 0x000fc6000dfa1270 */
[----:B----4-:R1:W-:Y:S01]  /*10ef90*/  @P4 STG.E.U8 desc[UR62][R18.64], R0 ;  /* 0x0000000012004986 */ /* 0x0103e2000c10113e */
[----:B------:R-:W4:Y:S03]  /*10efa0*/  LDCU UR18, c[0x0][0x398] ;  /* 0x00007300ff1277ac */ /* 0x000f260008000800 */
[----:B-1----:R-:W3:Y:S04]  /*10efb0*/  LDL.LU.64 R18, [R1+0x1cc8] ;  /* 0x001cc80001127983 */ /* 0x002ee80000300a00 */
[----:B------:R1:W-:Y:S04]  /*10efc0*/  @P6 STG.E.U8 desc[UR62][R22.64], R3 ;  /* 0x0000000316006986 */ /* 0x0003e8000c10113e */
[----:B-1----:R-:W3:Y:S01]  /*10efd0*/  LDL.LU.64 R22, [R1+0x1cc0] ;  /* 0x001cc00001167983 */ /* 0x002ee20000300a00 */
[----:B------:R-:W-:-:S02]  /*10efe0*/  ISETP.LT.AND P3, PT, R17, UR21, !P3 ;  /* 0x0000001511007c0c */ /* 0x000fc4000df61270 */
[C---:B------:R-:W-:Y:S01]  /*10eff0*/  PRMT R0, R20.reuse, 0x7770, RZ ;  /* 0x0000777014007816 */ /* 0x040fe200000000ff */
[----:B------:R-:W-:Y:S01]  /*10f000*/  VIADD R2, R29, 0x1e1 ;  /* 0x000001e11d027836 */ /* 0x000fe20000000000 */
[----:B------:R-:W1:Y:S03]  /*10f010*/  LDCU UR21, c[0x0][0x398] ;  /* 0x00007300ff1577ac */ /* 0x000e660008000800 */
[----:B--2---:R2:W-:Y:S04]  /*10f020*/  @P5 STG.E.U8 desc[UR62][R26.64], R0 ;  /* 0x000000001a005986 */ /* 0x0045e8000c10113e */
[----:B--2---:R-:W2:Y:S01]  /*10f030*/  LDL.LU.64 R26, [R1+0x1ce8] ;  /* 0x001ce800011a7983 */ /* 0x004ea20000300a00 */
[----:B------:R-:W-:-:S05]  /*10f040*/  PRMT R0, R20, 0x7771, RZ ;  /* 0x0000777114007816 */ /* 0x000fca00000000ff */
[----:B---3--:R3:W-:Y:S04]  /*10f050*/  @P3 STG.E.U8 desc[UR62][R24.64], R0 ;  /* 0x0000000018003986 */ /* 0x0087e8000c10113e */
[----:B---3--:R-:W3:Y:S01]  /*10f060*/  LDL.LU.64 R24, [R1+0x1ce0] ;  /* 0x001ce00001187983 */ /* 0x008ee20000300a00 */
[----:B------:R-:W-:Y:S01]  /*10f070*/  ISETP.GE.AND P4, PT, R2, UR44, PT ;  /* 0x0000002c02007c0c */ /* 0x000fe2000bf86270 */
[----:B------:R-:W-:Y:S01]  /*10f080*/  VIADD R2, R29, 0x1e2 ;  /* 0x000001e21d027836 */ /* 0x000fe20000000000 */
[----:B------:R-:W-:Y:S01]  /*10f090*/  PRMT R0, R20, 0x7772, RZ ;  /* 0x0000777214007816 */ /* 0x000fe200000000ff */
[----:B------:R-:W3:Y:S01]  /*10f0a0*/  LDL.LU R21, [R1+0x378] ;  /* 0x0003780001157983 */ /* 0x000ee20000300800 */
[----:B0-----:R-:W-:Y:S02]  /*10f0b0*/  ISETP.LT.AND P6, PT, R16, UR16, !P4 ;  /* 0x0000001010007c0c */ /* 0x001fe4000e7c1270 */
[----:B------:R-:W-:-:S02]  /*10f0c0*/  ISETP.GE.AND P5, PT, R2, UR43, PT ;  /* 0x0000002b02007c0c */ /* 0x000fc4000bfa6270 */
[----:B------:R-:W-:Y:S01]  /*10f0d0*/  ISETP.LT.AND P4, PT, R17, UR20, !P4 ;  /* 0x0000001411007c0c */ /* 0x000fe2000e781270 */
[----:B------:R-:W-:Y:S01]  /*10f0e0*/  VIADD R2, R29, 0x1e3 ;  /* 0x000001e31d027836 */ /* 0x000fe20000000000 */
[----:B------:R-:W0:Y:S01]  /*10f0f0*/  LDCU UR16, c[0x0][0x398] ;  /* 0x00007300ff1077ac */ /* 0x000e220008000800 */
[----:B----4-:R-:W-:Y:S02]  /*10f100*/  ISETP.LT.AND P3, PT, R16, UR18, !P5 ;  /* 0x0000001210007c0c */ /* 0x010fe4000ef61270 */
[----:B-1----:R-:W-:Y:S01]  /*10f110*/  ISETP.LT.AND P5, PT, R17, UR21, !P5 ;  /* 0x0000001511007c0c */ /* 0x002fe2000efa1270 */
[----:B------:R-:W1:Y:S01]  /*10f120*/  LDCU UR20, c[0x0][0x398] ;  /* 0x00007300ff1477ac */ /* 0x000e620008000800 */
[----:B------:R-:W4:Y:S01]  /*10f130*/  LDCU UR18, c[0x0][0x398] ;  /* 0x00007300ff1277ac */ /* 0x000f220008000800 */
[----:B------:R-:W0:Y:S01]  /*10f140*/  LDCU UR21, c[0x0][0x398] ;  /* 0x00007300ff1577ac */ /* 0x000e220008000800 */
[----:B------:R1:W-:Y:S01]  /*10f150*/  @P6 STG.E.U8 desc[UR62][R14.64], R0 ;  /* 0x000000000e006986 */ /* 0x0003e2000c10113e */
[----:B------:R-:W-:-:S02]  /*10f160*/  ISETP.GE.AND P6, PT, R2, UR41, PT ;  /* 0x0000002902007c0c */ /* 0x000fc4000bfc6270 */
[----:B------:R-:W-:Y:S02]  /*10f170*/  PRMT R2, R28, 0x7770, RZ ;  /* 0x000077701c027816 */ /* 0x000fe400000000ff */
[----:B-1----:R-:W-:Y:S01]  /*10f180*/  PRMT R0, R20, 0x7773, RZ ;  /* 0x0000777314007816 */ /* 0x002fe200000000ff */
[----:B------:R-:W4:Y:S04]  /*10f190*/  LDL.LU.64 R14, [R1+0x1cf8] ;  /* 0x001cf800010e7983 */ /* 0x000f280000300a00 */
[----:B------:R-:W-:Y:S04]  /*10f1a0*/  @P4 STG.E.U8 desc[UR62][R12.64], R0 ;  /* 0x000000000c004986 */ /* 0x000fe8000c10113e */
[----:B------:R1:W-:Y:S02]  /*10f1b0*/  @P3 STG.E.U8 desc[UR62][R18.64], R2 ;  /* 0x0000000212003986 */ /* 0x0003e4000c10113e */
[----:B-1----:R-:W-:-:S02]  /*10f1c0*/  PRMT R2, R28, 0x7771, RZ ;  /* 0x000077711c027816 */ /* 0x002fc400000000ff */
[----:B------:R-:W4:Y:S04]  /*10f1d0*/  LDL.LU.64 R18, [R1+0x1cf0] ;  /* 0x001cf00001127983 */ /* 0x000f280000300a00 */
[----:B------:R1:W-:Y:S04]  /*10f1e0*/  @P5 STG.E.U8 desc[UR62][R22.64], R2 ;  /* 0x0000000216005986 */ /* 0x0003e8000c10113e */
[----:B-1----:R-:W4:Y:S01]  /*10f1f0*/  LDL.LU.64 R22, [R1+0x1d18] ;  /* 0x001d180001167983 */ /* 0x002f220000300a00 */
[----:B0-----:R-:W-:Y:S02]  /*10f200*/  ISETP.LT.AND P4, PT, R16, UR16, !P6 ;  /* 0x0000001010007c0c */ /* 0x001fe4000f781270 */
[----:B------:R-:W-:-:S02]  /*10f210*/  ISETP.LT.AND P6, PT, R17, UR20, !P6 ;  /* 0x0000001411007c0c */ /* 0x000fc4000f7c1270 */
        /* <DEDUP_REMOVED lines=11> */
[----:B------:R-:W-:-:S03]  /*10f2d0*/  VIADD R0, R29, 0x1e5 ;  /* 0x000001e51d007836 */ /* 0x000fc60000000000 */
[----:B----4-:R-:W-:Y:S02]  /*10f2e0*/  ISETP.LT.AND P5, PT, R16, UR18, !P3 ;  /* 0x0000001210007c0c */ /* 0x010fe4000dfa1270 */
[----:B------:R-:W-:Y:S02]  /*10f2f0*/  ISETP.GE.AND P4, PT, R0, UR35, PT ;  /* 0x0000002300007c0c */ /* 0x000fe4000bf86270 */
[----:B------:R-:W-:Y:S02]  /*10f300*/  ISETP.LT.AND P3, PT, R17, UR21, !P3 ;  /* 0x0000001511007c0c */ /* 0x000fe4000df61270 */
[----:B------:R-:W-:Y:S01]  /*10f310*/  PRMT R0, R21, 0x7770, RZ ;  /* 0x0000777015007816 */ /* 0x000fe200000000ff */
[----:B------:R-:W-:Y:S01]  /*10f320*/  VIADD R2, R29, 0x1e6 ;  /* 0x000001e61d027836 */ /* 0x000fe20000000000 */
[----:B------:R-:W-:Y:S01]  /*10f330*/  ISETP.LT.AND P6, PT, R16, UR22, !P4 ;  /* 0x0000001610007c0c */ /* 0x000fe2000e7c1270 */
[----:B------:R-:W4:Y:S01]  /*10f340*/  LDCU UR18, c[0x0][0x398] ;  /* 0x00007300ff1277ac */ /* 0x000f220008000800 */
[----:B------:R-:W-:Y:S01]  /*10f350*/  PRMT R3, R21, 0x7773, RZ ;  /* 0x0000777315037816 */ /* 0x000fe200000000ff */
[----:B------:R-:W1:Y:S02]  /*10f360*/  LDCU UR21, c[0x0][0x398] ;  /* 0x00007300ff1577ac */ /* 0x000e640008000800 */
[----:B------:R0:W-:Y:S01]  /*10f370*/  @P5 STG.E.U8 desc[UR62][R14.64], R0 ;  /* 0x000000000e005986 */ /* 0x0001e2000c10113e */
[----:B------:R-:W-:-:S02]  /*10f380*/  ISETP.GE.AND P5, PT, R2, UR33, PT ;  /* 0x0000002102007c0c */ /* 0x000fc4000bfa6270 */
[C---:B------:R-:W-:Y:S01]  /*10f390*/  PRMT R2, R21.reuse, 0x7772, RZ ;  /* 0x0000777215027816 */ /* 0x040fe200000000ff */
[----:B------:R-:W1:Y:S01]  /*10f3a0*/  LDCU UR22, c[0x0][0x398] ;  /* 0x00007300ff1677ac */ /* 0x000e620008000800 */
[----:B0-----:R-:W-:Y:S01]  /*10f3b0*/  PRMT R0, R21, 0x7771, RZ ;  /* 0x0000777115007816 */ /* 0x001fe200000000ff */
[----:B------:R-:W3:Y:S01]  /*10f3c0*/  LDL.LU.64 R14, [R1+0x1d40] ;  /* 0x001d4000010e7983 */ /* 0x000ee20000300a00 */
[----:B------:R-:W-:Y:S01]  /*10f3d0*/  ISETP.LT.AND P4, PT, R17, UR20, !P4 ;  /* 0x0000001411007c0c */ /* 0x000fe2000e781270 */
[----:B------:R-:W0:Y:S02]  /*10f3e0*/  LDCU UR20, c[0x0][0x398] ;  /* 0x00007300ff1477ac */ /* 0x000e240008000800 */
[----:B------:R0:W-:Y:S04]  /*10f3f0*/  @P3 STG.E.U8 desc[UR62][R18.64], R0 ;  /* 0x0000000012003986 */ /* 0x0001e8000c10113e */
[----:B0-----:R-:W3:Y:S04]  /*10f400*/  LDL.LU.64 R18, [R1+0x1d50] ;  /* 0x001d500001127983 */ /* 0x001ee80000300a00 */
[----:B------:R-:W3:Y:S04]  /*10f410*/  LDL.LU R28, [R1+0x360] ;  /* 0x00036000011c7983 */ /* 0x000ee80000300800 */
[----:B------:R0:W-:Y:S04]  /*10f420*/  @P6 STG.E.U8 desc[UR62][R22.64], R2 ;  /* 0x0000000216006986 */ /* 0x0001e8000c10113e */
[----:B0-----:R-:W3:Y:S01]  /*10f430*/  LDL.LU.64 R22, [R1+0x1d38] ;  /* 0x001d380001167983 */ /* 0x001ee20000300a00 */
[----:B----4-:R-:W-:Y:S01]  /*10f440*/  ISETP.LT.AND P3, PT, R16, UR18, !P5 ;  /* 0x0000001210007c0c */ /* 0x010fe2000ef61270 */
[----:B------:R-:W-:-:S02]  /*10f450*/  VIADD R0, R29, 0x1e7 ;  /* 0x000001e71d007836 */ /* 0x000fc40000000000 */
[----:B------:R-:W-:Y:S01]  /*10f460*/  VIADD R2, R29, 0x1e8 ;  /* 0x000001e81d027836 */ /* 0x000fe20000000000 */
[----:B------:R-:W0:Y:S02]  /*10f470*/  LDCU UR18, c[0x0][0x39c] ;  /* 0x00007380ff1277ac */ /* 0x000e240008000800 */
[----:B------:R-:W-:Y:S01]  /*10f480*/  ISETP.GE.AND P6, PT, R0, UR28, PT ;  /* 0x0000001c00007c0c */ /* 0x000fe2000bfc6270 */
[----:B--2---:R2:W-:Y:S01]  /*10f490*/  @P4 STG.E.U8 desc[UR62][R26.64], R3 ;  /* 0x000000031a004986 */ /* 0x0045e2000c10113e */
[----:B------:R-:W-:-:S03]  /*10f4a0*/  PRMT R0, R13, 0x7770, RZ ;  /* 0x000077700d007816 */ /* 0x000fc600000000ff */
[----:B--2---:R-:W2:Y:S04]  /*10f4b0*/  LDL.LU.64 R26, [R1+0x1d60] ;  /* 0x001d6000011a7983 */ /* 0x004ea80000300a00 */
[----:B---3--:R3:W-:Y:S04]  /*10f4c0*/  @P3 STG.E.U8 desc[UR62][R24.64], R0 ;  /* 0x0000000018003986 */ /* 0x0087e8000c10113e */
[----:B---3--:R-:W3:Y:S01]  /*10f4d0*/  LDL.LU.64 R24, [R1+0x1d58] ;  /* 0x001d580001187983 */ /* 0x008ee20000300a00 */
[----:B-1----:R-:W-:Y:S02]  /*10f4e0*/  ISETP.LT.AND P5, PT, R17, UR21, !P5 ;  /* 0x0000001511007c0c */ /* 0x002fe4000efa1270 */
[----:B------:R-:W-:-:S02]  /*10f4f0*/  ISETP.LT.AND P4, PT, R16, UR20, !P6 ;  /* 0x0000001410007c0c */ /* 0x000fc4000f781270 */
[----:B------:R-:W-:Y:S01]  /*10f500*/  ISETP.LT.AND P6, PT, R17, UR22, !P6 ;  /* 0x0000001611007c0c */ /* 0x000fe2000f7c1270 */
[----:B------:R-:W4:Y:S01]  /*10f510*/  LDL.LU.64 R20, [R1+0x1d80] ;  /* 0x001d800001147983 */ /* 0x000f220000300a00 */
[----:B------:R-:W-:Y:S02]  /*10f520*/  ISETP.GE.AND P3, PT, R2, UR27, PT ;  /* 0x0000001b02007c0c */ /* 0x000fe4000bf66270 */
[C---:B------:R-:W-:Y:S02]  /*10f530*/  PRMT R2, R13.reuse, 0x7771, RZ ;  /* 0x000077710d027816 */ /* 0x040fe400000000ff */
[C---:B------:R-:W-:Y:S02]  /*10f540*/  PRMT R0, R13.reuse, 0x7772, RZ ;  /* 0x000077720d007816 */ /* 0x040fe400000000ff */
[----:B------:R-:W-:Y:S01]  /*10f550*/  PRMT R3, R13, 0x7773, RZ ;  /* 0x000077730d037816 */ /* 0x000fe200000000ff */
[----:B------:R-:W4:Y:S01]  /*10f560*/  LDL.LU R10, [R1+0x364] ;  /* 0x00036400010a7983 */ /* 0x000f220000300800 */
[----:B------:R-:W1:Y:S01]  /*10f570*/  LDCU UR21, c[0x0][0x398] ;  /* 0x00007300ff1577ac */ /* 0x000e620008000800 */
[----:B------:R-:W0:Y:S01]  /*10f580*/  LDCU UR22, c[0x0][0x398] ;  /* 0x00007300ff1677ac */ /* 0x000e220008000800 */
[----:B------:R-:W0:Y:S01]  /*10f590*/  LDCU UR20, c[0x0][0x39c] ;  /* 0x00007380ff1477ac */ /* 0x000e220008000800 */
[----:B------:R1:W-:Y:S04]  /*10f5a0*/  @P5 STG.E.U8 desc[UR62][R14.64], R2 ;  /* 0x000000020e005986 */ /* 0x0003e8000c10113e */
[----:B-1----:R-:W4:Y:S01]  /*10f5b0*/  LDL.LU.64 R14, [R1+0x1d78] ;  /* 0x001d7800010e7983 */ /* 0x002f220000300a00 */
[----:B------:R-:W-:-:S03]  /*10f5c0*/  ISETP.LT.AND P5, PT, R16, UR23, !P3 ;  /* 0x0000001710007c0c */ /* 0x000fc6000dfa1270 */
[----:B------:R-:W-:Y:S01]  /*10f5d0*/  @P4 STG.E.U8 desc[UR62][R18.64], R0 ;  /* 0x0000000012004986 */ /* 0x000fe2000c10113e */
[----:B------:R-:W-:Y:S01]  /*10f5e0*/  VIADD R2, R29, 0x1e9 ;  /* 0x000001e91d027836 */ /* 0x000fe20000000000 */
[----:B------:R-:W1:Y:S02]  /*10f5f0*/  LDCU UR23, c[0x0][0x398] ;  /* 0x00007300ff1777ac */ /* 0x000e640008000800 */
[----:B------:R0:W-:Y:S04]  /*10f600*/  @P6 STG.E.U8 desc[UR62][R22.64], R3 ;  /* 0x0000000316006986 */ /* 0x0001e8000c10113e */
[----:B0-----:R-:W4:Y:S01]  /*10f610*/  LDL.LU.64 R22, [R1+0x1d90] ;  /* 0x001d900001167983 */ /* 0x001f220000300a00 */
[----:B------:R-:W-:Y:S02]  /*10f620*/  ISETP.LT.AND P3, PT, R17, UR21, !P3 ;  /* 0x0000001511007c0c */ /* 0x000fe4000df61270 */
[----:B------:R-:W-:-:S02]  /*10f630*/  PRMT R0, R28, 0x7770, RZ ;  /* 0x000077701c007816 */ /* 0x000fc400000000ff */
[----:B------:R-:W-:Y:S01]  /*10f640*/  ISETP.GE.AND P4, PT, R2, UR24, PT ;  /* 0x0000001802007c0c */ /* 0x000fe2000bf86270 */
[----:B------:R-:W0:Y:S02]  /*10f650*/  LDCU UR21, c[0x0][0x398] ;  /* 0x00007300ff1577ac */ /* 0x000e240008000800 */
[----:B--2---:R2:W-:Y:S04]  /*10f660*/  @P5 STG.E.U8 desc[UR62][R26.64], R0 ;  /* 0x000000001a005986 */ /* 0x0045e8000c10113e */
[----:B--2---:R-:W2:Y:S01]  /*10f670*/  LDL.LU.64 R26, [R1+0x1d88] ;  /* 0x001d8800011a7983 */ /* 0x004ea20000300a00 */
[----:B------:R-:W-:-:S05]  /*10f680*/  PRMT R0, R28, 0x7771, RZ ;  /* 0x000077711c007816 */ /* 0x000fca00000000ff */
[----:B---3--:R3:W-:Y:S04]  /*10f690*/  @P3 STG.E.U8 desc[UR62][R24.64], R0 ;  /* 0x0000000018003986 */ /* 0x0087e8000c10113e */
[----:B---3--:R-:W3:Y:S04]  /*10f6a0*/  LDL.LU.64 R24, [R1+0x1da0] ;  /* 0x001da00001187983 */ /* 0x008ee80000300a00 */
[----:B------:R-:W3:Y:S01]  /*10f6b0*/  LDL.LU.64 R12, [R1+0x1d98] ;  /* 0x001d9800010c7983 */ /* 0x000ee20000300a00 */
[----:B------:R-:W-:Y:S01]  /*10f6c0*/  ISETP.LT.AND P6, PT, R16, UR25, !P4 ;  /* 0x0000001910007c0c */ /* 0x000fe2000e7c1270 */
[----:B------:R-:W-:Y:S01]  /*10f6d0*/  VIADD R2, R29, 0x1ea ;  /* 0x000001ea1d027836 */ /* 0x000fe20000000000 */
[----:B------:R-:W-:-:S02]  /*10f6e0*/  PRMT R0, R28, 0x7772, RZ ;  /* 0x000077721c007816 */ /* 0x000fc400000000ff */
[----:B------:R-:W-:Y:S01]  /*10f6f0*/  ISETP.LT.AND P4, PT, R17, UR22, !P4 ;  /* 0x0000001611007c0c */ /* 0x000fe2000e781270 */
[----:B------:R-:W4:Y:S01]  /*10f700*/  LDCU UR22, c[0x0][0x398] ;  /* 0x00007300ff1677ac */ /* 0x000f220008000800 */
[----:B------:R-:W-:Y:S01]  /*10f710*/  ISETP.GE.AND P5, PT, R2, UR14, PT ;  /* 0x0000000e02007c0c */ /* 0x000fe2000bfa6270 */
[----:B------:R-:W-:Y:S01]  /*10f720*/  VIADD R2, R29, 0x1eb ;  /* 0x000001eb1d027836 */ /* 0x000fe20000000000 */
[----:B------:R-:W4:Y:S02]  /*10f730*/  LDCU UR14, c[0x0][0x398] ;  /* 0x00007300ff0e77ac */ /* 0x000f240008000800 */
[----:B-1----:R-:W-:-:S03]  /*10f740*/  ISETP.LT.AND P3, PT, R16, UR23, !P5 ;  /* 0x0000001710007c0c */ /* 0x002fc6000ef61270 */
[----:B----4-:R1:W-:Y:S01]  /*10f750*/  @P6 STG.E.U8 desc[UR62][R20.64], R0 ;  /* 0x0000000014006986 */ /* 0x0103e2000c10113e */
[----:B------:R-:W-:Y:S02]  /*10f760*/  ISETP.GE.AND P6, PT, R2, UR10, PT ;  /* 0x0000000a02007c0c */ /* 0x000fe4000bfc6270 */
[----:B------:R-:W-:Y:S02]  /*10f770*/  PRMT R2, R10, 0x7770, RZ ;  /* 0x000077700a027816 */ /* 0x000fe400000000ff */
[----:B0-----:R-:W-:Y:S01]  /*10f780*/  ISETP.LT.AND P5, PT, R17, UR21, !P5 ;  /* 0x0000001511007c0c */ /* 0x001fe2000efa1270 */
[----:B------:R-:W0:Y:S01]  /*10f790*/  LDCU UR10, c[0x0][0x398] ;  /* 0x00007300ff0a77ac */ /* 0x000e220008000800 */
[----:B------:R-:W4:Y:S01]  /*10f7a0*/  LDCU UR21, c[0x0][0x398] ;  /* 0x00007300ff1577ac */ /* 0x000f220008000800 */
[----:B-1----:R-:W4:Y:S04]  /*10f7b0*/  LDL.LU.64 R20, [R1+0x1d48] ;  /* 0x001d480001147983 */ /* 0x002f280000300a00 */
[----:B------:R-:W4:Y:S01]  /*10f7c0*/  LDL.LU R18, [R1+0x368] ;  /* 0x0003680001127983 */ /* 0x000f220000300800 */
[----:B------:R-:W-:-:S03]  /*10f7d0*/  PRMT R0, R28, 0x7773, RZ ;  /* 0x000077731c007816 */ /* 0x000fc600000000ff */
[----:B------:R-:W4:Y:S04]  /*10f7e0*/  LDL.LU R19, [R1+0xa8] ;  /* 0x0000a80001137983 */ /* 0x000f280000300800 */
[----:B------:R1:W-:Y:S01]  /*10f7f0*/  @P4 STG.E.U8 desc[UR62][R14.64], R0 ;  /* 0x000000000e004986 */ /* 0x0003e2000c10113e */
[----:B------:R-:W-:-:S03]  /*10f800*/  ISETP.LT.AND P4, PT, R16, UR14, !P6 ;  /* 0x0000000e10007c0c */ /* 0x000fc6000f781270 */
[----:B------:R0:W-:Y:S01]  /*10f810*/  @P3 STG.E.U8 desc[UR62][R22.64], R2 ;  /* 0x0000000216003986 */ /* 0x0001e2000c10113e */
[----:B-1----:R-:W-:Y:S01]  /*10f820*/  VIADD R0, R29, 0x1ec ;  /* 0x000001ec1d007836 */ /* 0x002fe20000000000 */
[----:B------:R-:W1:Y:S02]  /*10f830*/  LDCU UR14, c[0x0][0x398] ;  /* 0x00007300ff0e77ac */ /* 0x000e640008000800 */
[----:B0-----:R-:W4:Y:S01]  /*10f840*/  LDL.LU.64 R22, [R1+0x1dc8] ;  /* 0x001dc80001167983 */ /* 0x001f220000300a00 */
[----:B------:R-:W-:-:S03]  /*10f850*/  PRMT R2, R10, 0x7771, RZ ;  /* 0x000077710a027816 */ /* 0x000fc600000000ff */
[----:B------:R-:W4:Y:S01]  /*10f860*/  LDL.LU.64 R14, [R1+0x1de8] ;  /* 0x001de800010e7983 */ /* 0x000f220000300a00 */
[----:B------:R-:W-:-:S03]  /*10f870*/  ISETP.LT.AND P6, PT, R17, UR22, !P6 ;  /* 0x0000001611007c0c */ /* 0x000fc6000f7c1270 */
[----:B--2---:R0:W-:Y:S02]  /*10f880*/  @P5 STG.E.U8 desc[UR62][R26.64], R2 ;  /* 0x000000021a005986 */ /* 0x0041e4000c10113e */
[C---:B0-----:R-:W-:Y:S02]  /*10f890*/  PRMT R2, R10.reuse, 0x7772, RZ ;  /* 0x000077720a027816 */ /* 0x041fe400000000ff */
[----:B------:R-:W2:Y:S04]  /*10f8a0*/  LDL.LU.64 R26, [R1+0x1de0] ;  /* 0x001de000011a7983 */ /* 0x000ea80000300a00 */
[----:B---3--:R0:W-:Y:S04]  /*10f8b0*/  @P4 STG.E.U8 desc[UR62][R24.64], R2 ;  /* 0x0000000218004986 */ /* 0x0081e8000c10113e */
[----:B0-----:R-:W3:Y:S04]  /*10f8c0*/  LDL.LU.64 R24, [R1+0x1e00] ;  /* 0x001e000001187983 */ /* 0x001ee80000300a00 */
[----:B------:R-:W3:Y:S01]  /*10f8d0*/  LDL.LU R28, [R1+0x36c] ;  /* 0x00036c00011c7983 */ /* 0x000ee20000300800 */
[----:B------:R-:W-:-:S05]  /*10f8e0*/  PRMT R2, R10, 0x7773, RZ ;  /* 0x000077730a027816 */ /* 0x000fca00000000ff */
[----:B------:R0:W-:Y:S01]  /*10f8f0*/  @P6 STG.E.U8 desc[UR62][R12.64], R2 ;  /* 0x000000020c006986 */ /* 0x0001e2000c10113e */
[----:B------:R-:W-:Y:S02]  /*10f900*/  ISETP.GE.AND P3, PT, R0, UR4, PT ;  /* 0x0000000400007c0c */ /* 0x000fe4000bf66270 */
[----:B----4-:R-:W-:Y:S01]  /*10f910*/  PRMT R3, R18, 0x7773, RZ ;  /* 0x0000777312037816 */ /* 0x010fe200000000ff */
[----:B------:R-:W4:Y:S04]  /*10f920*/  LDS.128 R4, [R19] ;  /* 0x0000000013047984 */ /* 0x000f280000000c00 */
[----:B0-----:R-:W4:Y:S01]  /*10f930*/  LDL.LU.64 R12, [R1+0x1e10] ;  /* 0x001e1000010c7983 */ /* 0x001f220000300a00 */
[----:B------:R-:W-:Y:S01]  /*10f940*/  ISETP.LT.AND P5, PT, R16, UR10, !P3 ;  /* 0x0000000a10007c0c */ /* 0x000fe2000dfa1270 */
[----:B------:R-:W-:Y:S01]  /*10f950*/  VIADD R0, R29, 0x1ed ;  /* 0x000001ed1d007836 */ /* 0x000fe20000000000 */
[----:B------:R-:W-:Y:S01]  /*10f960*/  ISETP.LT.AND P3, PT, R17, UR21, !P3 ;  /* 0x0000001511007c0c */ /* 0x000fe2000df61270 */
[----:B------:R-:W0:Y:S01]  /*10f970*/  LDCU UR4, c[0x0][0x398] ;  /* 0x00007300ff0477ac */ /* 0x000e220008000800 */
[----:B------:R-:W0:Y:S01]  /*10f980*/  LDCU UR10, c[0x0][0x398] ;  /* 0x00007300ff0a77ac */ /* 0x000e220008000800 */
[----:B------:R-:W1:Y:S01]  /*10f990*/  LDS.128 R8, [R19+0x400] ;  /* 0x0004000013087984 */ /* 0x000e620000000c00 */
[----:B------:R-:W-:-:S02]  /*10f9a0*/  ISETP.GE.AND P4, PT, R0, UR6, PT ;  /* 0x0000000600007c0c */ /* 0x000fc4000bf86270 */
[C---:B------:R-:W-:Y:S01]  /*10f9b0*/  PRMT R0, R18.reuse, 0x7770, RZ ;  /* 0x0000777012007816 */ /* 0x040fe200000000ff */
[----:B------:R-:W0:Y:S04]  /*10f9c0*/  LDCU UR6, c[0x0][0x398] ;  /* 0x00007300ff0677ac */ /* 0x000e280008000800 */
[----:B------:R0:W-:Y:S02]  /*10f9d0*/  @P5 STG.E.U8 desc[UR62][R20.64], R0 ;  /* 0x0000000014005986 */ /* 0x0001e4000c10113e */
[----:B0-----:R-:W-:Y:S02]  /*10f9e0*/  PRMT R0, R18, 0x7771, RZ ;  /* 0x0000777112007816 */ /* 0x001fe400000000ff */
[----:B------:R-:W4:Y:S01]  /*10f9f0*/  LDL.LU.64 R20, [R1+0x1e20] ;  /* 0x001e200001147983 */ /* 0x000f220000300a00 */
[----:B------:R-:W-:Y:S01]  /*10fa00*/  ISETP.LT.AND P6, PT, R16, UR4, !P4 ;  /* 0x0000000410007c0c */ /* 0x000fe2000e7c1270 */
[----:B------:R-:W-:-:S02]  /*10fa10*/  VIADD R2, R29, 0x1ee ;  /* 0x000001ee1d027836 */ /* 0x000fc40000000000 */
[----:B------:R0:W-:Y:S01]  /*10fa20*/  @P3 STG.E.U8 desc[UR62][R22.64], R0 ;  /* 0x0000000016003986 */ /* 0x0001e2000c10113e */
[----:B------:R-:W2:Y:S03]  /*10fa30*/  LDCU UR4, c[0x0][0x39c] ;  /* 0x00007380ff0477ac */ /* 0x000ea60008000800 */
[----:B0-----:R-:W4:Y:S01]  /*10fa40*/  LDL.LU.64 R22, [R1+0x1e08] ;  /* 0x001e080001167983 */ /* 0x001f220000300a00 */
[----:B-1----:R-:W-:Y:S02]  /*10fa50*/  ISETP.LT.AND P4, PT, R17, UR14, !P4 ;  /* 0x0000000e11007c0c */ /* 0x002fe4000e781270 */
[----:B------:R-:W-:Y:S02]  /*10fa60*/  ISETP.GE.AND P5, PT, R2, UR8, PT ;  /* 0x0000000802007c0c */ /* 0x000fe4000bfa6270 */
[----:B------:R-:W-:Y:S01]  /*10fa70*/  PRMT R2, R18, 0x7772, RZ ;  /* 0x0000777212027816 */ /* 0x000fe200000000ff */
[----:B------:R-:W-:Y:S01]  /*10fa80*/  VIADD R0, R29, 0x1ef ;  /* 0x000001ef1d007836 */ /* 0x000fe20000000000 */
[----:B------:R-:W0:Y:S01]  /*10fa90*/  LDCU UR8, c[0x0][0x398] ;  /* 0x00007300ff0877ac */ /* 0x000e220008000800 */
[----:B------:R-:W-:Y:S01]  /*10faa0*/  ISETP.LT.AND P3, PT, R16, UR6, !P5 ;  /* 0x0000000610007c0c */ /* 0x000fe2000ef61270 */
[----:B------:R-:W1:Y:S01]  /*10fab0*/  LDCU UR14, c[0x0][0x398] ;  /* 0x00007300ff0e77ac */ /* 0x000e620008000800 */
[----:B------:R0:W-:Y:S01]  /*10fac0*/  @P6 STG.E.U8 desc[UR62][R14.64], R2 ;  /* 0x000000020e006986 */ /* 0x0001e2000c10113e */
[----:B------:R-:W-:-:S02]  /*10fad0*/  ISETP.GE.AND P6, PT, R0, UR12, PT ;  /* 0x0000000c00007c0c */ /* 0x000fc4000bfc6270 */
[----:B------:R-:W-:Y:S01]  /*10fae0*/  ISETP.LT.AND P5, PT, R17, UR10, !P5 ;  /* 0x0000000a11007c0c */ /* 0x000fe2000efa1270 */
[----:B------:R-:W1:Y:S01]  /*10faf0*/  LDCU UR6, c[0x0][0x398] ;  /* 0x00007300ff0677ac */ /* 0x000e620008000800 */
[----:B------:R-:W1:Y:S01]  /*10fb00*/  LDCU UR10, c[0x0][0x398] ;  /* 0x00007300ff0a77ac */ /* 0x000e620008000800 */
[----:B------:R-:W1:Y:S01]  /*10fb10*/  LDCU UR12, c[0x0][0x398] ;  /* 0x00007300ff0c77ac */ /* 0x000e620008000800 */
[----:B0-----:R-:W4:Y:S01]  /*10fb20*/  LDL.LU.64 R14, [R1+0x1e30] ;  /* 0x001e3000010e7983 */ /* 0x001f220000300a00 */
[----:B------:R-:W-:-:S03]  /*10fb30*/  VIADD R2, R29, 0x1f0 ;  /* 0x000001f01d027836 */ /* 0x000fc60000000000 */
[----:B--2---:R0:W-:Y:S04]  /*10fb40*/  @P4 STG.E.U8 desc[UR62][R26.64], R3 ;  /* 0x000000031a004986 */ /* 0x0041e8000c10113e */
[----:B0-----:R-:W2:Y:S01]  /*10fb50*/  LDL.LU.64 R26, [R1+0x1e28] ;  /* 0x001e2800011a7983 */ /* 0x001ea20000300a00 */
[----:B---3--:R-:W-:-:S05]  /*10fb60*/  PRMT R0, R28, 0x7770, RZ ;  /* 0x000077701c007816 */ /* 0x008fca00000000ff */
[----:B------:R0:W-:Y:S01]  /*10fb70*/  @P3 STG.E.U8 desc[UR62][R24.64], R0 ;  /* 0x0000000018003986 */ /* 0x0001e2000c10113e */
[----:B------:R-:W-:Y:S02]  /*10fb80*/  ISETP.GE.AND P3, PT, R2, UR16, PT ;  /* 0x0000001002007c0c */ /* 0x000fe4000bf66270 */
[C---:B------:R-:W-:Y:S02]  /*10fb90*/  PRMT R2, R28.reuse, 0x7771, RZ ;  /* 0x000077711c027816 */ /* 0x040fe400000000ff */
[C---:B------:R-:W-:Y:S01]  /*10fba0*/  PRMT R3, R28.reuse, 0x7773, RZ ;  /* 0x000077731c037816 */ /* 0x040fe200000000ff */
[----:B0-----:R-:W3:Y:S04]  /*10fbb0*/  LDL.LU.64 R24, [R1+0x1e50] ;  /* 0x001e500001187983 */ /* 0x001ee80000300a00 */
[----:B----4-:R0:W-:Y:S01]  /*10fbc0*/  @P5 STG.E.U8 desc[UR62][R12.64], R2 ;  /* 0x000000020c005986 */ /* 0x0101e2000c10113e */
[----:B------:R-:W-:Y:S01]  /*10fbd0*/  PRMT R0, R28, 0x7772, RZ ;  /* 0x000077721c007816 */ /* 0x000fe200000000ff */
[----:B0-----:R-:W-:-:S02]  /*10fbe0*/  VIADD R2, R29, 0x1f1 ;  /* 0x000001f11d027836 */ /* 0x001fc40000000000 */
[----:B------:R-:W4:Y:S01]  /*10fbf0*/  LDL.LU.64 R28, [R1+0x1e48] ;  /* 0x001e4800011c7983 */ /* 0x000f220000300a00 */
[C---:B------:R-:W-:Y:S02]  /*10fc00*/  ISETP.LT.AND P4, PT, R16.reuse, UR8, !P6 ;  /* 0x0000000810007c0c */ /* 0x040fe4000f781270 */
[----:B-1----:R-:W-:Y:S01]  /*10fc10*/  ISETP.LT.AND P6, PT, R17, UR14, !P6 ;  /* 0x0000000e11007c0c */ /* 0x002fe2000f7c1270 */
[----:B------:R-:W0:Y:S01]  /*10fc20*/  LDCU UR8, c[0x0][0x398] ;  /* 0x00007300ff0877ac */ /* 0x000e220008000800 */
[----:B------:R-:W-:-:S09]  /*10fc30*/  ISETP.LT.AND P5, PT, R16, UR6, !P3 ;  /* 0x0000000610007c0c */ /* 0x000fd2000dfa1270 */
[----:B------:R1:W-:Y:S01]  /*10fc40*/  @P4 STG.E.U8 desc[UR62][R20.64], R0 ;  /* 0x0000000014004986 */ /* 0x0003e2000c10113e */
[----:B------:R-:W0:Y:S01]  /*10fc50*/  LDCU UR14, c[0x0][0x398] ;  /* 0x00007300ff0e77ac */ /* 0x000e220008000800 */
[----:B------:R-:W0:Y:S02]  /*10fc60*/  LDCU UR6, c[0x0][0x39c] ;  /* 0x00007380ff0677ac */ /* 0x000e240008000800 */
[----:B-1----:R-:W4:Y:S04]  /*10fc70*/  LDL.LU.64 R20, [R1+0x1e60] ;  /* 0x001e600001147983 */ /* 0x002f280000300a00 */
[----:B------:R1:W-:Y:S04]  /*10fc80*/  @P6 STG.E.U8 desc[UR62][R22.64], R3 ;  /* 0x0000000316006986 */ /* 0x0003e8000c10113e */
[----:B-1----:R-:W4:Y:S04]  /*10fc90*/  LDL.LU.64 R22, [R1+0x1e58] ;  /* 0x001e580001167983 */ /* 0x002f280000300a00 */
[----:B------:R-:W4:Y:S01]  /*10fca0*/  LDL.LU R3, [R1+0xa0] ;  /* 0x0000a00001037983 */ /* 0x000f220000300800 */
[----:B------:R-:W-:-:S02]  /*10fcb0*/  ISETP.LT.AND P3, PT, R17, UR10, !P3 ;  /* 0x0000000a11007c0c */ /* 0x000fc4000df61270 */
[----:B------:R-:W-:Y:S02]  /*10fcc0*/  PRMT R0, R4, 0x7770, RZ ;  /* 0x0000777004007816 */ /* 0x000fe400000000ff */
[----:B------:R-:W-:Y:S01]  /*10fcd0*/  ISETP.GE.AND P4, PT, R2, UR18, PT ;  /* 0x0000001202007c0c */ /* 0x000fe2000bf86270 */
[----:B------:R-:W1:Y:S02]  /*10fce0*/  LDCU UR10, c[0x0][0x398] ;  /* 0x00007300ff0a77ac */ /* 0x000e640008000800 */
[----:B------:R1:W-:Y:S01]  /*10fcf0*/  @P5 STG.E.U8 desc[UR62][R14.64], R0 ;  /* 0x000000000e005986 */ /* 0x0003e2000c10113e */
[----:B0-----:R-:W-:Y:S02]  /*10fd00*/  ISETP.LT.AND P6, PT, R16, UR8, !P4 ;  /* 0x0000000810007c0c */ /* 0x001fe4000e7c1270 */
[----:B------:R-:W-:Y:S01]  /*10fd10*/  ISETP.LT.AND P4, PT, R17, UR12, !P4 ;  /* 0x0000000c11007c0c */ /* 0x000fe2000e781270 */
[----:B------:R-:W0:Y:S01]  /*10fd20*/  LDCU UR8, c[0x0][0x398] ;  /* 0x00007300ff0877ac */ /* 0x000e220008000800 */
[----:B------:R-:W0:Y:S01]  /*10fd30*/  LDCU UR12, c[0x0][0x398] ;  /* 0x00007300ff0c77ac */ /* 0x000e220008000800 */
[C---:B-1----:R-:W-:Y:S01]  /*10fd40*/  PRMT R0, R4.reuse, 0x7771, RZ ;  /* 0x0000777104007816 */ /* 0x042fe200000000ff */
[----:B------:R-:W4:Y:S04]  /*10fd50*/  LDL.LU.64 R14, [R1+0x1e80] ;  /* 0x001e8000010e7983 */ /* 0x000f280000300a00 */
[----:B--2---:R1:W-:Y:S04]  /*10fd60*/  @P3 STG.E.U8 desc[UR62][R26.64], R0 ;  /* 0x000000001a003986 */ /* 0x0043e8000c10113e */
[----:B-1----:R-:W2:Y:S01]  /*10fd70*/  LDL.LU.64 R26, [R1+0x1e78] ;  /* 0x001e7800011a7983 */ /* 0x002ea20000300a00 */
[----:B------:R-:W-:-:S02]  /*10fd80*/  PRMT R0, R4, 0x7772, RZ ;  /* 0x0000777204007816 */ /* 0x000fc400000000ff */
[----:B------:R-:W-:-:S03]  /*10fd90*/  PRMT R4, R4, 0x7773, RZ ;  /* 0x0000777304047816 */ /* 0x000fc600000000ff */
[----:B---3--:R1:W-:Y:S04]  /*10fda0*/  @P6 STG.E.U8 desc[UR62][R24.64], R0 ;  /* 0x0000000018006986 */ /* 0x0083e8000c10113e */
[----:B-1----:R-:W3:Y:S04]  /*10fdb0*/  LDL.LU.64 R24, [R1+0x1e18] ;  /* 0x001e180001187983 */ /* 0x002ee80000300a00 */
[----:B----4-:R1:W-:Y:S04]  /*10fdc0*/  @P4 STG.E.U8 desc[UR62][R28.64], R4 ;  /* 0x000000041c004986 */ /* 0x0103e8000c10113e */
[----:B-1----:R-:W4:Y:S01]  /*10fdd0*/  LDL.LU.64 R28, [R1+0x1e98] ;  /* 0x001e9800011c7983 */ /* 0x002f220000300a00 */
[----:B------:R-:W-:-:S05]  /*10fde0*/  VIADD R2, R3, 0x1f2 ;  /* 0x000001f203027836 */ /* 0x000fca0000000000 */
[----:B------:R-:W-:Y:S01]  /*10fdf0*/  ISETP.GE.AND P5, PT, R2, UR20, PT ;  /* 0x0000001402007c0c */ /* 0x000fe2000bfa6270 */
[----:B------:R-:W-:-:S03]  /*10fe00*/  VIADD R2, R3, 0x1f3 ;  /* 0x000001f303027836 */ /* 0x000fc60000000000 */
[----:B------:R-:W-:Y:S02]  /*10fe10*/  ISETP.LT.AND P3, PT, R16, UR14, !P5 ;  /* 0x0000000e10007c0c */ /* 0x000fe4000ef61270 */
[----:B------:R-:W-:Y:S01]  /*10fe20*/  ISETP.GE.AND P6, PT, R2, UR4, PT ;  /* 0x0000000402007c0c */ /* 0x000fe2000bfc6270 */
[----:B------:R-:W1:Y:S01]  /*10fe30*/  LDCU UR4, c[0x0][0x398] ;  /* 0x00007300ff0477ac */ /* 0x000e620008000800 */
[----:B------:R-:W-:Y:S02]  /*10fe40*/  ISETP.LT.AND P5, PT, R17, UR10, !P5 ;  /* 0x0000000a11007c0c */ /* 0x000fe4000efa1270 */
[----:B------:R-:W-:Y:S01]  /*10fe50*/  PRMT R2, R5, 0x7770, RZ ;  /* 0x0000777005027816 */ /* 0x000fe200000000ff */
[----:B------:R-:W1:Y:S01]  /*10fe60*/  LDCU UR10, c[0x0][0x398] ;  /* 0x00007300ff0a77ac */ /* 0x000e620008000800 */
[----:B------:R-:W-:Y:S01]  /*10fe70*/  VIADD R0, R3, 0x1f4 ;  /* 0x000001f403007836 */ /* 0x000fe20000000000 */
[----:B0-----:R-:W-:Y:S02]  /*10fe80*/  ISETP.LT.AND P4, PT, R16, UR8, !P6 ;  /* 0x0000000810007c0c */ /* 0x001fe4000f781270 */
[----:B------:R-:W-:Y:S01]  /*10fe90*/  ISETP.LT.AND P6, PT, R17, UR12, !P6 ;  /* 0x0000000c11007c0c */ /* 0x000fe2000f7c1270 */
[----:B------:R-:W0:Y:S01]  /*10fea0*/  LDCU UR8, c[0x0][0x398] ;  /* 0x00007300ff0877ac */ /* 0x000e220008000800 */
[----:B------:R-:W0:Y:S01]  /*10feb0*/  LDCU UR12, c[0x0][0x398] ;  /* 0x00007300ff0c77ac */ /* 0x000e220008000800 */
[----:B------:R1:W-:Y:S01]  /*10fec0*/  @P3 STG.E.U8 desc[UR62][R20.64], R2 ;  /* 0x0000000214003986 */ /* 0x0003e2000c10113e */
[----:B------:R-:W-:Y:S01]  /*10fed0*/  ISETP.GE.AND P3, PT, R0, UR6, PT ;  /* 0x0000000600007c0c */ /* 0x000fe2000bf66270 */
[----:B------:R-:W-:Y:S01]  /*10fee0*/  VIADD R0, R3, 0x1f7 ;  /* 0x000001f703007836 */ /* 0x000fe20000000000 */
[----:B------:R-:W0:Y:S01]  /*10fef0*/  LDCU UR6, c[0x0][0x398] ;  /* 0x00007300ff0677ac */ /* 0x000e220008000800 */
[----:B-1----:R-:W-:Y:S01]  /*10ff00*/  PRMT R2, R5, 0x7771, RZ ;  /* 0x0000777105027816 */ /* 0x002fe200000000ff */
[----:B------:R-:W4:Y:S04]  /*10ff10*/  LDL.LU.64 R20, [R1+0x1ec0] ;  /* 0x001ec00001147983 */ /* 0x000f280000300a00 */
[----:B------:R1:W-:Y:S01]  /*10ff20*/  @P5 STG.E.U8 desc[UR62][R22.64], R2 ;  /* 0x0000000216005986 */ /* 0x0003e2000c10113e */
[----:B------:R-:W-:-:S02]  /*10ff30*/  ISETP.LT.AND P5, PT, R16, UR4, !P3 ;  /* 0x0000000410007c0c */ /* 0x000fc4000dfa1270 */
[----:B------:R-:W-:Y:S01]  /*10ff40*/  ISETP.LT.AND P3, PT, R17, UR10, !P3 ;  /* 0x0000000a11007c0c */ /* 0x000fe2000df61270 */
[----:B------:R-:W0:Y:S01]  /*10ff50*/  LDCU UR4, c[0x0][0x398] ;  /* 0x00007300ff0477ac */ /* 0x000e220008000800 */
[----:B------:R-:W0:Y:S01]  /*10ff60*/  LDCU UR10, c[0x0][0x398] ;  /* 0x00007300ff0a77ac */ /* 0x000e220008000800 */
[C---:B-1----:R-:W-:Y:S02]  /*10ff70*/  PRMT R2, R5.reuse, 0x7772, RZ ;  /* 0x0000777205027816 */ /* 0x042fe400000000ff */
[----:B------:R-:W-:Y:S01]  /*10ff80*/  PRMT R5, R5, 0x7773, RZ ;  /* 0x0000777305057816 */ /* 0x000fe200000000ff */
[----:B------:R-:W4:Y:S04]  /*10ff90*/  LDL.LU.64 R22, [R1+0x1eb0] ;  /* 0x001eb00001167983 */ /* 0x000f280000300a00 */
[----:B------:R-:W-:Y:S01]  /*10ffa0*/  @P4 STG.E.U8 desc[UR62][R14.64], R2 ;  /* 0x000000020e004986 */ /* 0x000fe2000c10113e */
[----:B------:R-:W-:-:S02]  /*10ffb0*/  ISETP.GE.AND P4, PT, R0, UR19, PT ;  /* 0x0000001300007c0c */ /* 0x000fc4000bf86270 */
[C---:B------:R-:W-:Y:S01]  /*10ffc0*/  PRMT R0, R6.reuse, 0x7770, RZ ;  /* 0x0000777006007816 */ /* 0x040fe200000000ff */
[----:B--2---:R1:W-:Y:S04]  /*10ffd0*/  @P6 STG.E.U8 desc[UR62][R26.64], R5 ;  /* 0x000000051a006986 */ /* 0x0043e8000c10113e */
[----:B-1----:R-:W2:Y:S04]  /*10ffe0*/  LDL.LU.64 R26, [R1+0x1ec8] ;  /* 0x001ec800011a7983 */ /* 0x002ea80000300a00 */
[----:B---3--:R1:W-:Y:S02]  /*10fff0*/  @P5 STG.E.U8 desc[UR62][R24.64], R0 ;  /* 0x0000000018005986 */ /* 0x0083e4000c10113e */
[----:B-1----:R-:W-:-:S02]  /*110000*/  PRMT R0, R6, 0x7771, RZ ;  /* 0x0000777106007816 */ /* 0x002fc400000000ff */
[----:B------:R-:W3:Y:S04]  /*110010*/  LDL.LU.64 R24, [R1+0x1ee8] ;  /* 0x001ee80001187983 */ /* 0x000ee80000300a00 */
[----:B----4-:R1:W-:Y:S04]  /*110020*/  @P3 STG.E.U8 desc[UR62][R28.64], R0 ;  /* 0x000000001c003986 */ /* 0x0103e8000c10113e */
[----:B-1----:R-:W4:Y:S01]  /*110030*/  LDL.LU.64 R28, [R1+0x1ef0] ;  /* 0x001ef000011c7983 */ /* 0x002f220000300a00 */
[----:B0-----:R-:W-:Y:S01]  /*110040*/  ISETP.LT.AND P6, PT, R16, UR6, !P1 ;  /* 0x0000000610007c0c */ /* 0x001fe2000cfc1270 */
[----:B------:R-:W-:Y:S01]  /*110050*/  VIADD R2, R3, 0x1f8 ;  /* 0x000001f803027836 */ /* 0x000fe20000000000 */
[----:B------:R-:W0:Y:S01]  /*110060*/  LDCU UR6, c[0x0][0x398] ;  /* 0x00007300ff0677ac */ /* 0x000e220008000800 */
[----:B------:R-:W-:-:S02]  /*110070*/  ISETP.LT.AND P1, PT, R17, UR8, !P1 ;  /* 0x0000000811007c0c */ /* 0x000fc4000cf21270 */
[----:B------:R-:W-:Y:S01]  /*110080*/  ISETP.LT.AND P3, PT, R16, UR4, !P2 ;  /* 0x0000000410007c0c */ /* 0x000fe2000d761270 */
[----:B------:R-:W-:Y:S01]  /*110090*/  VIADD R0, R3, 0x1f9 ;  /* 0x000001f903007836 */ /* 0x000fe20000000000 */
[----:B------:R-:W-:Y:S02]  /*1100a0*/  ISETP.GE.AND P5, PT, R2, UR17, PT ;  /* 0x0000001102007c0c */ /* 0x000fe4000bfa6270 */
[C---:B------:R-:W-:Y:S02]  /*1100b0*/  PRMT R2, R6.reuse, 0x7772, RZ ;  /* 0x0000777206027816 */ /* 0x040fe400000000ff */
[----:B------:R-:W-:Y:S01]  /*1100c0*/  PRMT R6, R6, 0x7773, RZ ;  /* 0x0000777306067816 */ /* 0x000fe200000000ff */
[----:B------:R-:W4:Y:S01]  /*1100d0*/  LDL.LU.64 R18, [R1+0x1ee0] ;  /* 0x001ee00001127983 */ /* 0x000f220000300a00 */
[----:B------:R-:W-:Y:S01]  /*1100e0*/  ISETP.LT.AND P2, PT, R17, UR10, !P2 ;  /* 0x0000000a11007c0c */ /* 0x000fe2000d741270 */
[----:B------:R-:W1:Y:S01]  /*1100f0*/  LDCU UR8, c[0x0][0x398] ;  /* 0x00007300ff0877ac */ /* 0x000e620008000800 */
[----:B------:R-:W0:Y:S01]  /*110100*/  LDCU UR4, c[0x0][0x398] ;  /* 0x00007300ff0477ac */ /* 0x000e220008000800 */
[----:B------:R-:W0:Y:S01]  /*110110*/  LDCU UR10, c[0x0][0x398] ;  /* 0x00007300ff0a77ac */ /* 0x000e220008000800 */
[----:B------:R0:W-:Y:S01]  /*110120*/  @P6 STG.E.U8 desc[UR62][R20.64], R2 ;  /* 0x0000000214006986 */ /* 0x0001e2000c10113e */
[----:B------:R-:W-:-:S02]  /*110130*/  ISETP.GE.AND P6, PT, R0, UR7, PT ;  /* 0x0000000700007c0c */ /* 0x000fc4000bfc6270 */
[----:B------:R-:W-:Y:S01]  /*110140*/  PRMT R0, R7, 0x7770, RZ ;  /* 0x0000777007007816 */ /* 0x000fe200000000ff */
[----:B------:R-:W1:Y:S01]  /*110150*/  LDCU UR7, c[0x0][0x398] ;  /* 0x00007300ff0777ac */ /* 0x000e620008000800 */
[----:B0-----:R-:W4:Y:S01]  /*110160*/  LDL.LU.64 R20, [R1+0x1f00] ;  /* 0x001f000001147983 */ /* 0x001f220000300a00 */
[----:B------:R-:W-:-:S03]  /*110170*/  VIADD R2, R3, 0x1fa ;  /* 0x000001fa03027836 */ /* 0x000fc60000000000 */
[----:B------:R0:W-:Y:S02]  /*110180*/  @P1 STG.E.U8 desc[UR62][R22.64], R6 ;  /* 0x0000000616001986 */ /* 0x0001e4000c10113e */
[----:B------:R-:W-:Y:S02]  /*110190*/  ISETP.GE.AND P1, PT, R2, UR15, PT ;  /* 0x0000000f02007c0c */ /* 0x000fe4000bf26270 */
[C---:B------:R-:W-:Y:S01]  /*1101a0*/  PRMT R2, R7.reuse, 0x7771, RZ ;  /* 0x0000777107027816 */ /* 0x040fe200000000ff */
[----:B0-----:R-:W4:Y:S04]  /*1101b0*/  LDL.LU.64 R22, [R1+0x1ef8] ;  /* 0x001ef80001167983 */ /* 0x001f280000300a00 */
[----:B--2---:R0:W-:Y:S01]  /*1101c0*/  @P3 STG.E.U8 desc[UR62][R26.64], R0 ;  /* 0x000000001a003986 */ /* 0x0041e2000c10113e */
[----:B------:R-:W-:Y:S01]  /*1101d0*/  ISETP.LT.AND P3, PT, R16, UR6, !P4 ;  /* 0x0000000610007c0c */ /* 0x000fe2000e761270 */
[----:B------:R-:W2:Y:S02]  /*1101e0*/  LDCU UR6, c[0x0][0x398] ;  /* 0x00007300ff0677ac */ /* 0x000ea40008000800 */
[----:B0-----:R-:W4:Y:S01]  /*1101f0*/  LDL.LU.64 R26, [R1+0x1f20] ;  /* 0x001f2000011a7983 */ /* 0x001f220000300a00 */
[----:B------:R-:W-:-:S03]  /*110200*/  PRMT R0, R7, 0x7772, RZ ;  /* 0x0000777207007816 */ /* 0x000fc600000000ff */
[----:B---3--:R0:W-:Y:S04]  /*110210*/  @P2 STG.E.U8 desc[UR62][R24.64], R2 ;  /* 0x0000000218002986 */ /* 0x0081e8000c10113e */
[----:B0-----:R-:W3:Y:S04]  /*110220*/  LDL.LU.64 R24, [R1+0x1f40] ;  /* 0x001f400001187983 */ /* 0x001ee80000300a00 */
[----:B----4-:R0:W-:Y:S04]  /*110230*/  @P3 STG.E.U8 desc[UR62][R28.64], R0 ;  /* 0x000000001c003986 */ /* 0x0101e8000c10113e */
[----:B0-----:R-:W4:Y:S01]  /*110240*/  LDL.LU.64 R28, [R1+0x1f38] ;  /* 0x001f3800011c7983 */ /* 0x001f220000300a00 */
[----:B-1----:R-:W-:-:S02]  /*110250*/  ISETP.LT.AND P4, PT, R17, UR8, !P4 ;  /* 0x0000000811007c0c */ /* 0x002fc4000e781270 */
[----:B------:R-:W-:Y:S01]  /*110260*/  ISETP.LT.AND P2, PT, R16, UR4, !P5 ;  /* 0x0000000410007c0c */ /* 0x000fe2000ef41270 */
[----:B------:R-:W0:Y:S01]  /*110270*/  LDCU UR8, c[0x0][0x398] ;  /* 0x00007300ff0877ac */ /* 0x000e220008000800 */
[----:B------:R-:W-:Y:S01]  /*110280*/  VIADD R2, R3, 0x1fb ;  /* 0x000001fb03027836 */ /* 0x000fe20000000000 */
[----:B------:R-:W1:Y:S01]  /*110290*/  LDCU UR4, c[0x0][0x398] ;  /* 0x00007300ff0477ac */ /* 0x000e620008000800 */
[----:B------:R-:W-:Y:S02]  /*1102a0*/  ISETP.LT.AND P5, PT, R17, UR7, !P5 ;  /* 0x0000000711007c0c */ /* 0x000fe4000efa1270 */
[----:B------:R-:W-:Y:S01]  /*1102b0*/  PRMT R7, R7, 0x7773, RZ ;  /* 0x0000777307077816 */ /* 0x000fe200000000ff */
[----:B------:R-:W4:Y:S01]  /*1102c0*/  LDL.LU.64 R4, [R1+0x1f18] ;  /* 0x001f180001047983 */ /* 0x000f220000300a00 */
[----:B------:R-:W-:Y:S02]  /*1102d0*/  ISETP.GE.AND P3, PT, R2, UR11, PT ;  /* 0x0000000b02007c0c */ /* 0x000fe4000bf66270 */
[----:B------:R-:W-:Y:S01]  /*1102e0*/  PRMT R2, R8, 0x7770, RZ ;  /* 0x0000777008027816 */ /* 0x000fe200000000ff */
[----:B------:R-:W-:Y:S01]  /*1102f0*/  VIADD R0, R3, 0x1fc ;  /* 0x000001fc03007836 */ /* 0x000fe20000000000 */
[----:B------:R-:W1:Y:S01]  /*110300*/  LDCU UR7, c[0x0][0x398] ;  /* 0x00007300ff0777ac */ /* 0x000e620008000800 */
[----:B------:R1:W-:Y:S01]  /*110310*/  @P4 STG.E.U8 desc[UR62][R18.64], R7 ;  /* 0x0000000712004986 */ /* 0x0003e2000c10113e */
[----:B--2---:R-:W-:Y:S01]  /*110320*/  ISETP.LT.AND P4, PT, R16, UR6, !P6 ;  /* 0x0000000610007c0c */ /* 0x004fe2000f781270 */
[----:B------:R-:W2:Y:S01]  /*110330*/  LDCU UR6, c[0x0][0x398] ;  /* 0x00007300ff0677ac */ /* 0x000ea20008000800 */
[----:B0-----:R-:W-:Y:S01]  /*110340*/  ISETP.LT.AND P6, PT, R17, UR8, !P6 ;  /* 0x0000000811007c0c */ /* 0x001fe2000f7c1270 */
[----:B------:R-:W0:Y:S01]  /*110350*/  LDCU UR8, c[0x0][0x398] ;  /* 0x00007300ff0877ac */ /* 0x000e220008000800 */
[----:B-1----:R-:W2:Y:S04]  /*110360*/  LDL.LU.64 R6, [R1+0x1eb8] ;  /* 0x001eb80001067983 */ /* 0x002ea80000300a00 */
[----:B------:R-:W2:Y:S04]  /*110370*/  LDL.LU.64 R12, [R1+0x1c50] ;  /* 0x001c5000010c7983 */ /* 0x000ea80000300a00 */
[----:B------:R-:W2:Y:S04]  /*110380*/  LDL.LU.64 R14, [R1+0x1be0] ;  /* 0x001be000010e7983 */ /* 0x000ea80000300a00 */
[----:B------:R-:W2:Y:S04]  /*110390*/  LDL.LU.64 R18, [R1+0x1ba0] ;  /* 0x001ba00001127983 */ /* 0x000ea80000300a00 */
[----:B------:R1:W-:Y:S01]  /*1103a0*/  @P2 STG.E.U8 desc[UR62][R20.64], R2 ;  /* 0x0000000214002986 */ /* 0x0003e2000c10113e */
[----:B------:R-:W-:-:S02]  /*1103b0*/  ISETP.GE.AND P2, PT, R0, UR13, PT ;  /* 0x0000000d00007c0c */ /* 0x000fc4000bf46270 */
[C---:B------:R-:W-:Y:S02]  /*1103c0*/  PRMT R0, R8.reuse, 0x7772, RZ ;  /* 0x0000777208007816 */ /* 0x040fe400000000ff */
[----:B-1----:R-:W-:Y:S01]  /*1103d0*/  PRMT R2, R8, 0x7771, RZ ;  /* 0x0000777108027816 */ /* 0x002fe200000000ff */
[----:B------:R-:W2:Y:S04]  /*1103e0*/  LDL.LU.64 R20, [R1+0x1b48] ;  /* 0x001b480001147983 */ /* 0x000ea80000300a00 */
[----:B------:R1:W-:Y:S01]  /*1103f0*/  @P5 STG.E.U8 desc[UR62][R22.64], R2 ;  /* 0x0000000216005986 */ /* 0x0003e2000c10113e */
[----:B------:R-:W-:Y:S02]  /*110400*/  ISETP.LT.AND P5, PT, R16, UR4, !P1 ;  /* 0x0000000410007c0c */ /* 0x000fe4000cfa1270 */
[----:B------:R-:W-:Y:S01]  /*110410*/  PRMT R8, R8, 0x7773, RZ ;  /* 0x0000777308087816 */ /* 0x000fe200000000ff */
[----:B-1----:R-:W2:Y:S04]  /*110420*/  LDL.LU.64 R22, [R1+0x1b08] ;  /* 0x001b080001167983 */ /* 0x002ea80000300a00 */
[----:B------:R1:W-:Y:S01]  /*110430*/  @P4 STG.E.U8 desc[UR62][R26.64], R0 ;  /* 0x000000001a004986 */ /* 0x0003e2000c10113e */
[----:B------:R-:W-:Y:S01]  /*110440*/  VIADD R2, R3, 0x1fd ;  /* 0x000001fd03027836 */ /* 0x000fe20000000000 */
[----:B------:R-:W0:Y:S01]  /*110450*/  LDCU UR4, c[0x0][0x398] ;  /* 0x00007300ff0477ac */ /* 0x000e220008000800 */
[----:B-1----:R-:W-:Y:S01]  /*110460*/  PRMT R0, R9, 0x7770, RZ ;  /* 0x0000777009007816 */ /* 0x002fe200000000ff */
[----:B------:R-:W2:Y:S04]  /*110470*/  LDL.LU.64 R26, [R1+0x1ab8] ;  /* 0x001ab800011a7983 */ /* 0x000ea80000300a00 */
[----:B---3--:R1:W-:Y:S04]  /*110480*/  @P6 STG.E.U8 desc[UR62][R24.64], R8 ;  /* 0x0000000818006986 */ /* 0x0083e8000c10113e */
[----:B-1----:R-:W3:Y:S04]  /*110490*/  LDL.LU.64 R24, [R1+0x19e8] ;  /* 0x0019e80001187983 */ /* 0x002ee80000300a00 */
[----:B----4-:R1:W-:Y:S04]  /*1104a0*/  @P5 STG.E.U8 desc[UR62][R28.64], R0 ;  /* 0x000000001c005986 */ /* 0x0103e8000c10113e */
[----:B-1----:R-:W4:Y:S01]  /*1104b0*/  LDL.LU.64 R28, [R1+0x1a78] ;  /* 0x001a7800011c7983 */ /* 0x002f220000300a00 */
[----:B------:R-:W-:-:S02]  /*1104c0*/  ISETP.LT.AND P1, PT, R17, UR10, !P1 ;  /* 0x0000000a11007c0c */ /* 0x000fc4000cf21270 */
[----:B------:R-:W-:Y:S01]  /*1104d0*/  ISETP.GE.AND P4, PT, R2, UR9, PT ;  /* 0x0000000902007c0c */ /* 0x000fe2000bf86270 */
[----:B------:R-:W1:Y:S01]  /*1104e0*/  LDCU UR9, c[0x0][0x398] ;  /* 0x00007300ff0977ac */ /* 0x000e620008000800 */
[----:B------:R-:W1:Y:S01]  /*1104f0*/  LDCU UR10, c[0x0][0x398] ;  /* 0x00007300ff0a77ac */ /* 0x000e620008000800 */
[C---:B------:R-:W-:Y:S01]  /*110500*/  ISETP.LT.AND P6, PT, R16.reuse, UR7, !P3 ;  /* 0x0000000710007c0c */ /* 0x040fe2000dfc1270 */
[----:B------:R-:W1:Y:S01]  /*110510*/  LDCU UR7, c[0x0][0x398] ;  /* 0x00007300ff0777ac */ /* 0x000e620008000800 */
[----:B--2---:R-:W-:Y:S01]  /*110520*/  ISETP.LT.AND P3, PT, R17, UR6, !P3 ;  /* 0x0000000611007c0c */ /* 0x004fe2000df61270 */
[----:B------:R-:W2:Y:S01]  /*110530*/  LDCU UR6, c[0x0][0x398] ;  /* 0x00007300ff0677ac */ /* 0x000ea20008000800 */
[----:B------:R-:W-:Y:S02]  /*110540*/  PRMT R2, R9, 0x7771, RZ ;  /* 0x0000777109027816 */ /* 0x000fe400000000ff */
[----:B0-----:R-:W-:Y:S01]  /*110550*/  ISETP.LT.AND P5, PT, R16, UR8, !P2 ;  /* 0x0000000810007c0c */ /* 0x001fe2000d7a1270 */
[----:B------:R-:W-:-:S02]  /*110560*/  VIADD R3, R3, 0x1fe ;  /* 0x000001fe03037836 */ /* 0x000fc40000000000 */
[----:B------:R0:W-:Y:S01]  /*110570*/  @P1 STG.E.U8 desc[UR62][R4.64], R2 ;  /* 0x0000000204001986 */ /* 0x0001e2000c10113e */
[----:B------:R-:W-:Y:S02]  /*110580*/  PRMT R0, R10, 0x7770, RZ ;  /* 0x000077700a007816 */ /* 0x000fe400000000ff */
[----:B------:R-:W-:Y:S02]  /*110590*/  ISETP.GE.AND P1, PT, R3, UR5, PT ;  /* 0x0000000503007c0c */ /* 0x000fe4000bf26270 */
[----:B------:R-:W-:Y:S02]  /*1105a0*/  ISETP.LT.AND P2, PT, R17, UR4, !P2 ;  /* 0x0000000411007c0c */ /* 0x000fe4000d741270 */
[C---:B0-----:R-:W-:Y:S02]  /*1105b0*/  PRMT R4, R9.reuse, 0x7772, RZ ;  /* 0x0000777209047816 */ /* 0x041fe400000000ff */
[----:B------:R-:W-:-:S03]  /*1105c0*/  PRMT R9, R9, 0x7773, RZ ;  /* 0x0000777309097816 */ /* 0x000fc600000000ff */
[----:B------:R0:W-:Y:S04]  /*1105d0*/  @P6 STG.E.U8 desc[UR62][R6.64], R4 ;  /* 0x0000000406006986 */ /* 0x0001e8000c10113e */
[----:B------:R-:W-:Y:S04]  /*1105e0*/  @P3 STG.E.U8 desc[UR62][R12.64], R9 ;  /* 0x000000090c003986 */ /* 0x000fe8000c10113e */
[----:B------:R0:W-:Y:S01]  /*1105f0*/  @P5 STG.E.U8 desc[UR62][R14.64], R0 ;  /* 0x000000000e005986 */ /* 0x0001e2000c10113e */
[----:B-1----:R-:W-:Y:S02]  /*110600*/  ISETP.LT.AND P5, PT, R16, UR9, !P4 ;  /* 0x0000000910007c0c */ /* 0x002fe4000e7a1270 */
[----:B------:R-:W-:-:S02]  /*110610*/  ISETP.LT.AND P4, PT, R17, UR10, !P4 ;  /* 0x0000000a11007c0c */ /* 0x000fc4000e781270 */
[C---:B------:R-:W-:Y:S02]  /*110620*/  ISETP.LT.AND P6, PT, R16.reuse, UR7, !P1 ;  /* 0x0000000710007c0c */ /* 0x040fe4000cfc1270 */
[----:B--2---:R-:W-:Y:S02]  /*110630*/  ISETP.LT.AND P1, PT, R17, UR6, !P1 ;  /* 0x0000000611007c0c */ /* 0x004fe4000cf21270 */
[----:B------:R-:W-:Y:S02]  /*110640*/  ISETP.LT.AND P3, PT, R16, UR12, !P0 ;  /* 0x0000000c10007c0c */ /* 0x000fe4000c761270 */
[C---:B------:R-:W-:Y:S02]  /*110650*/  PRMT R2, R10.reuse, 0x7771, RZ ;  /* 0x000077710a027816 */ /* 0x040fe400000000ff */
[C---:B------:R-:W-:Y:S02]  /*110660*/  PRMT R3, R10.reuse, 0x7772, RZ ;  /* 0x000077720a037816 */ /* 0x040fe400000000ff */
[----:B------:R-:W-:-:S02]  /*110670*/  PRMT R10, R10, 0x7773, RZ ;  /* 0x000077730a0a7816 */ /* 0x000fc400000000ff */
[C---:B------:R-:W-:Y:S02]  /*110680*/  PRMT R5, R11.reuse, 0x7772, RZ ;  /* 0x000077720b057816 */ /* 0x040fe400000000ff */
[C---:B0-----:R-:W-:Y:S02]  /*110690*/  PRMT R4, R11.reuse, 0x7771, RZ ;  /* 0x000077710b047816 */ /* 0x041fe400000000ff */
[----:B------:R-:W-:Y:S01]  /*1106a0*/  PRMT R0, R11, 0x7770, RZ ;  /* 0x000077700b007816 */ /* 0x000fe200000000ff */
[----:B------:R0:W-:Y:S01]  /*1106b0*/  @P2 STG.E.U8 desc[UR62][R18.64], R2 ;  /* 0x0000000212002986 */ /* 0x0001e2000c10113e */
[----:B------:R-:W-:-:S03]  /*1106c0*/  ISETP.LT.AND P0, PT, R17, UR12, !P0 ;  /* 0x0000000c11007c0c */ /* 0x000fc6000c701270 */
[----:B------:R0:W-:Y:S04]  /*1106d0*/  @P5 STG.E.U8 desc[UR62][R20.64], R3 ;  /* 0x0000000314005986 */ /* 0x0001e8000c10113e */
[----:B------:R0:W-:Y:S01]  /*1106e0*/  @P4 STG.E.U8 desc[UR62][R22.64], R10 ;  /* 0x0000000a16004986 */ /* 0x0001e2000c10113e */
[----:B------:R-:W-:-:S03]  /*1106f0*/  PRMT R11, R11, 0x7773, RZ ;  /* 0x000077730b0b7816 */ /* 0x000fc600000000ff */
[----:B------:R0:W-:Y:S04]  /*110700*/  @P6 STG.E.U8 desc[UR62][R26.64], R0 ;  /* 0x000000001a006986 */ /* 0x0001e8000c10113e */
[----:B---3--:R0:W-:Y:S04]  /*110710*/  @P1 STG.E.U8 desc[UR62][R24.64], R4 ;  /* 0x0000000418001986 */ /* 0x0081e8000c10113e */
[----:B----4-:R0:W-:Y:S01]  /*110720*/  @P3 STG.E.U8 desc[UR62][R28.64], R5 ;  /* 0x000000051c003986 */ /* 0x0101e2000c10113e */
[----:B------:R-:W-:Y:S05]  /*110730*/  @!P0 EXIT ;  /* 0x000000000000894d */ /* 0x000fea0003800000 */
[----:B0-----:R-:W2:Y:S04]  /*110740*/  LDL.LU.64 R28, [R1+0x1a28] ;  /* 0x001a2800011c7983 */ /* 0x001ea80000300a00 */
[----:B--2---:R-:W-:Y:S01]  /*110750*/  STG.E.U8 desc[UR62][R28.64], R11 ;  /* 0x0000000b1c007986 */ /* 0x004fe2000c10113e */
[----:B------:R-:W-:Y:S05]  /*110760*/  EXIT ;  /* 0x000000000000794d */ /* 0x000fea0003800000 */
.L_x_3:
[----:B------:R-:W-:-:S00]  /*110770*/  BRA `(.L_x_3) ;  /* 0xfffffffc00fc7947 */ /* 0x000fc0000383ffff */
[----:B------:R-:W-:-:S00]  /*110780*/  NOP ;  /* 0x0000000000007918 */ /* 0x000fc00000000000 */
[----:B------:R-:W-:-:S00]  /*110790*/  NOP ;  /* 0x0000000000007918 */ /* 0x000fc00000000000 */
[----:B------:R-:W-:-:S00]  /*1107a0*/  NOP ;  /* 0x0000000000007918 */ /* 0x000fc00000000000 */
[----:B------:R-:W-:-:S00]  /*1107b0*/  NOP ;  /* 0x0000000000007918 */ /* 0x000fc00000000000 */
[----:B------:R-:W-:-:S00]  /*1107c0*/  NOP ;  /* 0x0000000000007918 */ /* 0x000fc00000000000 */
[----:B------:R-:W-:-:S00]  /*1107d0*/  NOP ;  /* 0x0000000000007918 */ /* 0x000fc00000000000 */
[----:B------:R-:W-:-:S00]  /*1107e0*/  NOP ;  /* 0x0000000000007918 */ /* 0x000fc00000000000 */
[----:B------:R-:W-:-:S00]  /*1107f0*/  NOP ;  /* 0x0000000000007918 */ /* 0x000fc00000000000 */
.L_x_4:


//--------------------- .nv.shared.matmul_kernel  --------------------------
	.section	.nv.shared.matmul_kernel,"aw",@nobits
	.sectionflags	@""
	.align	16
	.zero		1024


//--------------------- .nv.shared.reserved.0     --------------------------
	.section	.nv.shared.reserved.0,"aw",@nobits
	.weak		__nv_reservedSMEM_offset_0_alias
	.size		__nv_reservedSMEM_offset_0_alias, 0, 64
	.other		__nv_reservedSMEM_offset_0_alias,@"STO_CUDA_RESERVED_SHARED STV_DEFAULT"
__nv_reservedSMEM_offset_0_alias:
	.zero		0
	.zero		64


//--------------------- .nv.constant0.matmul_kernel --------------------------
	.section	.nv.constant0.matmul_kernel,"a",@progbits
	.sectionflags	@""
	.align	4
.nv.constant0.matmul_kernel:
	.zero		976


//--------------------- SYMBOLS --------------------------

	.type		.nv.reservedSmem.offset0,@object
	.size		.nv.reservedSmem.offset0,0x4
	.type		.nv.reservedSmem.cap,@object
	.size		.nv.reservedSmem.cap,0x4
